	.headerflags	@"EF_CUDA_TEXMODE_UNIFIED EF_CUDA_64BIT_ADDRESS EF_CUDA_SM89 EF_CUDA_VIRTUAL_SM(EF_CUDA_SM89)"
	.elftype	@"ET_EXEC"


//--------------------- .nv.info                  --------------------------
	.section	.nv.info,"",@"SHT_CUDA_INFO"
	.align	4


	//----- nvinfo : EIATTR_REGCOUNT
	.align		4
        /*0000*/ 	.byte	0x04, 0x2f
        /*0002*/ 	.short	(.L_1 - .L_0)
	.align		4
.L_0:
        /*0004*/ 	.word	index@(hashMessage)
        /*0008*/ 	.word	0x00000048


	//----- nvinfo : EIATTR_FRAME_SIZE
	.align		4
.L_1:
        /*000c*/ 	.byte	0x04, 0x11
        /*000e*/ 	.short	(.L_3 - .L_2)
	.align		4
.L_2:
        /*0010*/ 	.word	index@(hashMessage)
        /*0014*/ 	.word	0x00000000


	//----- nvinfo : EIATTR_MIN_STACK_SIZE
	.align		4
.L_3:
        /*0018*/ 	.byte	0x04, 0x12
        /*001a*/ 	.short	(.L_5 - .L_4)
	.align		4
.L_4:
        /*001c*/ 	.word	index@(hashMessage)
        /*0020*/ 	.word	0x00000000
.L_5:


//--------------------- .nv.info.hashMessage      --------------------------
	.section	.nv.info.hashMessage,"",@"SHT_CUDA_INFO"
	.sectionflags	@""
	.align	4


	//----- nvinfo : EIATTR_CUDA_API_VERSION
	.align		4
        /*0000*/ 	.byte	0x04, 0x37
        /*0002*/ 	.short	(.L_7 - .L_6)
.L_6:
        /*0004*/ 	.word	0x0000007e


	//----- nvinfo : EIATTR_PARAM_CBANK
	.align		4
.L_7:
        /*0008*/ 	.byte	0x04, 0x0a
        /*000a*/ 	.short	(.L_9 - .L_8)
	.align		4
.L_8:
        /*000c*/ 	.word	index@(.nv.constant0.hashMessage)
        /*0010*/ 	.short	0x0160
        /*0012*/ 	.short	0x0058


	//----- nvinfo : EIATTR_CBANK_PARAM_SIZE
	.align		4
.L_9:
        /*0014*/ 	.byte	0x03, 0x19
        /*0016*/ 	.short	0x0058


	//----- nvinfo : EIATTR_KPARAM_INFO
	.align		4
        /*0018*/ 	.byte	0x04, 0x17
        /*001a*/ 	.short	(.L_11 - .L_10)
.L_10:
        /*001c*/ 	.word	0x00000000
        /*0020*/ 	.short	0x000a
        /*0022*/ 	.short	0x0050
        /*0024*/ 	.byte	0x00, 0xf0, 0x21, 0x00


	//----- nvinfo : EIATTR_KPARAM_INFO
	.align		4
.L_11:
        /*0028*/ 	.byte	0x04, 0x17
        /*002a*/ 	.short	(.L_13 - .L_12)
.L_12:
        /*002c*/ 	.word	0x00000000
        /*0030*/ 	.short	0x0009
        /*0032*/ 	.short	0x0048
        /*0034*/ 	.byte	0x00, 0xf0, 0x21, 0x00


	//----- nvinfo : EIATTR_KPARAM_INFO
	.align		4
.L_13:
        /*0038*/ 	.byte	0x04, 0x17
        /*003a*/ 	.short	(.L_15 - .L_14)
.L_14:
        /*003c*/ 	.word	0x00000000
        /*0040*/ 	.short	0x0008
        /*0042*/ 	.short	0x0040
        /*0044*/ 	.byte	0x00, 0xf0, 0x21, 0x00


	//----- nvinfo : EIATTR_KPARAM_INFO
	.align		4
.L_15:
        /*0048*/ 	.byte	0x04, 0x17
        /*004a*/ 	.short	(.L_17 - .L_16)
.L_16:
        /*004c*/ 	.word	0x00000000
        /*0050*/ 	.short	0x0007
        /*0052*/ 	.short	0x0038
        /*0054*/ 	.byte	0x00, 0xf0, 0x21, 0x00


	//----- nvinfo : EIATTR_KPARAM_INFO
	.align		4
.L_17:
        /*0058*/ 	.byte	0x04, 0x17
        /*005a*/ 	.short	(.L_19 - .L_18)
.L_18:
        /*005c*/ 	.word	0x00000000
        /*0060*/ 	.short	0x0006
        /*0062*/ 	.short	0x0030
        /*0064*/ 	.byte	0x00, 0xf0, 0x21, 0x00


	//----- nvinfo : EIATTR_KPARAM_INFO
	.align		4
.L_19:
        /*0068*/ 	.byte	0x04, 0x17
        /*006a*/ 	.short	(.L_21 - .L_20)
.L_20:
        /*006c*/ 	.word	0x00000000
        /*0070*/ 	.short	0x0005
        /*0072*/ 	.short	0x0028
        /*0074*/ 	.byte	0x00, 0xf0, 0x21, 0x00


	//----- nvinfo : EIATTR_KPARAM_INFO
	.align		4
.L_21:
        /*0078*/ 	.byte	0x04, 0x17
        /*007a*/ 	.short	(.L_23 - .L_22)
.L_22:
        /*007c*/ 	.word	0x00000000
        /*0080*/ 	.short	0x0004
        /*0082*/ 	.short	0x0020
        /*0084*/ 	.byte	0x00, 0xf0, 0x21, 0x00


	//----- nvinfo : EIATTR_KPARAM_INFO
	.align		4
.L_23:
        /*0088*/ 	.byte	0x04, 0x17
        /*008a*/ 	.short	(.L_25 - .L_24)
.L_24:
        /*008c*/ 	.word	0x00000000
        /*0090*/ 	.short	0x0003
        /*0092*/ 	.short	0x0018
        /*0094*/ 	.byte	0x00, 0xf0, 0x21, 0x00


	//----- nvinfo : EIATTR_KPARAM_INFO
	.align		4
.L_25:
        /*0098*/ 	.byte	0x04, 0x17
        /*009a*/ 	.short	(.L_27 - .L_26)
.L_26:
        /*009c*/ 	.word	0x00000000
        /*00a0*/ 	.short	0x0002
        /*00a2*/ 	.short	0x0010
        /*00a4*/ 	.byte	0x00, 0xf0, 0x21, 0x00


	//----- nvinfo : EIATTR_KPARAM_INFO
	.align		4
.L_27:
        /*00a8*/ 	.byte	0x04, 0x17
        /*00aa*/ 	.short	(.L_29 - .L_28)
.L_28:
        /*00ac*/ 	.word	0x00000000
        /*00b0*/ 	.short	0x0001
        /*00b2*/ 	.short	0x0008
        /*00b4*/ 	.byte	0x00, 0xf0, 0x21, 0x00


	//----- nvinfo : EIATTR_KPARAM_INFO
	.align		4
.L_29:
        /*00b8*/ 	.byte	0x04, 0x17
        /*00ba*/ 	.short	(.L_31 - .L_30)
.L_30:
        /*00bc*/ 	.word	0x00000000
        /*00c0*/ 	.short	0x0000
        /*00c2*/ 	.short	0x0000
        /*00c4*/ 	.byte	0x00, 0xf0, 0x21, 0x00


	//----- nvinfo : EIATTR_MAXREG_COUNT
	.align		4
.L_31:
        /*00c8*/ 	.byte	0x03, 0x1b
        /*00ca*/ 	.short	0x00ff


	//----- nvinfo : EIATTR_EXIT_INSTR_OFFSETS
	.align		4
        /*00cc*/ 	.byte	0x04, 0x1c
        /*00ce*/ 	.short	(.L_33 - .L_32)


	//   ....[0]....
.L_32:
        /*00d0*/ 	.word	0x00016e50


	//----- nvinfo : EIATTR_CTAIDZ_USED
	.align		4
.L_33:
        /*00d4*/ 	.byte	0x01, 0x04
	.zero		2


	//----- nvinfo : EIATTR_CRS_STACK_SIZE
	.align		4
        /*00d8*/ 	.byte	0x04, 0x1e
        /*00da*/ 	.short	(.L_35 - .L_34)
.L_34:
        /*00dc*/ 	.word	0x00000000
.L_35:


//--------------------- .nv.callgraph             --------------------------
	.section	.nv.callgraph,"",@"SHT_CUDA_CALLGRAPH"
	.align	4
	.sectionentsize	8
	.align		4
        /*0000*/ 	.word	0x00000000
	.align		4
        /*0004*/ 	.word	0xffffffff
	.align		4
        /*0008*/ 	.word	0x00000000
	.align		4
        /*000c*/ 	.word	0xfffffffe
	.align		4
        /*0010*/ 	.word	0x00000000
	.align		4
        /*0014*/ 	.word	0xfffffffd
	.align		4
        /*0018*/ 	.word	0x00000000
	.align		4
        /*001c*/ 	.word	0xfffffffc


//--------------------- .nv.rel.action            --------------------------
	.section	.nv.rel.action,"",@"SHT_CUDA_RELOCINFO"
	.align	8
	.sectionentsize	8
        /*0000*/ 	.byte	0x73, 0x00, 0x00, 0x00, 0x00, 0x00, 0x00, 0x00, 0x00, 0x00, 0x00, 0x11, 0x25, 0x00, 0x05, 0x36


//--------------------- .nv.constant0.hashMessage --------------------------
	.section	.nv.constant0.hashMessage,"a",@progbits
	.sectionflags	@""
	.align	4
.nv.constant0.hashMessage:
	.zero		440


//--------------------- .text.hashMessage         --------------------------
	.section	.text.hashMessage,"ax",@progbits
	.sectioninfo	@"SHI_REGISTERS=72"
	.align	128
        .global         hashMessage
        .type           hashMessage,@function
        .size           hashMessage,(.L_x_5 - hashMessage)
        .other          hashMessage,@"STO_CUDA_ENTRY STV_DEFAULT"
hashMessage:
.text.hashMessage:
[----:B------:R-:W-:Y:S02]  /*0000*/  IMAD.MOV.U32 R1, RZ, RZ, c[0x0][0x28] ;  /* 0x00000a00ff017624 */ /* 0x000fe400078e00ff */
[----:B------:R-:W0:Y:S01]  /*0010*/  S2R R0, SR_TID.X ;  /* 0x0000000000007919 */ /* 0x000e220000002100 */
[----:B------:R-:W1:Y:S01]  /*0020*/  S2UR UR4, SR_CTAID.X ;  /* 0x00000000000479c3 */ /* 0x000e620000002500 */
[----:B------:R-:W-:Y:S02]  /*0030*/  ULDC.64 UR14, c[0x0][0x118] ;  /* 0x00004600000e7ab9 */ /* 0x000fe40000000a00 */
[----:B------:R-:W2:Y:S01]  /*0040*/  S2R R2, SR_TID.Y ;  /* 0x0000000000027919 */ /* 0x000ea20000002200 */
[----:B------:R-:W-:-:S04]  /*0050*/  UMOV UR13, 0x1 ;  /* 0x00000001000d7882 */ /* 0x000fc80000000000 */
[----:B------:R-:W3:Y:S08]  /*0060*/  S2UR UR5, SR_CTAID.Y ;  /* 0x00000000000579c3 */ /* 0x000ef00000002600 */
[----:B------:R-:W4:Y:S01]  /*0070*/  S2UR UR6, SR_CTAID.Z ;  /* 0x00000000000679c3 */ /* 0x000f220000002700 */
[----:B0-----:R-:W-:Y:S01]  /*0080*/  IMAD.SHL.U32 R3, R0, 0x400, RZ ;  /* 0x0000040000037824 */ /* 0x001fe200078e00ff */
[----:B------:R-:W-:-:S04]  /*0090*/  SHF.R.U32.HI R0, RZ, 0x16, R0 ;  /* 0x00000016ff007819 */ /* 0x000fc80000011600 */
[----:B--2---:R-:W-:-:S05]  /*00a0*/  LOP3.LUT R5, R3, R2, RZ, 0xfc, !PT ;  /* 0x0000000203057212 */ /* 0x004fca00078efcff */
[C---:B------:R-:W-:Y:S01]  /*00b0*/  IMAD.SHL.U32 R2, R5.reuse, 0x10, RZ ;  /* 0x0000001005027824 */ /* 0x040fe200078e00ff */
[----:B------:R-:W-:-:S04]  /*00c0*/  SHF.L.U64.HI R5, R5, 0x4, R0 ;  /* 0x0000000405057819 */ /* 0x000fc80000010200 */
[----:B-1----:R-:W-:Y:S01]  /*00d0*/  LOP3.LUT R2, R2, UR4, RZ, 0xfc, !PT ;  /* 0x0000000402027c12 */ /* 0x002fe2000f8efcff */
[----:B------:R-:W-:-:S03]  /*00e0*/  UMOV UR4, URZ ;  /* 0x0000003f00047c82 */ /* 0x000fc60008000000 */
[C---:B------:R-:W-:Y:S01]  /*00f0*/  SHF.L.U64.HI R0, R2.reuse, 0xa, R5 ;  /* 0x0000000a02007819 */ /* 0x040fe20000010205 */
[----:B------:R-:W-:Y:S02]  /*0100*/  IMAD.SHL.U32 R3, R2, 0x400, RZ ;  /* 0x0000040002037824 */ /* 0x000fe400078e00ff */
[----:B------:R-:W-:-:S03]  /*0110*/  IMAD.MOV.U32 R5, RZ, RZ, 0x1 ;  /* 0x00000001ff057424 */ /* 0x000fc600078e00ff */
[----:B---3--:R-:W-:Y:S02]  /*0120*/  LOP3.LUT R3, R3, UR5, RZ, 0xfc, !PT ;  /* 0x0000000503037c12 */ /* 0x008fe4000f8efcff */
[----:B------:R-:W-:-:S03]  /*0130*/  LOP3.LUT R5, R5, c[0x0][0x1ac], RZ, 0xfc, !PT ;  /* 0x00006b0005057a12 */ /* 0x000fc600078efcff */
[C---:B------:R-:W-:Y:S01]  /*0140*/  IMAD.SHL.U32 R4, R3.reuse, 0x400, RZ ;  /* 0x0000040003047824 */ /* 0x040fe200078e00ff */
[----:B------:R-:W-:-:S04]  /*0150*/  SHF.L.U64.HI R3, R3, 0xa, R0 ;  /* 0x0000000a03037819 */ /* 0x000fc80000010200 */
[----:B----4-:R-:W-:-:S04]  /*0160*/  LOP3.LUT R4, R4, UR6, RZ, 0xfc, !PT ;  /* 0x0000000604047c12 */ /* 0x010fc8000f8efcff */
[C---:B------:R-:W-:Y:S01]  /*0170*/  SHF.L.U64.HI R0, R4.reuse, 0x6, R3 ;  /* 0x0000000604007819 */ /* 0x040fe20000010203 */
[----:B------:R-:W-:-:S04]  /*0180*/  IMAD.SHL.U32 R4, R4, 0x40, RZ ;  /* 0x0000004004047824 */ /* 0x000fc800078e00ff */
.L_x_3:
[----:B-1----:R-:W-:Y:S01]  /*0190*/  IMAD.MOV.U32 R10, RZ, RZ, c[0x0][0x17c] ;  /* 0x00005f00ff0a7624 */ /* 0x002fe200078e00ff */
[----:B------:R-:W-:Y:S01]  /*01a0*/  IADD3 R2, P0, R4, 0x1, RZ ;  /* 0x0000000104027810 */ /* 0x000fe20007f1e0ff */
[----:B------:R-:W-:Y:S01]  /*01b0*/  ULDC UR6, c[0x0][0x178] ;  /* 0x00005e0000067ab9 */ /* 0x000fe20000000800 */
[----:B------:R-:W-:Y:S01]  /*01c0*/  IMAD.MOV.U32 R6, RZ, RZ, c[0x0][0x174] ;  /* 0x00005d00ff067624 */ /* 0x000fe200078e00ff */
[----:B------:R-:W-:Y:S01]  /*01d0*/  ULDC UR5, c[0x0][0x188] ;  /* 0x0000620000057ab9 */ /* 0x000fe20000000800 */
[----:B------:R-:W-:Y:S01]  /*01e0*/  LOP3.LUT R10, R10, c[0x0][0x18c], RZ, 0x3c, !PT ;  /* 0x000063000a0a7a12 */ /* 0x000fe200078e3cff */
[----:B------:R-:W-:Y:S01]  /*01f0*/  ULOP3.LUT UR6, UR6, UR5, URZ, 0x3c, !UPT ;  /* 0x0000000506067292 */ /* 0x000fe2000f8e3c3f */
[----:B------:R-:W-:Y:S01]  /*0200*/  IMAD.X R3, RZ, RZ, R0, P0 ;  /* 0x000000ffff037224 */ /* 0x000fe200000e0600 */
[----:B------:R-:W-:Y:S01]  /*0210*/  LOP3.LUT R0, R2, c[0x0][0x1a0], RZ, 0x3c, !PT ;  /* 0x0000680002007a12 */ /* 0x000fe200078e3cff */
[----:B------:R-:W-:Y:S01]  /*0220*/  ULDC UR8, c[0x0][0x180] ;  /* 0x0000600000087ab9 */ /* 0x000fe20000000800 */
[----:B------:R-:W-:Y:S01]  /*0230*/  LOP3.LUT R10, R10, 0x80000000, RZ, 0x3c, !PT ;  /* 0x800000000a0a7812 */ /* 0x000fe200078e3cff */
[----:B------:R-:W-:Y:S01]  /*0240*/  USHF.L.U32 UR5, UR6, 0x1, URZ ;  /* 0x0000000106057899 */ /* 0x000fe2000800063f */
[----:B------:R-:W-:Y:S01]  /*0250*/  LOP3.LUT R11, R3, c[0x0][0x1a4], RZ, 0x3c, !PT ;  /* 0x00006900030b7a12 */ /* 0x000fe200078e3cff */
[----:B------:R-:W-:Y:S01]  /*0260*/  ULDC UR12, c[0x0][0x190] ;  /* 0x00006400000c7ab9 */ /* 0x000fe20000000800 */
[----:B------:R-:W-:Y:S01]  /*0270*/  SHF.R.U32.HI R7, RZ, 0x1f, R10 ;  /* 0x0000001fff077819 */ /* 0x000fe2000001160a */
[----:B------:R-:W-:Y:S01]  /*0280*/  ULOP3.LUT UR7, UR8, UR12, URZ, 0x3c, !UPT ;  /* 0x0000000c08077292 */ /* 0x000fe2000f8e3c3f */
[C---:B------:R-:W-:Y:S01]  /*0290*/  IMAD.SHL.U32 R9, R0.reuse, 0x2, RZ ;  /* 0x0000000200097824 */ /* 0x040fe200078e00ff */
[C---:B------:R-:W-:Y:S01]  /*02a0*/  SHF.L.U64.HI R31, R0.reuse, 0x1, R11 ;  /* 0x00000001001f7819 */ /* 0x040fe2000001020b */
[----:B------:R-:W-:Y:S01]  /*02b0*/  IMAD.MOV.U32 R4, RZ, RZ, c[0x0][0x184] ;  /* 0x00006100ff047624 */ /* 0x000fe200078e00ff */
[----:B------:R-:W-:Y:S01]  /*02c0*/  LOP3.LUT R7, R0, UR5, R7, 0x1e, !PT ;  /* 0x0000000500077c12 */ /* 0x000fe2000f8e1e07 */
[----:B------:R-:W-:Y:S01]  /*02d0*/  IMAD.MOV.U32 R0, RZ, RZ, c[0x0][0x170] ;  /* 0x00005c00ff007624 */ /* 0x000fe200078e00ff */
[----:B------:R-:W-:Y:S01]  /*02e0*/  SHF.R.U32.HI R16, RZ, 0x1f, R11 ;  /* 0x0000001fff107819 */ /* 0x000fe2000001160b */
[----:B------:R-:W-:Y:S01]  /*02f0*/  IMAD.U32 R15, RZ, RZ, UR7 ;  /* 0x00000007ff0f7e24 */ /* 0x000fe2000f8e00ff */
[----:B------:R-:W-:Y:S01]  /*0300*/  LOP3.LUT R6, R5, c[0x0][0x16c], R6, 0x96, !PT ;  /* 0x00005b0005067a12 */ /* 0x000fe200078e9606 */
[----:B------:R-:W-:Y:S01]  /*0310*/  IMAD.U32 R13, RZ, RZ, UR6 ;  /* 0x00000006ff0d7e24 */ /* 0x000fe2000f8e00ff */
[----:B------:R-:W-:Y:S01]  /*0320*/  LOP3.LUT R16, R9, UR7, R16, 0x36, !PT ;  /* 0x0000000709107c12 */ /* 0x000fe2000f8e3610 */
[----:B------:R-:W-:Y:S01]  /*0330*/  USHF.L.U32 UR5, UR7, 0x1, URZ ;  /* 0x0000000107057899 */ /* 0x000fe2000800063f */
[----:B------:R-:W-:Y:S01]  /*0340*/  LOP3.LUT R9, R0, c[0x0][0x168], RZ, 0x3c, !PT ;  /* 0x00005a0000097a12 */ /* 0x000fe200078e3cff */
[----:B------:R-:W-:Y:S01]  /*0350*/  ULDC.64 UR10, c[0x0][0x198] ;  /* 0x00006600000a7ab9 */ /* 0x000fe20000000a00 */
[----:B------:R-:W-:Y:S01]  /*0360*/  LOP3.LUT R4, R4, c[0x0][0x194], RZ, 0x3c, !PT ;  /* 0x0000650004047a12 */ /* 0x000fe200078e3cff */
[----:B------:R-:W-:Y:S01]  /*0370*/  USHF.R.U32.HI UR7, URZ, 0x1f, UR11 ;  /* 0x0000001f3f077899 */ /* 0x000fe2000801160b */
[----:B------:R-:W-:Y:S01]  /*0380*/  LOP3.LUT R9, R9, c[0x0][0x1a8], RZ, 0x3c, !PT ;  /* 0x00006a0009097a12 */ /* 0x000fe200078e3cff */
[----:B------:R-:W-:Y:S01]  /*0390*/  UMOV UR9, 0x1 ;  /* 0x0000000100097882 */ /* 0x000fe20000000000 */
[----:B------:R-:W-:-:S02]  /*03a0*/  SHF.R.U32.HI R11, RZ, 0x1f, R6 ;  /* 0x0000001fff0b7819 */ /* 0x000fc40000011606 */
[----:B------:R-:W-:Y:S01]  /*03b0*/  LOP3.LUT R31, R4, R31, RZ, 0x3c, !PT ;  /* 0x0000001f041f7212 */ /* 0x000fe200078e3cff */
[----:B------:R-:W-:Y:S01]  /*03c0*/  IMAD.SHL.U32 R0, R9, 0x2, RZ ;  /* 0x0000000209007824 */ /* 0x000fe200078e00ff */
[----:B------:R-:W-:Y:S02]  /*03d0*/  SHF.L.U64.HI R15, R15, 0x1, R4 ;  /* 0x000000010f0f7819 */ /* 0x000fe40000010204 */
[----:B------:R-:W-:Y:S02]  /*03e0*/  SHF.L.U64.HI R13, R13, 0x1, R10 ;  /* 0x000000010d0d7819 */ /* 0x000fe4000001020a */
[----:B------:R-:W-:Y:S01]  /*03f0*/  LOP3.LUT R11, R0, c[0x0][0x198], R11, 0x36, !PT ;  /* 0x00006600000b7a12 */ /* 0x000fe200078e360b */
[----:B------:R-:W-:Y:S01]  /*0400*/  IMAD.SHL.U32 R0, R16, 0x200000, RZ ;  /* 0x0020000010007824 */ /* 0x000fe200078e00ff */
[----:B------:R-:W-:Y:S01]  /*0410*/  SHF.R.U32.HI R32, RZ, 0x1f, R4 ;  /* 0x0000001fff207819 */ /* 0x000fe20000011604 */
[----:B------:R-:W-:Y:S01]  /*0420*/  IMAD.SHL.U32 R4, R7, 0x200, RZ ;  /* 0x0000020007047824 */ /* 0x000fe200078e00ff */
[----:B------:R-:W-:-:S02]  /*0430*/  SHF.L.U64.HI R14, R9, 0x1, R6 ;  /* 0x00000001090e7819 */ /* 0x000fc40000010206 */
[----:B------:R-:W-:Y:S02]  /*0440*/  SHF.R.U32.HI R47, RZ, 0xb, R31 ;  /* 0x0000000bff2f7819 */ /* 0x000fe4000001161f */
[----:B------:R-:W-:Y:S02]  /*0450*/  LOP3.LUT R15, R6, R15, RZ, 0x3c, !PT ;  /* 0x0000000f060f7212 */ /* 0x000fe400078e3cff */
[----:B------:R-:W-:Y:S02]  /*0460*/  LOP3.LUT R6, R13, c[0x0][0x1a4], R3, 0x96, !PT ;  /* 0x000069000d067a12 */ /* 0x000fe400078e9603 */
[----:B------:R-:W-:Y:S01]  /*0470*/  LOP3.LUT R32, R9, UR5, R32, 0x1e, !PT ;  /* 0x0000000509207c12 */ /* 0x000fe2000f8e1e20 */
[----:B------:R-:W-:Y:S01]  /*0480*/  USHF.L.U32 UR5, UR10, 0x1, URZ ;  /* 0x000000010a057899 */ /* 0x000fe2000800063f */
[----:B------:R-:W-:Y:S01]  /*0490*/  LOP3.LUT R14, R14, c[0x0][0x19c], RZ, 0x3c, !PT ;  /* 0x000067000e0e7a12 */ /* 0x000fe200078e3cff */
[----:B------:R-:W-:Y:S01]  /*04a0*/  IMAD.SHL.U32 R9, R11, 0x4000, RZ ;  /* 0x000040000b097824 */ /* 0x000fe200078e00ff */
[----:B------:R-:W-:Y:S01]  /*04b0*/  LOP3.LUT R47, R0, R47, RZ, 0xfc, !PT ;  /* 0x0000002f002f7212 */ /* 0x000fe200078efcff */
[----:B------:R-:W-:Y:S01]  /*04c0*/  IMAD.SHL.U32 R0, R7, 0x40000, RZ ;  /* 0x0004000007007824 */ /* 0x000fe200078e00ff */
[----:B------:R-:W-:Y:S01]  /*04d0*/  SHF.R.U32.HI R33, RZ, 0xe, R6 ;  /* 0x0000000eff217819 */ /* 0x000fe20000011606 */
[----:B------:R-:W-:Y:S01]  /*04e0*/  ULOP3.LUT UR7, UR6, UR5, UR7, 0x1e, !UPT ;  /* 0x0000000506077292 */ /* 0x000fe2000f8e1e07 */
[--C-:B------:R-:W-:Y:S01]  /*04f0*/  SHF.R.U32.HI R30, RZ, 0x12, R14.reuse ;  /* 0x00000012ff1e7819 */ /* 0x100fe2000001160e */
[----:B------:R-:W-:Y:S01]  /*0500*/  USHF.L.U64.HI UR6, UR10, UR9, UR11 ;  /* 0x000000090a067299 */ /* 0x000fe2000801020b */
[----:B------:R-:W-:Y:S01]  /*0510*/  LOP3.LUT R33, R0, R33, RZ, 0xfc, !PT ;  /* 0x0000002100217212 */ /* 0x000fe200078efcff */
[C---:B------:R-:W-:Y:S01]  /*0520*/  IMAD.SHL.U32 R0, R32.reuse, 0x400, RZ ;  /* 0x0000040020007824 */ /* 0x040fe200078e00ff */
[----:B------:R-:W-:Y:S01]  /*0530*/  LOP3.LUT R30, R9, R30, RZ, 0xfc, !PT ;  /* 0x0000001e091e7212 */ /* 0x000fe200078efcff */
[----:B------:R-:W-:Y:S01]  /*0540*/  IMAD.SHL.U32 R9, R32, 0x4, RZ ;  /* 0x0000000420097824 */ /* 0x000fe200078e00ff */
[--C-:B------:R-:W-:Y:S01]  /*0550*/  SHF.R.U32.HI R43, RZ, 0x16, R15.reuse ;  /* 0x00000016ff2b7819 */ /* 0x100fe2000001160f */
[----:B------:R-:W-:Y:S01]  /*0560*/  ULOP3.LUT UR5, UR7, UR8, URZ, 0x3c, !UPT ;  /* 0x0000000807057292 */ /* 0x000fe2000f8e3c3f */
[----:B------:R-:W-:Y:S01]  /*0570*/  SHF.R.U32.HI R12, RZ, 0x1e, R15 ;  /* 0x0000001eff0c7819 */ /* 0x000fe2000001160f */
[----:B------:R-:W-:Y:S01]  /*0580*/  IMAD.U32 R51, RZ, RZ, UR7 ;  /* 0x00000007ff337e24 */ /* 0x000fe2000f8e00ff */
[----:B------:R-:W-:Y:S01]  /*0590*/  LOP3.LUT R10, R10, UR6, RZ, 0x3c, !PT ;  /* 0x000000060a0a7c12 */ /* 0x000fe2000f8e3cff */
[----:B------:R-:W-:Y:S01]  /*05a0*/  ULOP3.LUT UR6, UR7, UR12, URZ, 0x3c, !UPT ;  /* 0x0000000c07067292 */ /* 0x000fe2000f8e3c3f */
[----:B------:R-:W-:Y:S01]  /*05b0*/  LOP3.LUT R43, R0, R43, RZ, 0xfc, !PT ;  /* 0x0000002b002b7212 */ /* 0x000fe200078efcff */
[----:B------:R-:W-:Y:S01]  /*05c0*/  IMAD.SHL.U32 R0, R16, 0x2000000, RZ ;  /* 0x0200000010007824 */ /* 0x000fe200078e00ff */
[----:B------:R-:W-:Y:S01]  /*05d0*/  LOP3.LUT R12, R9, R12, RZ, 0xfc, !PT ;  /* 0x0000000c090c7212 */ /* 0x000fe200078efcff */
[----:B------:R-:W-:Y:S01]  /*05e0*/  IMAD.SHL.U32 R9, R11, 0x80, RZ ;  /* 0x000000800b097824 */ /* 0x000fe200078e00ff */
[----:B------:R-:W-:Y:S01]  /*05f0*/  SHF.R.U32.HI R17, RZ, 0x7, R31 ;  /* 0x00000007ff117819 */ /* 0x000fe2000001161f */
[----:B------:R-:W-:Y:S01]  /*0600*/  IMAD.U32 R19, RZ, RZ, UR6 ;  /* 0x00000006ff137e24 */ /* 0x000fe2000f8e00ff */
[----:B------:R-:W-:Y:S01]  /*0610*/  SHF.R.U32.HI R28, RZ, 0x19, R14 ;  /* 0x00000019ff1c7819 */ /* 0x000fe2000001160e */
[----:B------:R-:W-:Y:S01]  /*0620*/  USHF.L.U32 UR6, UR6, 0x6, URZ ;  /* 0x0000000606067899 */ /* 0x000fe2000800063f */
[----:B------:R-:W-:-:S02]  /*0630*/  SHF.R.U32.HI R53, RZ, 0x17, R6 ;  /* 0x00000017ff357819 */ /* 0x000fc40000011606 */
[----:B------:R-:W-:Y:S01]  /*0640*/  LOP3.LUT R17, R0, R17, RZ, 0xfc, !PT ;  /* 0x0000001100117212 */ /* 0x000fe200078efcff */
[----:B------:R-:W-:Y:S01]  /*0650*/  IMAD.U32 R0, RZ, RZ, UR5 ;  /* 0x00000005ff007e24 */ /* 0x000fe2000f8e00ff */
[----:B------:R-:W-:Y:S01]  /*0660*/  LOP3.LUT R28, R9, R28, RZ, 0xfc, !PT ;  /* 0x0000001c091c7212 */ /* 0x000fe200078efcff */
[----:B------:R-:W-:Y:S01]  /*0670*/  USHF.L.U32 UR5, UR5, 0x1e, URZ ;  /* 0x0000001e05057899 */ /* 0x000fe2000800063f */
[C---:B------:R-:W-:Y:S02]  /*0680*/  LOP3.LUT R18, R10.reuse, c[0x0][0x194], RZ, 0x3c, !PT ;  /* 0x000065000a127a12 */ /* 0x040fe400078e3cff */
[--C-:B------:R-:W-:Y:S02]  /*0690*/  SHF.R.U32.HI R21, RZ, 0x4, R31.reuse ;  /* 0x00000004ff157819 */ /* 0x100fe4000001161f */
[----:B------:R-:W-:Y:S02]  /*06a0*/  LOP3.LUT R13, R10, c[0x0][0x184], RZ, 0x3c, !PT ;  /* 0x000061000a0d7a12 */ /* 0x000fe400078e3cff */
[----:B------:R-:W-:-:S02]  /*06b0*/  SHF.L.U64.HI R8, R16, 0x15, R31 ;  /* 0x0000001510087819 */ /* 0x000fc4000001021f */
[--C-:B------:R-:W-:Y:S02]  /*06c0*/  SHF.R.U32.HI R9, RZ, 0x8, R31.reuse ;  /* 0x00000008ff097819 */ /* 0x100fe4000001161f */
[C-C-:B------:R-:W-:Y:S02]  /*06d0*/  SHF.R.U64 R20, R16.reuse, 0x8, R31.reuse ;  /* 0x0000000810147819 */ /* 0x140fe4000000121f */
[C-C-:B------:R-:W-:Y:S02]  /*06e0*/  SHF.L.U64.HI R45, R16.reuse, 0x1c, R31.reuse ;  /* 0x0000001c102d7819 */ /* 0x140fe4000001021f */
[C---:B------:R-:W-:Y:S02]  /*06f0*/  SHF.L.U64.HI R23, R16.reuse, 0x19, R31 ;  /* 0x0000001910177819 */ /* 0x040fe4000001021f */
[----:B------:R-:W-:Y:S02]  /*0700*/  LOP3.LUT R38, R16, c[0x0][0x198], RZ, 0x3c, !PT ;  /* 0x0000660010267a12 */ /* 0x000fe400078e3cff */
[----:B------:R-:W-:-:S02]  /*0710*/  LOP3.LUT R31, R31, c[0x0][0x19c], RZ, 0x3c, !PT ;  /* 0x000067001f1f7a12 */ /* 0x000fc400078e3cff */
[----:B------:R-:W-:Y:S01]  /*0720*/  LOP3.LUT R53, R4, R53, RZ, 0xfc, !PT ;  /* 0x0000003504357212 */ /* 0x000fe200078efcff */
[----:B------:R-:W-:Y:S01]  /*0730*/  IMAD.SHL.U32 R4, R16, 0x10000000, RZ ;  /* 0x1000000010047824 */ /* 0x000fe200078e00ff */
[----:B------:R-:W-:Y:S02]  /*0740*/  SHF.L.U64.HI R24, R19, 0x6, R18 ;  /* 0x0000000613187819 */ /* 0x000fe40000010212 */
[----:B------:R-:W-:Y:S02]  /*0750*/  SHF.R.U64 R27, R0, 0x2, R13 ;  /* 0x00000002001b7819 */ /* 0x000fe4000000120d */
[----:B------:R-:W-:Y:S02]  /*0760*/  LOP3.LUT R22, R32, c[0x0][0x178], RZ, 0x3c, !PT ;  /* 0x00005e0020167a12 */ /* 0x000fe400078e3cff */
[----:B------:R-:W-:Y:S02]  /*0770*/  LOP3.LUT R19, R15, c[0x0][0x17c], RZ, 0x3c, !PT ;  /* 0x00005f000f137a12 */ /* 0x000fe400078e3cff */
[----:B------:R-:W-:-:S02]  /*0780*/  SHF.R.U64 R62, R11, 0x19, R14 ;  /* 0x000000190b3e7819 */ /* 0x000fc4000000120e */
[C---:B------:R-:W-:Y:S01]  /*0790*/  SHF.R.U64 R0, R38.reuse, 0x9, R31 ;  /* 0x0000000926007819 */ /* 0x040fe2000000121f */
[----:B------:R-:W-:Y:S01]  /*07a0*/  IMAD.SHL.U32 R38, R38, 0x800000, RZ ;  /* 0x0080000026267824 */ /* 0x000fe200078e00ff */
[C-C-:B------:R-:W-:Y:S02]  /*07b0*/  SHF.R.U64 R39, R7.reuse, 0x17, R6.reuse ;  /* 0x0000001707277819 */ /* 0x140fe40000001206 */
[----:B------:R-:W-:Y:S02]  /*07c0*/  SHF.L.U64.HI R58, R7, 0x12, R6 ;  /* 0x00000012073a7819 */ /* 0x000fe40000010206 */
[----:B------:R-:W-:Y:S02]  /*07d0*/  SHF.L.U64.HI R50, R11, 0x8, R14 ;  /* 0x000000080b327819 */ /* 0x000fe4000001020e */
[----:B------:R-:W-:Y:S02]  /*07e0*/  LOP3.LUT R21, R4, R21, RZ, 0xfc, !PT ;  /* 0x0000001504157212 */ /* 0x000fe400078efcff */
[----:B------:R-:W-:-:S02]  /*07f0*/  SHF.L.U64.HI R29, R22, 0x1, R19 ;  /* 0x00000001161d7819 */ /* 0x000fc40000010213 */
[----:B------:R-:W-:Y:S02]  /*0800*/  LOP3.LUT R34, R27, R0, R62, 0xd2, !PT ;  /* 0x000000001b227212 */ /* 0x000fe400078ed23e */
[----:B------:R-:W-:Y:S02]  /*0810*/  LOP3.LUT R4, R0, R62, R39, 0xd2, !PT ;  /* 0x0000003e00047212 */ /* 0x000fe400078ed227 */
[----:B------:R-:W-:Y:S02]  /*0820*/  LOP3.LUT R62, R62, R39, R12, 0xd2, !PT ;  /* 0x000000273e3e7212 */ /* 0x000fe400078ed20c */
[----:B------:R-:W-:Y:S02]  /*0830*/  LOP3.LUT R39, R39, R12, R27, 0xd2, !PT ;  /* 0x0000000c27277212 */ /* 0x000fe400078ed21b */
[----:B------:R-:W-:Y:S02]  /*0840*/  LOP3.LUT R25, R24, R23, R50, 0xd2, !PT ;  /* 0x0000001718197212 */ /* 0x000fe400078ed232 */
[----:B------:R-:W-:-:S02]  /*0850*/  LOP3.LUT R49, R23, R50, R58, 0xd2, !PT ;  /* 0x0000003217317212 */ /* 0x000fc400078ed23a */
[----:B------:R-:W-:Y:S02]  /*0860*/  LOP3.LUT R27, R12, R27, R0, 0xd2, !PT ;  /* 0x0000001b0c1b7212 */ /* 0x000fe400078ed200 */
[----:B------:R-:W-:Y:S02]  /*0870*/  LOP3.LUT R50, R50, R58, R29, 0xd2, !PT ;  /* 0x0000003a32327212 */ /* 0x000fe400078ed21d */
[----:B------:R-:W-:Y:S02]  /*0880*/  LOP3.LUT R12, R29, R24, R23, 0xd2, !PT ;  /* 0x000000181d0c7212 */ /* 0x000fe400078ed217 */
[----:B------:R-:W-:Y:S01]  /*0890*/  LOP3.LUT R58, R58, R29, R24, 0xd2, !PT ;  /* 0x0000001d3a3a7212 */ /* 0x000fe200078ed218 */
[----:B------:R-:W-:Y:S01]  /*08a0*/  IMAD.SHL.U32 R29, R32, 0x2000, RZ ;  /* 0x00002000201d7824 */ /* 0x000fe200078e00ff */
[----:B------:R-:W-:Y:S02]  /*08b0*/  LOP3.LUT R24, R2, R11, RZ, 0x3c, !PT ;  /* 0x0000000b02187212 */ /* 0x000fe400078e3cff */
[----:B------:R-:W-:-:S02]  /*08c0*/  LOP3.LUT R41, R3, R14, RZ, 0x3c, !PT ;  /* 0x0000000e03297212 */ /* 0x000fc400078e3cff */
[----:B------:R-:W-:Y:S02]  /*08d0*/  LOP3.LUT R0, R32, c[0x0][0x188], RZ, 0x3c, !PT ;  /* 0x0000620020007a12 */ /* 0x000fe400078e3cff */
[----:B------:R-:W-:Y:S02]  /*08e0*/  LOP3.LUT R61, R15, c[0x0][0x18c], RZ, 0x3c, !PT ;  /* 0x000063000f3d7a12 */ /* 0x000fe400078e3cff */
[----:B------:R-:W-:Y:S02]  /*08f0*/  LOP3.LUT R26, R7, c[0x0][0x168], RZ, 0x3c, !PT ;  /* 0x00005a00071a7a12 */ /* 0x000fe400078e3cff */
[C---:B------:R-:W-:Y:S01]  /*0900*/  SHF.L.U64.HI R40, R24.reuse, 0x1b, R41 ;  /* 0x0000001b18287819 */ /* 0x040fe20000010229 */
[----:B------:R-:W-:Y:S01]  /*0910*/  IMAD.SHL.U32 R24, R24, 0x8000000, RZ ;  /* 0x0800000018187824 */ /* 0x000fe200078e00ff */
[----:B------:R-:W-:Y:S01]  /*0920*/  PRMT R9, R9, 0x4210, R16 ;  /* 0x0000421009097816 */ /* 0x000fe20000000010 */
[----:B------:R-:W-:Y:S01]  /*0930*/  IMAD.SHL.U32 R16, R0, 0x1000, RZ ;  /* 0x0000100000107824 */ /* 0x000fe200078e00ff */
[----:B------:R-:W-:Y:S01]  /*0940*/  LOP3.LUT R23, R15, 0x80000000, RZ, 0x3c, !PT ;  /* 0x800000000f177812 */ /* 0x000fe200078e3cff */
[----:B------:R-:W-:Y:S01]  /*0950*/  IMAD.SHL.U32 R42, R26, 0x10, RZ ;  /* 0x000000101a2a7824 */ /* 0x000fe200078e00ff */
[----:B------:R-:W-:-:S02]  /*0960*/  SHF.L.U64.HI R36, R32, 0xa, R15 ;  /* 0x0000000a20247819 */ /* 0x000fc4000001020f */
[----:B------:R-:W-:Y:S02]  /*0970*/  SHF.L.U64.HI R64, R32, 0x2, R15 ;  /* 0x0000000220407819 */ /* 0x000fe4000001020f */
[----:B------:R-:W-:Y:S02]  /*0980*/  LOP3.LUT R15, R6, c[0x0][0x16c], RZ, 0x3c, !PT ;  /* 0x00005b00060f7a12 */ /* 0x000fe400078e3cff */
[----:B------:R-:W-:Y:S02]  /*0990*/  SHF.R.U32.HI R41, RZ, 0x5, R41 ;  /* 0x00000005ff297819 */ /* 0x000fe40000011629 */
[--C-:B------:R-:W-:Y:S02]  /*09a0*/  SHF.R.U64 R0, R0, 0x14, R61.reuse ;  /* 0x0000001400007819 */ /* 0x100fe4000000123d */
[----:B------:R-:W-:Y:S02]  /*09b0*/  SHF.R.U32.HI R61, RZ, 0x14, R61 ;  /* 0x00000014ff3d7819 */ /* 0x000fe4000001163d */
[----:B------:R-:W-:-:S02]  /*09c0*/  SHF.R.U64 R26, R26, 0x1c, R15 ;  /* 0x0000001c1a1a7819 */ /* 0x000fc4000000120f */
[----:B------:R-:W-:Y:S02]  /*09d0*/  LOP3.LUT R41, R24, R41, RZ, 0xfc, !PT ;  /* 0x0000002918297212 */ /* 0x000fe400078efcff */
[----:B------:R-:W-:Y:S02]  /*09e0*/  SHF.R.U32.HI R15, RZ, 0x1c, R15 ;  /* 0x0000001cff0f7819 */ /* 0x000fe4000001160f */
[----:B------:R-:W-:Y:S02]  /*09f0*/  SHF.R.U32.HI R24, RZ, 0x18, R14 ;  /* 0x00000018ff187819 */ /* 0x000fe4000001160e */
[----:B------:R-:W-:Y:S02]  /*0a00*/  LOP3.LUT R61, R16, R61, RZ, 0xfc, !PT ;  /* 0x0000003d103d7212 */ /* 0x000fe400078efcff */
[--C-:B------:R-:W-:Y:S02]  /*0a10*/  SHF.R.U64 R32, R32, 0x13, R23.reuse ;  /* 0x0000001320207819 */ /* 0x100fe40000001217 */
[----:B------:R-:W-:-:S02]  /*0a20*/  SHF.R.U32.HI R16, RZ, 0x13, R23 ;  /* 0x00000013ff107819 */ /* 0x000fc40000011617 */
[----:B------:R-:W-:Y:S02]  /*0a30*/  SHF.R.U32.HI R23, RZ, 0x9, R31 ;  /* 0x00000009ff177819 */ /* 0x000fe4000001161f */
[----:B------:R-:W-:Y:S02]  /*0a40*/  LOP3.LUT R15, R42, R15, RZ, 0xfc, !PT ;  /* 0x0000000f2a0f7212 */ /* 0x000fe400078efcff */
[C---:B------:R-:W-:Y:S02]  /*0a50*/  SHF.L.U64.HI R65, R11.reuse, 0xe, R14 ;  /* 0x0000000e0b417819 */ /* 0x040fe4000001020e */
[----:B------:R-:W-:Y:S02]  /*0a60*/  PRMT R24, R24, 0x6540, R11 ;  /* 0x0000654018187816 */ /* 0x000fe4000000000b */
[----:B------:R-:W-:Y:S02]  /*0a70*/  LOP3.LUT R11, R11, c[0x0][0x1a0], RZ, 0x3c, !PT ;  /* 0x000068000b0b7a12 */ /* 0x000fe400078e3cff */
[----:B------:R-:W-:-:S02]  /*0a80*/  LOP3.LUT R42, R14, c[0x0][0x1a4], RZ, 0x3c, !PT ;  /* 0x000069000e2a7a12 */ /* 0x000fc400078e3cff */
[----:B------:R-:W-:Y:S02]  /*0a90*/  LOP3.LUT R16, R29, R16, RZ, 0xfc, !PT ;  /* 0x000000101d107212 */ /* 0x000fe400078efcff */
[----:B------:R-:W-:Y:S01]  /*0aa0*/  LOP3.LUT R23, R38, R23, RZ, 0xfc, !PT ;  /* 0x0000001726177212 */ /* 0x000fe200078efcff */
[----:B------:R-:W-:Y:S01]  /*0ab0*/  IMAD.SHL.U32 R38, R22, 0x2, RZ ;  /* 0x0000000216267824 */ /* 0x000fe200078e00ff */
[----:B------:R-:W-:Y:S02]  /*0ac0*/  LOP3.LUT R29, R7, c[0x0][0x1a8], RZ, 0x3c, !PT ;  /* 0x00006a00071d7a12 */ /* 0x000fe400078e3cff */
[C-C-:B------:R-:W-:Y:S01]  /*0ad0*/  SHF.L.U64.HI R22, R11.reuse, 0x14, R42.reuse ;  /* 0x000000140b167819 */ /* 0x140fe2000001022a */
[----:B------:R-:W-:Y:S01]  /*0ae0*/  IMAD.SHL.U32 R11, R11, 0x100000, RZ ;  /* 0x001000000b0b7824 */ /* 0x000fe200078e00ff */
[----:B------:R-:W-:Y:S01]  /*0af0*/  LOP3.LUT R44, R5, R6, RZ, 0x3c, !PT ;  /* 0x00000006052c7212 */ /* 0x000fe200078e3cff */
[----:B------:R-:W-:Y:S01]  /*0b00*/  IMAD.SHL.U32 R14, R29, 0x8, RZ ;  /* 0x000000081d0e7824 */ /* 0x000fe200078e00ff */
[----:B------:R-:W-:-:S02]  /*0b10*/  SHF.R.U32.HI R42, RZ, 0xc, R42 ;  /* 0x0000000cff2a7819 */ /* 0x000fc4000001162a */
[----:B------:R-:W-:Y:S02]  /*0b20*/  SHF.R.U32.HI R13, RZ, 0x2, R13 ;  /* 0x00000002ff0d7819 */ /* 0x000fe4000001160d */
[--C-:B------:R-:W-:Y:S02]  /*0b30*/  SHF.R.U32.HI R57, RZ, 0x1d, R44.reuse ;  /* 0x0000001dff397819 */ /* 0x100fe4000001162c */
[----:B------:R-:W-:Y:S02]  /*0b40*/  SHF.R.U32.HI R19, RZ, 0x1f, R19 ;  /* 0x0000001fff137819 */ /* 0x000fe40000011613 */
[----:B------:R-:W-:Y:S02]  /*0b50*/  LOP3.LUT R42, R11, R42, RZ, 0xfc, !PT ;  /* 0x0000002a0b2a7212 */ /* 0x000fe400078efcff */
[----:B------:R-:W-:Y:S01]  /*0b60*/  LOP3.LUT R11, R13, UR5, RZ, 0xfc, !PT ;  /* 0x000000050d0b7c12 */ /* 0x000fe2000f8efcff */
[----:B------:R-:W-:Y:S01]  /*0b70*/  IMAD.U32 R13, RZ, RZ, UR7 ;  /* 0x00000007ff0d7e24 */ /* 0x000fe2000f8e00ff */
[----:B------:R-:W-:Y:S01]  /*0b80*/  SHF.L.U64.HI R37, R29, 0x3, R44 ;  /* 0x000000031d257819 */ /* 0x000fe2000001022c */
[----:B------:R-:W-:Y:S01]  /*0b90*/  IMAD.U32 R29, RZ, RZ, UR7 ;  /* 0x00000007ff1d7e24 */ /* 0x000fe2000f8e00ff */
[----:B------:R-:W-:Y:S01]  /*0ba0*/  LOP3.LUT R57, R14, R57, RZ, 0xfc, !PT ;  /* 0x000000390e397212 */ /* 0x000fe200078efcff */
[----:B------:R-:W-:Y:S01]  /*0bb0*/  USHF.L.U32 UR5, UR7, 0xf, URZ ;  /* 0x0000000f07057899 */ /* 0x000fe2000800063f */
[----:B------:R-:W-:-:S02]  /*0bc0*/  LOP3.LUT R14, R38, R19, RZ, 0xfc, !PT ;  /* 0x00000013260e7212 */ /* 0x000fc400078efcff */
[----:B------:R-:W-:Y:S02]  /*0bd0*/  LOP3.LUT R19, R28, R53, R64, 0xd2, !PT ;  /* 0x000000351c137212 */ /* 0x000fe400078ed240 */
[----:B------:R-:W-:Y:S02]  /*0be0*/  LOP3.LUT R54, R53, R64, R11, 0xd2, !PT ;  /* 0x0000004035367212 */ /* 0x000fe400078ed20b */
[----:B------:R-:W-:Y:S02]  /*0bf0*/  LOP3.LUT R53, R23, R28, R53, 0xd2, !PT ;  /* 0x0000001c17357212 */ /* 0x000fe400078ed235 */
[----:B------:R-:W-:Y:S02]  /*0c00*/  LOP3.LUT R35, R11, R23, R28, 0xd2, !PT ;  /* 0x000000170b237212 */ /* 0x000fe400078ed21c */
[----:B------:R-:W-:Y:S02]  /*0c10*/  LOP3.LUT R64, R64, R11, R23, 0xd2, !PT ;  /* 0x0000000b40407212 */ /* 0x000fe400078ed217 */
[----:B------:R-:W-:-:S02]  /*0c20*/  SHF.L.U64.HI R28, R13, 0xf, R10 ;  /* 0x0000000f0d1c7819 */ /* 0x000fc4000001020a */
[--C-:B------:R-:W-:Y:S02]  /*0c30*/  SHF.R.U32.HI R23, RZ, 0x11, R10.reuse ;  /* 0x00000011ff177819 */ /* 0x100fe4000001160a */
[----:B------:R-:W-:Y:S02]  /*0c40*/  SHF.R.U64 R13, R29, 0x3, R10 ;  /* 0x000000031d0d7819 */ /* 0x000fe4000000120a */
[----:B------:R-:W-:Y:S02]  /*0c50*/  LOP3.LUT R38, R36, R28, R9, 0xd2, !PT ;  /* 0x0000001c24267212 */ /* 0x000fe400078ed209 */
[----:B------:R-:W-:Y:S02]  /*0c60*/  LOP3.LUT R44, R28, R9, R40, 0xd2, !PT ;  /* 0x000000091c2c7212 */ /* 0x000fe400078ed228 */
[----:B------:R-:W-:Y:S01]  /*0c70*/  LOP3.LUT R23, R23, UR5, RZ, 0xfc, !PT ;  /* 0x0000000517177c12 */ /* 0x000fe2000f8efcff */
[----:B------:R-:W-:Y:S01]  /*0c80*/  USHF.L.U32 UR5, UR7, 0x1d, URZ ;  /* 0x0000001d07057899 */ /* 0x000fe2000800063f */
[----:B------:R-:W-:-:S02]  /*0c90*/  LOP3.LUT R28, R15, R36, R28, 0xd2, !PT ;  /* 0x000000240f1c7212 */ /* 0x000fc400078ed21c */
[----:B------:R-:W-:Y:S02]  /*0ca0*/  LOP3.LUT R29, R40, R15, R36, 0xd2, !PT ;  /* 0x0000000f281d7212 */ /* 0x000fe400078ed224 */
[----:B------:R-:W-:Y:S02]  /*0cb0*/  LOP3.LUT R9, R9, R40, R15, 0xd2, !PT ;  /* 0x0000002809097212 */ /* 0x000fe400078ed20f */
[----:B------:R-:W-:Y:S02]  /*0cc0*/  LOP3.LUT R52, R32, R13, R21, 0xd2, !PT ;  /* 0x0000000d20347212 */ /* 0x000fe400078ed215 */
[----:B------:R-:W-:Y:S02]  /*0cd0*/  LOP3.LUT R11, R42, R57, R32, 0xd2, !PT ;  /* 0x000000392a0b7212 */ /* 0x000fe400078ed220 */
[----:B------:R-:W-:Y:S02]  /*0ce0*/  LOP3.LUT R15, R57, R32, R13, 0xd2, !PT ;  /* 0x00000020390f7212 */ /* 0x000fe400078ed20d */
[----:B------:R-:W-:-:S02]  /*0cf0*/  SHF.R.U32.HI R32, RZ, 0x3, R10 ;  /* 0x00000003ff207819 */ /* 0x000fc4000001160a */
[----:B------:R-:W-:Y:S02]  /*0d00*/  LOP3.LUT R57, R21, R42, R57, 0xd2, !PT ;  /* 0x0000002a15397212 */ /* 0x000fe400078ed239 */
[----:B------:R-:W-:Y:S02]  /*0d10*/  LOP3.LUT R21, R13, R21, R42, 0xd2, !PT ;  /* 0x000000150d157212 */ /* 0x000fe400078ed22a */
[----:B------:R-:W-:Y:S01]  /*0d20*/  LOP3.LUT R32, R32, UR5, RZ, 0xfc, !PT ;  /* 0x0000000520207c12 */ /* 0x000fe2000f8efcff */
[----:B------:R-:W-:Y:S01]  /*0d30*/  USHF.L.U32 UR5, UR7, 0xb, URZ ;  /* 0x0000000b07057899 */ /* 0x000fe2000800063f */
[----:B------:R-:W-:Y:S02]  /*0d40*/  LOP3.LUT R31, R26, R43, R23, 0xd2, !PT ;  /* 0x0000002b1a1f7212 */ /* 0x000fe400078ed217 */
[----:B------:R-:W-:Y:S02]  /*0d50*/  LOP3.LUT R13, R43, R23, R20, 0xd2, !PT ;  /* 0x000000172b0d7212 */ /* 0x000fe400078ed214 */
[----:B------:R-:W-:-:S02]  /*0d60*/  LOP3.LUT R23, R23, R20, R41, 0xd2, !PT ;  /* 0x0000001417177212 */ /* 0x000fc400078ed229 */
[----:B------:R-:W-:Y:S02]  /*0d70*/  SHF.R.U32.HI R18, RZ, 0x1a, R18 ;  /* 0x0000001aff127819 */ /* 0x000fe40000011612 */
[----:B------:R-:W-:Y:S02]  /*0d80*/  LOP3.LUT R43, R41, R26, R43, 0xd2, !PT ;  /* 0x0000001a292b7212 */ /* 0x000fe400078ed22b */
[----:B------:R-:W-:Y:S02]  /*0d90*/  LOP3.LUT R20, R20, R41, R26, 0xd2, !PT ;  /* 0x0000002914147212 */ /* 0x000fe400078ed21a */
[----:B------:R-:W-:Y:S02]  /*0da0*/  LOP3.LUT R55, R45, R22, R37, 0xd2, !PT ;  /* 0x000000162d377212 */ /* 0x000fe400078ed225 */
[----:B------:R-:W-:Y:S02]  /*0db0*/  LOP3.LUT R26, R32, R45, R22, 0xd2, !PT ;  /* 0x0000002d201a7212 */ /* 0x000fe400078ed216 */
[----:B------:R-:W-:-:S02]  /*0dc0*/  LOP3.LUT R42, R37, R16, R32, 0xd2, !PT ;  /* 0x00000010252a7212 */ /* 0x000fc400078ed220 */
[----:B------:R-:W-:Y:S02]  /*0dd0*/  LOP3.LUT R45, R16, R32, R45, 0xd2, !PT ;  /* 0x00000020102d7212 */ /* 0x000fe400078ed22d */
[----:B------:R-:W-:Y:S02]  /*0de0*/  LOP3.LUT R32, R18, UR6, RZ, 0xfc, !PT ;  /* 0x0000000612207c12 */ /* 0x000fe4000f8efcff */
[--C-:B------:R-:W-:Y:S02]  /*0df0*/  SHF.R.U64 R51, R51, 0x15, R10.reuse ;  /* 0x0000001533337819 */ /* 0x100fe4000000120a */
[----:B------:R-:W-:Y:S02]  /*0e00*/  SHF.R.U32.HI R40, RZ, 0x15, R10 ;  /* 0x00000015ff287819 */ /* 0x000fe4000001160a */
[----:B------:R-:W-:Y:S02]  /*0e10*/  LOP3.LUT R36, R7, c[0x0][0x170], RZ, 0x3c, !PT ;  /* 0x00005c0007247a12 */ /* 0x000fe400078e3cff */
[----:B------:R-:W-:-:S02]  /*0e20*/  LOP3.LUT R22, R22, R37, R16, 0xd2, !PT ;  /* 0x0000002516167212 */ /* 0x000fc400078ed210 */
[----:B------:R-:W-:Y:S02]  /*0e30*/  LOP3.LUT R16, R17, R24, R33, 0xd2, !PT ;  /* 0x0000001811107212 */ /* 0x000fe400078ed221 */
[----:B------:R-:W-:Y:S02]  /*0e40*/  LOP3.LUT R41, R24, R33, R14, 0xd2, !PT ;  /* 0x0000002118297212 */ /* 0x000fe400078ed20e */
[----:B------:R-:W-:Y:S02]  /*0e50*/  LOP3.LUT R10, R14, R32, R17, 0xd2, !PT ;  /* 0x000000200e0a7212 */ /* 0x000fe400078ed211 */
[----:B------:R-:W-:Y:S02]  /*0e60*/  LOP3.LUT R33, R33, R14, R32, 0xd2, !PT ;  /* 0x0000000e21217212 */ /* 0x000fe400078ed220 */
[----:B------:R-:W-:Y:S02]  /*0e70*/  LOP3.LUT R40, R40, UR5, RZ, 0xfc, !PT ;  /* 0x0000000528287c12 */ /* 0x000fe4000f8efcff */
[----:B------:R-:W-:-:S02]  /*0e80*/  LOP3.LUT R14, R36, R0, R51, 0xd2, !PT ;  /* 0x00000000240e7212 */ /* 0x000fc400078ed233 */
[----:B------:R-:W-:Y:S02]  /*0e90*/  LOP3.LUT R36, R0, R51, R47, 0xd2, !PT ;  /* 0x0000003300247212 */ /* 0x000fe400078ed22f */
[----:B------:R-:W-:Y:S02]  /*0ea0*/  LOP3.LUT R51, R51, R47, R30, 0xd2, !PT ;  /* 0x0000002f33337212 */ /* 0x000fe400078ed21e */
[----:B------:R-:W-:Y:S02]  /*0eb0*/  LOP3.LUT R18, R32, R17, R24, 0xd2, !PT ;  /* 0x0000001120127212 */ /* 0x000fe400078ed218 */
[----:B------:R-:W-:Y:S02]  /*0ec0*/  LOP3.LUT R46, R40, R8, R65, 0xd2, !PT ;  /* 0x00000008282e7212 */ /* 0x000fe400078ed241 */
[----:B------:R-:W-:Y:S02]  /*0ed0*/  LOP3.LUT R17, R65, c[0x0][0x174], R6, 0x6, !PT ;  /* 0x00005d0041117a12 */ /* 0x000fe400078e0606 */
[----:B------:R-:W-:-:S02]  /*0ee0*/  LOP3.LUT R24, R30, c[0x0][0x170], R7, 0x6, !PT ;  /* 0x00005c001e187a12 */ /* 0x000fc400078e0607 */
[----:B------:R-:W-:Y:S02]  /*0ef0*/  LOP3.LUT R63, R0, c[0x0][0x170], R7, 0x90, !PT ;  /* 0x00005c00003f7a12 */ /* 0x000fe400078e9007 */
[----:B------:R-:W-:Y:S02]  /*0f00*/  LOP3.LUT R7, R14, 0x1, RZ, 0x3c, !PT ;  /* 0x000000010e077812 */ /* 0x000fe400078e3cff */
[----:B------:R-:W-:Y:S02]  /*0f10*/  LOP3.LUT R32, R16, R51, R15, 0x96, !PT ;  /* 0x0000003310207212 */ /* 0x000fe400078e960f */
[----:B------:R-:W-:Y:S02]  /*0f20*/  LOP3.LUT R59, R49, R46, R42, 0x96, !PT ;  /* 0x0000002e313b7212 */ /* 0x000fe400078e962a */
[----:B------:R-:W-:Y:S02]  /*0f30*/  LOP3.LUT R0, R8, R17, RZ, 0x3c, !PT ;  /* 0x0000001108007212 */ /* 0x000fe400078e3cff */
[----:B------:R-:W-:-:S02]  /*0f40*/  LOP3.LUT R37, R61, R40, R8, 0xd2, !PT ;  /* 0x000000283d257212 */ /* 0x000fc400078ed208 */
[----:B------:R-:W-:Y:S02]  /*0f50*/  LOP3.LUT R47, R47, R24, RZ, 0x3c, !PT ;  /* 0x000000182f2f7212 */ /* 0x000fe400078e3cff */
[----:B------:R-:W-:Y:S02]  /*0f60*/  LOP3.LUT R8, R10, R7, R57, 0x96, !PT ;  /* 0x000000070a087212 */ /* 0x000fe400078e9639 */
[----:B------:R-:W-:Y:S02]  /*0f70*/  LOP3.LUT R32, R62, R32, R13, 0x96, !PT ;  /* 0x000000203e207212 */ /* 0x000fe400078e960d */
[----:B------:R-:W-:Y:S02]  /*0f80*/  LOP3.LUT R24, R6, c[0x0][0x174], RZ, 0x3c, !PT ;  /* 0x00005d0006187a12 */ /* 0x000fe400078e3cff */
[----:B------:R-:W-:Y:S02]  /*0f90*/  LOP3.LUT R59, R19, R59, R38, 0x96, !PT ;  /* 0x0000003b133b7212 */ /* 0x000fe400078e9626 */
[----:B------:R-:W-:-:S02]  /*0fa0*/  LOP3.LUT R14, R61, c[0x0][0x174], R6, 0x90, !PT ;  /* 0x00005d003d0e7a12 */ /* 0x000fc400078e9006 */
[----:B------:R-:W-:Y:S01]  /*0fb0*/  LOP3.LUT R6, R34, R8, R43, 0x96, !PT ;  /* 0x0000000822067212 */ /* 0x000fe200078e962b */
[----:B------:R-:W-:Y:S01]  /*0fc0*/  IMAD.SHL.U32 R8, R32, 0x2, RZ ;  /* 0x0000000220087824 */ /* 0x000fe200078e00ff */
[----:B------:R-:W-:Y:S02]  /*0fd0*/  LOP3.LUT R17, R24, R61, R40, 0xd2, !PT ;  /* 0x0000003d18117212 */ /* 0x000fe400078ed228 */
[----:B------:R-:W-:Y:S02]  /*0fe0*/  SHF.R.U32.HI R61, RZ, 0x1f, R59 ;  /* 0x0000001fff3d7819 */ /* 0x000fe4000001163b */
[----:B------:R-:W-:Y:S02]  /*0ff0*/  LOP3.LUT R24, R18, R36, R11, 0x96, !PT ;  /* 0x0000002412187212 */ /* 0x000fe400078e960b */
[----:B------:R-:W-:Y:S02]  /*1000*/  LOP3.LUT R30, R30, R63, RZ, 0x3c, !PT ;  /* 0x0000003f1e1e7212 */ /* 0x000fe400078e3cff */
[----:B------:R-:W-:-:S02]  /*1010*/  LOP3.LUT R61, R6, R8, R61, 0x1e, !PT ;  /* 0x00000008063d7212 */ /* 0x000fc400078e1e3d */
[----:B------:R-:W-:Y:S02]  /*1020*/  LOP3.LUT R48, R25, R37, R22, 0x96, !PT ;  /* 0x0000002519307212 */ /* 0x000fe400078e9616 */
[----:B------:R-:W-:Y:S02]  /*1030*/  LOP3.LUT R65, R65, R14, RZ, 0x3c, !PT ;  /* 0x0000000e41417212 */ /* 0x000fe400078e3cff */
[----:B------:R-:W-:Y:S02]  /*1040*/  LOP3.LUT R8, R4, R24, R31, 0x96, !PT ;  /* 0x0000001804087212 */ /* 0x000fe400078e961f */
[----:B------:R-:W-:Y:S02]  /*1050*/  LOP3.LUT R14, R33, R30, R21, 0x96, !PT ;  /* 0x0000001e210e7212 */ /* 0x000fe400078e9615 */
[-C--:B------:R-:W-:Y:S01]  /*1060*/  LOP3.LUT R36, R36, R61.reuse, RZ, 0x3c, !PT ;  /* 0x0000003d24247212 */ /* 0x080fe200078e3cff */
[----:B------:R-:W-:Y:S01]  /*1070*/  IMAD.SHL.U32 R24, R8, 0x2, RZ ;  /* 0x0000000208187824 */ /* 0x000fe200078e00ff */
[----:B------:R-:W-:-:S02]  /*1080*/  LOP3.LUT R11, R11, R61, RZ, 0x3c, !PT ;  /* 0x0000003d0b0b7212 */ /* 0x000fc400078e3cff */
[-C--:B------:R-:W-:Y:S02]  /*1090*/  LOP3.LUT R18, R18, R61.reuse, RZ, 0x3c, !PT ;  /* 0x0000003d12127212 */ /* 0x080fe400078e3cff */
[-C--:B------:R-:W-:Y:S02]  /*10a0*/  LOP3.LUT R40, R31, R61.reuse, RZ, 0x3c, !PT ;  /* 0x0000003d1f287212 */ /* 0x080fe400078e3cff */
[----:B------:R-:W-:Y:S02]  /*10b0*/  LOP3.LUT R4, R4, R61, RZ, 0x3c, !PT ;  /* 0x0000003d04047212 */ /* 0x000fe400078e3cff */
[----:B------:R-:W-:Y:S02]  /*10c0*/  LOP3.LUT R61, R53, R48, R28, 0x96, !PT ;  /* 0x00000030353d7212 */ /* 0x000fe400078e961c */
[----:B------:R-:W-:Y:S02]  /*10d0*/  LOP3.LUT R48, R58, R65, R26, 0x96, !PT ;  /* 0x000000413a307212 */ /* 0x000fe400078e961a */
[----:B------:R-:W-:-:S02]  /*10e0*/  LOP3.LUT R31, R27, R14, R20, 0x96, !PT ;  /* 0x0000000e1b1f7212 */ /* 0x000fc400078e9614 */
[----:B------:R-:W-:Y:S02]  /*10f0*/  SHF.R.U32.HI R14, RZ, 0x1f, R61 ;  /* 0x0000001fff0e7819 */ /* 0x000fe4000001163d */
[----:B------:R-:W-:Y:S02]  /*1100*/  LOP3.LUT R48, R64, R48, R9, 0x96, !PT ;  /* 0x0000003040307212 */ /* 0x000fe400078e9609 */
[C---:B------:R-:W-:Y:S01]  /*1110*/  LOP3.LUT R14, R31.reuse, R24, R14, 0x1e, !PT ;  /* 0x000000181f0e7212 */ /* 0x040fe200078e1e0e */
[----:B------:R-:W-:Y:S01]  /*1120*/  IMAD.SHL.U32 R24, R31, 0x2, RZ ;  /* 0x000000021f187824 */ /* 0x000fe200078e00ff */
[----:B------:R-:W-:Y:S02]  /*1130*/  SHF.R.U32.HI R63, RZ, 0x1f, R48 ;  /* 0x0000001fff3f7819 */ /* 0x000fe40000011630 */
[----:B------:R-:W-:Y:S02]  /*1140*/  LOP3.LUT R56, R12, R17, R55, 0x96, !PT ;  /* 0x000000110c387212 */ /* 0x000fe400078e9637 */
[----:B------:R-:W-:-:S02]  /*1150*/  LOP3.LUT R24, R32, R24, R63, 0x1e, !PT ;  /* 0x0000001820187212 */ /* 0x000fc400078e1e3f */
[----:B------:R-:W-:Y:S02]  /*1160*/  LOP3.LUT R63, R35, R56, R29, 0x96, !PT ;  /* 0x00000038233f7212 */ /* 0x000fe400078e961d */
[----:B------:R-:W-:Y:S02]  /*1170*/  SHF.L.U64.HI R56, R32, 0x1, R59 ;  /* 0x0000000120387819 */ /* 0x000fe4000001023b */
[----:B------:R-:W-:Y:S02]  /*1180*/  SHF.L.U64.HI R32, R31, 0x1, R48 ;  /* 0x000000011f207819 */ /* 0x000fe40000010230 */
[----:B------:R-:W-:Y:S02]  /*1190*/  LOP3.LUT R56, R63, R56, RZ, 0x3c, !PT ;  /* 0x000000383f387212 */ /* 0x000fe400078e3cff */
[----:B------:R-:W-:Y:S02]  /*11a0*/  SHF.L.U64.HI R69, R8, 0x1, R61 ;  /* 0x0000000108457819 */ /* 0x000fe4000001023d */
[----:B------:R-:W-:-:S02]  /*11b0*/  LOP3.LUT R31, R28, R56, RZ, 0x3c, !PT ;  /* 0x000000381c1f7212 */ /* 0x000fc400078e3cff */
[----:B------:R-:W-:Y:S02]  /*11c0*/  LOP3.LUT R28, R41, R47, R52, 0x96, !PT ;  /* 0x0000002f291c7212 */ /* 0x000fe400078e9634 */
[-C--:B------:R-:W-:Y:S02]  /*11d0*/  LOP3.LUT R37, R37, R56.reuse, RZ, 0x3c, !PT ;  /* 0x0000003825257212 */ /* 0x080fe400078e3cff */
[-C--:B------:R-:W-:Y:S02]  /*11e0*/  LOP3.LUT R22, R22, R56.reuse, RZ, 0x3c, !PT ;  /* 0x0000003816167212 */ /* 0x080fe400078e3cff */
[-C--:B------:R-:W-:Y:S02]  /*11f0*/  LOP3.LUT R25, R25, R56.reuse, RZ, 0x3c, !PT ;  /* 0x0000003819197212 */ /* 0x080fe400078e3cff */
[----:B------:R-:W-:Y:S02]  /*1200*/  LOP3.LUT R53, R53, R56, RZ, 0x3c, !PT ;  /* 0x0000003835357212 */ /* 0x000fe400078e3cff */
[----:B------:R-:W-:-:S02]  /*1210*/  LOP3.LUT R56, R50, R0, R45, 0x96, !PT ;  /* 0x0000000032387212 */ /* 0x000fc400078e962d */
[----:B------:R-:W-:Y:S02]  /*1220*/  LOP3.LUT R67, R39, R28, R23, 0x96, !PT ;  /* 0x0000001c27437212 */ /* 0x000fe400078e9617 */
[----:B------:R-:W-:Y:S02]  /*1230*/  LOP3.LUT R56, R54, R56, R44, 0x96, !PT ;  /* 0x0000003836387212 */ /* 0x000fe400078e962c */
[----:B------:R-:W-:Y:S02]  /*1240*/  LOP3.LUT R59, R59, R32, RZ, 0x3c, !PT ;  /* 0x000000203b3b7212 */ /* 0x000fe400078e3cff */
[----:B------:R-:W-:Y:S01]  /*1250*/  LOP3.LUT R32, R48, R69, RZ, 0x3c, !PT ;  /* 0x0000004530207212 */ /* 0x000fe200078e3cff */
[----:B------:R-:W-:Y:S01]  /*1260*/  IMAD.SHL.U32 R48, R67, 0x2, RZ ;  /* 0x0000000243307824 */ /* 0x000fe200078e00ff */
[----:B------:R-:W-:Y:S02]  /*1270*/  SHF.R.U32.HI R69, RZ, 0x1f, R56 ;  /* 0x0000001fff457819 */ /* 0x000fe40000011638 */
[----:B------:R-:W-:-:S02]  /*1280*/  SHF.R.U32.HI R28, RZ, 0x1f, R63 ;  /* 0x0000001fff1c7819 */ /* 0x000fc4000001163f */
[----:B------:R-:W-:Y:S01]  /*1290*/  LOP3.LUT R48, R8, R48, R69, 0x1e, !PT ;  /* 0x0000003008307212 */ /* 0x000fe200078e1e45 */
[C---:B------:R-:W-:Y:S01]  /*12a0*/  IMAD.SHL.U32 R8, R6.reuse, 0x2, RZ ;  /* 0x0000000206087824 */ /* 0x040fe200078e00ff */
[----:B------:R-:W-:Y:S02]  /*12b0*/  SHF.L.U64.HI R69, R6, 0x1, R63 ;  /* 0x0000000106457819 */ /* 0x000fe4000001023f */
[C---:B------:R-:W-:Y:S02]  /*12c0*/  SHF.L.U64.HI R6, R67.reuse, 0x1, R56 ;  /* 0x0000000143067819 */ /* 0x040fe40000010238 */
[----:B------:R-:W-:Y:S02]  /*12d0*/  LOP3.LUT R28, R67, R8, R28, 0x1e, !PT ;  /* 0x00000008431c7212 */ /* 0x000fe400078e1e1c */
[----:B------:R-:W-:Y:S02]  /*12e0*/  LOP3.LUT R63, R61, R6, RZ, 0x3c, !PT ;  /* 0x000000063d3f7212 */ /* 0x000fe400078e3cff */
[----:B------:R-:W-:-:S02]  /*12f0*/  LOP3.LUT R61, R56, R69, RZ, 0x3c, !PT ;  /* 0x00000045383d7212 */ /* 0x000fc400078e3cff */
[-C--:B------:R-:W-:Y:S02]  /*1300*/  LOP3.LUT R6, R15, R48.reuse, RZ, 0x3c, !PT ;  /* 0x000000300f067212 */ /* 0x080fe400078e3cff */
[----:B------:R-:W-:Y:S02]  /*1310*/  LOP3.LUT R8, R13, R48, RZ, 0x3c, !PT ;  /* 0x000000300d087212 */ /* 0x000fe400078e3cff */
[-C--:B------:R-:W-:Y:S02]  /*1320*/  LOP3.LUT R46, R46, R63.reuse, RZ, 0x3c, !PT ;  /* 0x0000003f2e2e7212 */ /* 0x080fe400078e3cff */
[-C--:B------:R-:W-:Y:S02]  /*1330*/  LOP3.LUT R13, R42, R63.reuse, RZ, 0x3c, !PT ;  /* 0x0000003f2a0d7212 */ /* 0x080fe400078e3cff */
[-C--:B------:R-:W-:Y:S02]  /*1340*/  LOP3.LUT R49, R49, R63.reuse, RZ, 0x3c, !PT ;  /* 0x0000003f31317212 */ /* 0x080fe400078e3cff */
[----:B------:R-:W-:-:S02]  /*1350*/  LOP3.LUT R15, R38, R63, RZ, 0x3c, !PT ;  /* 0x0000003f260f7212 */ /* 0x000fc400078e3cff */
[----:B------:R-:W-:Y:S02]  /*1360*/  LOP3.LUT R19, R19, R63, RZ, 0x3c, !PT ;  /* 0x0000003f13137212 */ /* 0x000fe400078e3cff */
[----:B------:R-:W-:Y:S02]  /*1370*/  LOP3.LUT R63, R30, R28, RZ, 0x3c, !PT ;  /* 0x0000001c1e3f7212 */ /* 0x000fe400078e3cff */
[----:B------:R-:W-:Y:S02]  /*1380*/  LOP3.LUT R56, R65, R61, RZ, 0x3c, !PT ;  /* 0x0000003d41387212 */ /* 0x000fe400078e3cff */
[-C--:B------:R-:W-:Y:S02]  /*1390*/  LOP3.LUT R0, R0, R59.reuse, RZ, 0x3c, !PT ;  /* 0x0000003b00007212 */ /* 0x080fe400078e3cff */
[-C--:B------:R-:W-:Y:S02]  /*13a0*/  LOP3.LUT R45, R45, R59.reuse, RZ, 0x3c, !PT ;  /* 0x0000003b2d2d7212 */ /* 0x080fe400078e3cff */
[----:B------:R-:W-:-:S02]  /*13b0*/  LOP3.LUT R50, R50, R59, RZ, 0x3c, !PT ;  /* 0x0000003b32327212 */ /* 0x000fc400078e3cff */
[-C--:B------:R-:W-:Y:S02]  /*13c0*/  LOP3.LUT R44, R44, R59.reuse, RZ, 0x3c, !PT ;  /* 0x0000003b2c2c7212 */ /* 0x080fe400078e3cff */
[----:B------:R-:W-:Y:S01]  /*13d0*/  LOP3.LUT R54, R54, R59, RZ, 0x3c, !PT ;  /* 0x0000003b36367212 */ /* 0x000fe200078e3cff */
[C---:B------:R-:W-:Y:S01]  /*13e0*/  IMAD.SHL.U32 R59, R18.reuse, 0x400, RZ ;  /* 0x00000400123b7824 */ /* 0x040fe200078e00ff */
[----:B------:R-:W-:Y:S01]  /*13f0*/  SHF.L.U64.HI R65, R18, 0xa, R25 ;  /* 0x0000000a12417819 */ /* 0x000fe20000010219 */
[C---:B------:R-:W-:Y:S01]  /*1400*/  IMAD.SHL.U32 R18, R8.reuse, 0x8000, RZ ;  /* 0x0000800008127824 */ /* 0x040fe200078e00ff */
[----:B------:R-:W-:Y:S01]  /*1410*/  SHF.L.U64.HI R30, R8, 0xf, R15 ;  /* 0x0000000f081e7819 */ /* 0x000fe2000001020f */
[----:B------:R-:W-:Y:S01]  /*1420*/  IMAD.SHL.U32 R8, R63, 0x8000000, RZ ;  /* 0x080000003f087824 */ /* 0x000fe200078e00ff */
[----:B------:R-:W-:Y:S02]  /*1430*/  LOP3.LUT R42, R57, R14, RZ, 0x3c, !PT ;  /* 0x0000000e392a7212 */ /* 0x000fe400078e3cff */
[----:B------:R-:W-:-:S02]  /*1440*/  LOP3.LUT R51, R51, R48, RZ, 0x3c, !PT ;  /* 0x0000003033337212 */ /* 0x000fc400078e3cff */
[-C--:B------:R-:W-:Y:S02]  /*1450*/  LOP3.LUT R16, R16, R48.reuse, RZ, 0x3c, !PT ;  /* 0x0000003010107212 */ /* 0x080fe400078e3cff */
[----:B------:R-:W-:Y:S02]  /*1460*/  LOP3.LUT R62, R62, R48, RZ, 0x3c, !PT ;  /* 0x000000303e3e7212 */ /* 0x000fe400078e3cff */
[----:B------:R-:W-:Y:S02]  /*1470*/  SHF.R.U32.HI R57, RZ, 0x5, R56 ;  /* 0x00000005ff397819 */ /* 0x000fe40000011638 */
[----:B------:R-:W-:Y:S02]  /*1480*/  SHF.R.U32.HI R48, RZ, 0x16, R25 ;  /* 0x00000016ff307819 */ /* 0x000fe40000011619 */
[----:B------:R-:W-:Y:S02]  /*1490*/  SHF.R.U32.HI R15, RZ, 0x11, R15 ;  /* 0x00000011ff0f7819 */ /* 0x000fe4000001160f */
[----:B------:R-:W-:-:S02]  /*14a0*/  LOP3.LUT R55, R55, R32, RZ, 0x3c, !PT ;  /* 0x0000002037377212 */ /* 0x000fc400078e3cff */
[----:B------:R-:W-:Y:S02]  /*14b0*/  LOP3.LUT R39, R39, R24, RZ, 0x3c, !PT ;  /* 0x0000001827277212 */ /* 0x000fe400078e3cff */
[----:B------:R-:W-:Y:S02]  /*14c0*/  LOP3.LUT R57, R8, R57, RZ, 0xfc, !PT ;  /* 0x0000003908397212 */ /* 0x000fe400078efcff */
[-C--:B------:R-:W-:Y:S02]  /*14d0*/  LOP3.LUT R21, R21, R28.reuse, RZ, 0x3c, !PT ;  /* 0x0000001c15157212 */ /* 0x080fe400078e3cff */
[-C--:B------:R-:W-:Y:S02]  /*14e0*/  LOP3.LUT R33, R33, R28.reuse, RZ, 0x3c, !PT ;  /* 0x0000001c21217212 */ /* 0x080fe400078e3cff */
[-C--:B------:R-:W-:Y:S02]  /*14f0*/  LOP3.LUT R20, R20, R28.reuse, RZ, 0x3c, !PT ;  /* 0x0000001c14147212 */ /* 0x080fe400078e3cff */
[----:B------:R-:W-:-:S02]  /*1500*/  LOP3.LUT R27, R27, R28, RZ, 0x3c, !PT ;  /* 0x0000001c1b1b7212 */ /* 0x000fc400078e3cff */
[----:B------:R-:W-:Y:S02]  /*1510*/  LOP3.LUT R48, R59, R48, RZ, 0xfc, !PT ;  /* 0x000000303b307212 */ /* 0x000fe400078efcff */
[----:B------:R-:W-:Y:S01]  /*1520*/  LOP3.LUT R15, R18, R15, RZ, 0xfc, !PT ;  /* 0x0000000f120f7212 */ /* 0x000fe200078efcff */
[----:B------:R-:W-:Y:S01]  /*1530*/  IMAD.SHL.U32 R66, R27, 0x4000, RZ ;  /* 0x000040001b427824 */ /* 0x000fe200078e00ff */
[C---:B------:R-:W-:Y:S01]  /*1540*/  SHF.R.U64 R8, R42.reuse, 0x1c, R55 ;  /* 0x0000001c2a087819 */ /* 0x040fe20000001237 */
[----:B------:R-:W-:Y:S01]  /*1550*/  IMAD.SHL.U32 R42, R42, 0x10, RZ ;  /* 0x000000102a2a7824 */ /* 0x000fe200078e00ff */
[----:B------:R-:W-:Y:S02]  /*1560*/  SHF.R.U64 R28, R39, 0x8, R54 ;  /* 0x00000008271c7819 */ /* 0x000fe40000001236 */
[----:B------:R-:W-:Y:S02]  /*1570*/  LOP3.LUT R9, R9, R61, RZ, 0x3c, !PT ;  /* 0x0000003d09097212 */ /* 0x000fe400078e3cff */
[----:B------:R-:W-:-:S02]  /*1580*/  LOP3.LUT R34, R34, R14, RZ, 0x3c, !PT ;  /* 0x0000000e22227212 */ /* 0x000fc400078e3cff */
[----:B------:R-:W-:Y:S02]  /*1590*/  LOP3.LUT R35, R35, R32, RZ, 0x3c, !PT ;  /* 0x0000002023237212 */ /* 0x000fe400078e3cff */
[----:B------:R-:W-:Y:S02]  /*15a0*/  LOP3.LUT R25, R57, R8, R48, 0xd2, !PT ;  /* 0x0000000839197212 */ /* 0x000fe400078ed230 */
[----:B------:R-:W-:Y:S02]  /*15b0*/  LOP3.LUT R60, R8, R48, R15, 0xd2, !PT ;  /* 0x00000030083c7212 */ /* 0x000fe400078ed20f */
[----:B------:R-:W-:Y:S02]  /*15c0*/  LOP3.LUT R41, R41, R24, RZ, 0x3c, !PT ;  /* 0x0000001829297212 */ /* 0x000fe400078e3cff */
[----:B------:R-:W-:Y:S02]  /*15d0*/  LOP3.LUT R48, R48, R15, R28, 0xd2, !PT ;  /* 0x0000000f30307212 */ /* 0x000fe400078ed21c */
[----:B------:R-:W-:-:S02]  /*15e0*/  LOP3.LUT R15, R15, R28, R57, 0xd2, !PT ;  /* 0x0000001c0f0f7212 */ /* 0x000fc400078ed239 */
[----:B------:R-:W-:Y:S02]  /*15f0*/  LOP3.LUT R64, R64, R61, RZ, 0x3c, !PT ;  /* 0x0000003d40407212 */ /* 0x000fe400078e3cff */
[----:B------:R-:W-:Y:S02]  /*1600*/  LOP3.LUT R28, R28, R57, R8, 0xd2, !PT ;  /* 0x000000391c1c7212 */ /* 0x000fe400078ed208 */
[----:B------:R-:W-:Y:S02]  /*1610*/  SHF.L.U64.HI R59, R36, 0x1, R37 ;  /* 0x00000001243b7819 */ /* 0x000fe40000010225 */
[----:B------:R-:W-:Y:S02]  /*1620*/  SHF.L.U64.HI R38, R20, 0x8, R9 ;  /* 0x0000000814267819 */ /* 0x000fe40000010209 */
[C---:B------:R-:W-:Y:S01]  /*1630*/  SHF.L.U64.HI R18, R34.reuse, 0x12, R35 ;  /* 0x0000001222127819 */ /* 0x040fe20000010223 */
[----:B------:R-:W-:Y:S01]  /*1640*/  IMAD.SHL.U32 R34, R34, 0x40000, RZ ;  /* 0x0004000022227824 */ /* 0x000fe200078e00ff */
[----:B------:R-:W-:-:S02]  /*1650*/  SHF.L.U64.HI R8, R6, 0x6, R13 ;  /* 0x0000000606087819 */ /* 0x000fc4000001020d */
[----:B------:R-:W-:Y:S02]  /*1660*/  SHF.L.U64.HI R57, R41, 0x19, R50 ;  /* 0x0000001929397819 */ /* 0x000fe40000010232 */
[----:B------:R-:W-:Y:S02]  /*1670*/  SHF.L.U64.HI R63, R63, 0x1b, R56 ;  /* 0x0000001b3f3f7819 */ /* 0x000fe40000010238 */
[-C--:B------:R-:W-:Y:S02]  /*1680*/  LOP3.LUT R47, R47, R24.reuse, RZ, 0x3c, !PT ;  /* 0x000000182f2f7212 */ /* 0x080fe400078e3cff */
[-C--:B------:R-:W-:Y:S02]  /*1690*/  LOP3.LUT R52, R52, R24.reuse, RZ, 0x3c, !PT ;  /* 0x0000001834347212 */ /* 0x080fe400078e3cff */
[----:B------:R-:W-:Y:S02]  /*16a0*/  LOP3.LUT R23, R23, R24, RZ, 0x3c, !PT ;  /* 0x0000001817177212 */ /* 0x000fe400078e3cff */
[----:B------:R-:W-:-:S02]  /*16b0*/  SHF.L.U64.HI R56, R27, 0xe, R64 ;  /* 0x0000000e1b387819 */ /* 0x000fc40000010240 */
[----:B------:R-:W-:Y:S02]  /*16c0*/  LOP3.LUT R24, R38, R18, R59, 0xd2, !PT ;  /* 0x0000001226187212 */ /* 0x000fe400078ed23b */
[----:B------:R-:W-:Y:S02]  /*16d0*/  LOP3.LUT R67, R18, R59, R8, 0xd2, !PT ;  /* 0x0000003b12437212 */ /* 0x000fe400078ed208 */
[----:B------:R-:W-:Y:S01]  /*16e0*/  SHF.R.U32.HI R27, RZ, 0x12, R64 ;  /* 0x00000012ff1b7819 */ /* 0x000fe20000011640 */
[----:B------:R-:W-:Y:S01]  /*16f0*/  IMAD.SHL.U32 R64, R16, 0x800, RZ ;  /* 0x0000080010407824 */ /* 0x000fe200078e00ff */
[----:B------:R-:W-:Y:S02]  /*1700*/  LOP3.LUT R18, R57, R38, R18, 0xd2, !PT ;  /* 0x0000002639127212 */ /* 0x000fe400078ed212 */
[----:B------:R-:W-:Y:S02]  /*1710*/  LOP3.LUT R38, R8, R57, R38, 0xd2, !PT ;  /* 0x0000003908267212 */ /* 0x000fe400078ed226 */
[----:B------:R-:W-:-:S02]  /*1720*/  SHF.R.U64 R16, R16, 0x15, R49 ;  /* 0x0000001510107819 */ /* 0x000fc40000001231 */
[----:B------:R-:W-:Y:S01]  /*1730*/  LOP3.LUT R8, R59, R8, R57, 0xd2, !PT ;  /* 0x000000083b087212 */ /* 0x000fe200078ed239 */
[C---:B------:R-:W-:Y:S01]  /*1740*/  IMAD.SHL.U32 R57, R11.reuse, 0x1000, RZ ;  /* 0x000010000b397824 */ /* 0x040fe200078e00ff */
[----:B------:R-:W-:Y:S02]  /*1750*/  SHF.R.U32.HI R49, RZ, 0x15, R49 ;  /* 0x00000015ff317819 */ /* 0x000fe40000011631 */
[--C-:B------:R-:W-:Y:S02]  /*1760*/  SHF.R.U64 R11, R11, 0x14, R22.reuse ;  /* 0x000000140b0b7819 */ /* 0x100fe40000001216 */
[----:B------:R-:W-:Y:S02]  /*1770*/  SHF.R.U32.HI R22, RZ, 0x14, R22 ;  /* 0x00000014ff167819 */ /* 0x000fe40000011616 */
[----:B------:R-:W-:Y:S01]  /*1780*/  LOP3.LUT R49, R64, R49, RZ, 0xfc, !PT ;  /* 0x0000003140317212 */ /* 0x000fe200078efcff */
[----:B------:R-:W-:Y:S01]  /*1790*/  IMAD.SHL.U32 R64, R36, 0x2, RZ ;  /* 0x0000000224407824 */ /* 0x000fe200078e00ff */
[----:B------:R-:W-:-:S02]  /*17a0*/  SHF.R.U32.HI R55, RZ, 0x1c, R55 ;  /* 0x0000001cff377819 */ /* 0x000fc40000011637 */
[----:B------:R-:W-:Y:S02]  /*17b0*/  SHF.R.U32.HI R37, RZ, 0x1f, R37 ;  /* 0x0000001fff257819 */ /* 0x000fe40000011625 */
[----:B------:R-:W-:Y:S01]  /*17c0*/  LOP3.LUT R22, R57, R22, RZ, 0xfc, !PT ;  /* 0x0000001639167212 */ /* 0x000fe200078efcff */
[----:B------:R-:W-:Y:S01]  /*17d0*/  IMAD.SHL.U32 R57, R6, 0x40, RZ ;  /* 0x0000004006397824 */ /* 0x000fe200078e00ff */
[----:B------:R-:W-:Y:S02]  /*17e0*/  LOP3.LUT R36, R42, R55, RZ, 0xfc, !PT ;  /* 0x000000372a247212 */ /* 0x000fe400078efcff */
[----:B------:R-:W-:Y:S02]  /*17f0*/  SHF.R.U32.HI R6, RZ, 0x1a, R13 ;  /* 0x0000001aff067819 */ /* 0x000fe4000001160d */
[----:B------:R-:W-:Y:S02]  /*1800*/  SHF.R.U32.HI R9, RZ, 0x18, R9 ;  /* 0x00000018ff097819 */ /* 0x000fe40000011609 */
[----:B------:R-:W-:-:S02]  /*1810*/  LOP3.LUT R37, R64, R37, RZ, 0xfc, !PT ;  /* 0x0000002540257212 */ /* 0x000fc400078efcff */
[C-C-:B------:R-:W-:Y:S01]  /*1820*/  SHF.L.U64.HI R13, R4.reuse, 0x2, R53.reuse ;  /* 0x00000002040d7819 */ /* 0x140fe20000010235 */
[----:B------:R-:W-:Y:S01]  /*1830*/  IMAD.SHL.U32 R4, R4, 0x4, RZ ;  /* 0x0000000404047824 */ /* 0x000fe200078e00ff */
[----:B------:R-:W-:Y:S02]  /*1840*/  SHF.R.U32.HI R55, RZ, 0x1e, R53 ;  /* 0x0000001eff377819 */ /* 0x000fe40000011635 */
[----:B------:R-:W-:Y:S02]  /*1850*/  SHF.R.U32.HI R35, RZ, 0xe, R35 ;  /* 0x0000000eff237819 */ /* 0x000fe40000011623 */
[----:B------:R-:W-:Y:S02]  /*1860*/  LOP3.LUT R53, R43, R14, RZ, 0x3c, !PT ;  /* 0x0000000e2b357212 */ /* 0x000fe400078e3cff */
[----:B------:R-:W-:Y:S02]  /*1870*/  LOP3.LUT R64, R29, R32, RZ, 0x3c, !PT ;  /* 0x000000201d407212 */ /* 0x000fe400078e3cff */
[----:B------:R-:W-:-:S02]  /*1880*/  PRMT R9, R9, 0x6540, R20 ;  /* 0x0000654009097816 */ /* 0x000fc40000000014 */
[----:B------:R-:W-:Y:S02]  /*1890*/  LOP3.LUT R27, R66, R27, RZ, 0xfc, !PT ;  /* 0x0000001b421b7212 */ /* 0x000fe400078efcff */
[----:B------:R-:W-:Y:S01]  /*18a0*/  LOP3.LUT R20, R34, R35, RZ, 0xfc, !PT ;  /* 0x0000002322147212 */ /* 0x000fe200078efcff */
[----:B------:R-:W-:Y:S01]  /*18b0*/  IMAD.SHL.U32 R35, R62, 0x20000000, RZ ;  /* 0x200000003e237824 */ /* 0x000fe200078e00ff */
[C-C-:B------:R-:W-:Y:S01]  /*18c0*/  SHF.R.U64 R66, R53.reuse, 0x17, R64.reuse ;  /* 0x0000001735427819 */ /* 0x140fe20000001240 */
[----:B------:R-:W-:Y:S01]  /*18d0*/  IMAD.SHL.U32 R53, R53, 0x200, RZ ;  /* 0x0000020035357824 */ /* 0x000fe200078e00ff */
[----:B------:R-:W-:Y:S01]  /*18e0*/  SHF.R.U32.HI R34, RZ, 0x17, R64 ;  /* 0x00000017ff227819 */ /* 0x000fe20000011640 */
[----:B------:R-:W-:Y:S01]  /*18f0*/  IMAD.SHL.U32 R64, R40, 0x2000, RZ ;  /* 0x0000200028407824 */ /* 0x000fe200078e00ff */
[----:B------:R-:W-:Y:S02]  /*1900*/  LOP3.LUT R58, R58, R61, RZ, 0x3c, !PT ;  /* 0x0000003d3a3a7212 */ /* 0x000fe400078e3cff */
[----:B------:R-:W-:-:S02]  /*1910*/  SHF.R.U64 R40, R40, 0x13, R31 ;  /* 0x0000001328287819 */ /* 0x000fc4000000121f */
[----:B------:R-:W-:Y:S02]  /*1920*/  SHF.R.U32.HI R31, RZ, 0x13, R31 ;  /* 0x00000013ff1f7819 */ /* 0x000fe4000001161f */
[----:B------:R-:W-:Y:S02]  /*1930*/  LOP3.LUT R6, R57, R6, RZ, 0xfc, !PT ;  /* 0x0000000639067212 */ /* 0x000fe400078efcff */
[----:B------:R-:W-:Y:S02]  /*1940*/  LOP3.LUT R55, R4, R55, RZ, 0xfc, !PT ;  /* 0x0000003704377212 */ /* 0x000fe400078efcff */
[C---:B------:R-:W-:Y:S01]  /*1950*/  SHF.R.U64 R4, R51.reuse, 0x2, R46 ;  /* 0x0000000233047819 */ /* 0x040fe2000000122e */
[----:B------:R-:W-:Y:S01]  /*1960*/  IMAD.SHL.U32 R51, R51, 0x40000000, RZ ;  /* 0x4000000033337824 */ /* 0x000fe200078e00ff */
[----:B------:R-:W-:Y:S02]  /*1970*/  SHF.R.U64 R43, R33, 0x19, R58 ;  /* 0x00000019212b7819 */ /* 0x000fe4000000123a */
[C---:B------:R-:W-:Y:S01]  /*1980*/  SHF.R.U64 R57, R52.reuse, 0x9, R45 ;  /* 0x0000000934397819 */ /* 0x040fe2000000122d */
[----:B------:R-:W-:Y:S01]  /*1990*/  IMAD.SHL.U32 R52, R52, 0x800000, RZ ;  /* 0x0080000034347824 */ /* 0x000fe200078e00ff */
[----:B------:R-:W-:-:S02]  /*19a0*/  LOP3.LUT R34, R53, R34, RZ, 0xfc, !PT ;  /* 0x0000002235227212 */ /* 0x000fc400078efcff */
[----:B------:R-:W-:Y:S02]  /*19b0*/  LOP3.LUT R31, R64, R31, RZ, 0xfc, !PT ;  /* 0x0000001f401f7212 */ /* 0x000fe400078efcff */
[----:B------:R-:W-:Y:S02]  /*19c0*/  LOP3.LUT R53, R10, R14, RZ, 0x3c, !PT ;  /* 0x0000000e0a357212 */ /* 0x000fe400078e3cff */
[--C-:B------:R-:W-:Y:S02]  /*19d0*/  SHF.R.U64 R10, R62, 0x3, R19.reuse ;  /* 0x000000033e0a7819 */ /* 0x100fe40000001213 */
[----:B------:R-:W-:Y:S02]  /*19e0*/  SHF.R.U32.HI R64, RZ, 0x3, R19 ;  /* 0x00000003ff407819 */ /* 0x000fe40000011613 */
[----:B------:R-:W-:Y:S02]  /*19f0*/  LOP3.LUT R26, R26, R61, RZ, 0x3c, !PT ;  /* 0x0000003d1a1a7212 */ /* 0x000fe400078e3cff */
[----:B------:R-:W-:-:S02]  /*1a00*/  LOP3.LUT R62, R12, R32, RZ, 0x3c, !PT ;  /* 0x000000200c3e7212 */ /* 0x000fc400078e3cff */
[----:B------:R-:W-:Y:S02]  /*1a10*/  LOP3.LUT R42, R4, R57, R43, 0xd2, !PT ;  /* 0x00000039042a7212 */ /* 0x000fe400078ed22b */
[----:B------:R-:W-:Y:S02]  /*1a20*/  LOP3.LUT R29, R57, R43, R66, 0xd2, !PT ;  /* 0x0000002b391d7212 */ /* 0x000fe400078ed242 */
[----:B------:R-:W-:Y:S02]  /*1a30*/  LOP3.LUT R59, R66, R55, R4, 0xd2, !PT ;  /* 0x00000037423b7212 */ /* 0x000fe400078ed204 */
[----:B------:R-:W-:Y:S02]  /*1a40*/  LOP3.LUT R43, R43, R66, R55, 0xd2, !PT ;  /* 0x000000422b2b7212 */ /* 0x000fe400078ed237 */
[----:B------:R-:W-:Y:S02]  /*1a50*/  LOP3.LUT R4, R55, R4, R57, 0xd2, !PT ;  /* 0x0000000437047212 */ /* 0x000fe400078ed239 */
[----:B------:R-:W-:-:S02]  /*1a60*/  LOP3.LUT R64, R35, R64, RZ, 0xfc, !PT ;  /* 0x0000004023407212 */ /* 0x000fc400078efcff */
[----:B------:R-:W-:Y:S01]  /*1a70*/  SHF.R.U32.HI R55, RZ, 0x19, R58 ;  /* 0x00000019ff377819 */ /* 0x000fe2000001163a */
[C---:B------:R-:W-:Y:S01]  /*1a80*/  IMAD.SHL.U32 R58, R53.reuse, 0x8, RZ ;  /* 0x00000008353a7824 */ /* 0x040fe200078e00ff */
[----:B------:R-:W-:Y:S02]  /*1a90*/  SHF.L.U64.HI R68, R53, 0x3, R62 ;  /* 0x0000000335447819 */ /* 0x000fe4000001023e */
[----:B------:R-:W-:Y:S02]  /*1aa0*/  SHF.L.U64.HI R35, R21, 0x14, R26 ;  /* 0x0000001415237819 */ /* 0x000fe4000001021a */
[----:B------:R-:W-:Y:S02]  /*1ab0*/  SHF.L.U64.HI R66, R47, 0x1c, R0 ;  /* 0x0000001c2f427819 */ /* 0x000fe40000010200 */
[----:B------:R-:W-:Y:S02]  /*1ac0*/  SHF.R.U32.HI R57, RZ, 0x1d, R62 ;  /* 0x0000001dff397819 */ /* 0x000fe4000001163e */
[----:B------:R-:W-:-:S02]  /*1ad0*/  LOP3.LUT R19, R66, R35, R68, 0xd2, !PT ;  /* 0x0000002342137212 */ /* 0x000fc400078ed244 */
[----:B------:R-:W-:Y:S02]  /*1ae0*/  LOP3.LUT R12, R35, R68, R31, 0xd2, !PT ;  /* 0x00000044230c7212 */ /* 0x000fe400078ed21f */
[----:B------:R-:W-:Y:S02]  /*1af0*/  LOP3.LUT R61, R68, R31, R64, 0xd2, !PT ;  /* 0x0000001f443d7212 */ /* 0x000fe400078ed240 */
[----:B------:R-:W-:Y:S02]  /*1b00*/  SHF.R.U32.HI R46, RZ, 0x2, R46 ;  /* 0x00000002ff2e7819 */ /* 0x000fe4000001162e */
[----:B------:R-:W-:Y:S02]  /*1b10*/  LOP3.LUT R31, R31, R64, R66, 0xd2, !PT ;  /* 0x000000401f1f7212 */ /* 0x000fe400078ed242 */
[----:B------:R-:W-:Y:S01]  /*1b20*/  LOP3.LUT R35, R64, R66, R35, 0xd2, !PT ;  /* 0x0000004240237212 */ /* 0x000fe200078ed223 */
[----:B------:R-:W-:Y:S01]  /*1b30*/  IMAD.SHL.U32 R64, R33, 0x80, RZ ;  /* 0x0000008021407824 */ /* 0x000fe200078e00ff */
[----:B------:R-:W-:Y:S01]  /*1b40*/  LOP3.LUT R57, R58, R57, RZ, 0xfc, !PT ;  /* 0x000000393a397212 */ /* 0x000fe200078efcff */
[----:B------:R-:W-:Y:S01]  /*1b50*/  IMAD.SHL.U32 R58, R21, 0x100000, RZ ;  /* 0x00100000153a7824 */ /* 0x000fe200078e00ff */
[----:B------:R-:W-:Y:S01]  /*1b60*/  SHF.R.U32.HI R33, RZ, 0xc, R26 ;  /* 0x0000000cff217819 */ /* 0x000fe2000001161a */
[----:B------:R-:W-:Y:S01]  /*1b70*/  IMAD.SHL.U32 R26, R23, 0x200000, RZ ;  /* 0x00200000171a7824 */ /* 0x000fe200078e00ff */
[----:B------:R-:W-:-:S02]  /*1b80*/  LOP3.LUT R46, R51, R46, RZ, 0xfc, !PT ;  /* 0x0000002e332e7212 */ /* 0x000fc400078efcff */
[--C-:B------:R-:W-:Y:S02]  /*1b90*/  SHF.L.U64.HI R51, R23, 0x15, R44.reuse ;  /* 0x0000001517337819 */ /* 0x100fe4000001022c */
[----:B------:R-:W-:Y:S02]  /*1ba0*/  SHF.R.U32.HI R23, RZ, 0xb, R44 ;  /* 0x0000000bff177819 */ /* 0x000fe4000001162c */
[----:B------:R-:W-:Y:S02]  /*1bb0*/  LOP3.LUT R33, R58, R33, RZ, 0xfc, !PT ;  /* 0x000000213a217212 */ /* 0x000fe400078efcff */
[----:B------:R-:W-:Y:S02]  /*1bc0*/  LOP3.LUT R58, R56, R17, R32, 0x6, !PT ;  /* 0x00000011383a7212 */ /* 0x000fe400078e0620 */
[----:B------:R-:W-:Y:S02]  /*1bd0*/  LOP3.LUT R21, R17, R32, RZ, 0x3c, !PT ;  /* 0x0000002011157212 */ /* 0x000fe400078e3cff */
[----:B------:R-:W-:-:S02]  /*1be0*/  LOP3.LUT R23, R26, R23, RZ, 0xfc, !PT ;  /* 0x000000171a177212 */ /* 0x000fc400078efcff */
[----:B------:R-:W-:Y:S02]  /*1bf0*/  LOP3.LUT R26, R7, R14, RZ, 0x3c, !PT ;  /* 0x0000000e071a7212 */ /* 0x000fe400078e3cff */
[----:B------:R-:W-:Y:S02]  /*1c00*/  LOP3.LUT R44, R11, R7, R14, 0x90, !PT ;  /* 0x000000070b2c7212 */ /* 0x000fe400078e900e */
[----:B------:R-:W-:Y:S02]  /*1c10*/  LOP3.LUT R17, R22, R17, R32, 0x90, !PT ;  /* 0x0000001116117212 */ /* 0x000fe400078e9020 */
[----:B------:R-:W-:Y:S02]  /*1c20*/  LOP3.LUT R14, R27, R7, R14, 0x6, !PT ;  /* 0x000000071b0e7212 */ /* 0x000fe400078e060e */
[----:B------:R-:W-:Y:S02]  /*1c30*/  LOP3.LUT R32, R51, R58, RZ, 0x3c, !PT ;  /* 0x0000003a33207212 */ /* 0x000fe400078e3cff */
[----:B------:R-:W-:-:S02]  /*1c40*/  LOP3.LUT R21, R21, R22, R49, 0xd2, !PT ;  /* 0x0000001615157212 */ /* 0x000fc400078ed231 */
[----:B------:R-:W-:Y:S02]  /*1c50*/  LOP3.LUT R7, R22, R49, R51, 0xd2, !PT ;  /* 0x0000003116077212 */ /* 0x000fe400078ed233 */
[----:B------:R-:W-:Y:S01]  /*1c60*/  SHF.R.U32.HI R58, RZ, 0x8, R54 ;  /* 0x00000008ff3a7819 */ /* 0x000fe20000011636 */
[----:B------:R-:W-:Y:S01]  /*1c70*/  IMAD.SHL.U32 R54, R41, 0x2000000, RZ ;  /* 0x0200000029367824 */ /* 0x000fe200078e00ff */
[----:B------:R-:W-:Y:S02]  /*1c80*/  LOP3.LUT R22, R49, R51, R56, 0xd2, !PT ;  /* 0x0000003331167212 */ /* 0x000fe400078ed238 */
[----:B------:R-:W-:Y:S01]  /*1c90*/  SHF.R.U32.HI R49, RZ, 0x7, R50 ;  /* 0x00000007ff317819 */ /* 0x000fe20000011632 */
[----:B------:R-:W-:Y:S01]  /*1ca0*/  IMAD.SHL.U32 R50, R47, 0x10000000, RZ ;  /* 0x100000002f327824 */ /* 0x000fe200078e00ff */
[----:B------:R-:W-:Y:S02]  /*1cb0*/  PRMT R47, R58, 0x4210, R39 ;  /* 0x000042103a2f7816 */ /* 0x000fe40000000027 */
[----:B------:R-:W-:-:S02]  /*1cc0*/  SHF.R.U32.HI R41, RZ, 0x4, R0 ;  /* 0x00000004ff297819 */ /* 0x000fc40000011600 */
[----:B------:R-:W-:Y:S02]  /*1cd0*/  SHF.R.U32.HI R45, RZ, 0x9, R45 ;  /* 0x00000009ff2d7819 */ /* 0x000fe4000001162d */
[----:B------:R-:W-:Y:S02]  /*1ce0*/  LOP3.LUT R49, R54, R49, RZ, 0xfc, !PT ;  /* 0x0000003136317212 */ /* 0x000fe400078efcff */
[----:B------:R-:W-:Y:S02]  /*1cf0*/  LOP3.LUT R39, R63, R36, R65, 0xd2, !PT ;  /* 0x000000243f277212 */ /* 0x000fe400078ed241 */
[----:B------:R-:W-:Y:S02]  /*1d00*/  LOP3.LUT R0, R36, R65, R30, 0xd2, !PT ;  /* 0x0000004124007212 */ /* 0x000fe400078ed21e */
[----:B------:R-:W-:Y:S02]  /*1d10*/  LOP3.LUT R65, R65, R30, R47, 0xd2, !PT ;  /* 0x0000001e41417212 */ /* 0x000fe400078ed22f */
[----:B------:R-:W-:-:S02]  /*1d20*/  LOP3.LUT R30, R30, R47, R63, 0xd2, !PT ;  /* 0x0000002f1e1e7212 */ /* 0x000fc400078ed23f */
[----:B------:R-:W-:Y:S02]  /*1d30*/  LOP3.LUT R55, R64, R55, RZ, 0xfc, !PT ;  /* 0x0000003740377212 */ /* 0x000fe400078efcff */
[----:B------:R-:W-:Y:S02]  /*1d40*/  LOP3.LUT R63, R47, R63, R36, 0xd2, !PT ;  /* 0x0000003f2f3f7212 */ /* 0x000fe400078ed224 */
[----:B------:R-:W-:Y:S02]  /*1d50*/  LOP3.LUT R45, R52, R45, RZ, 0xfc, !PT ;  /* 0x0000002d342d7212 */ /* 0x000fe400078efcff */
[----:B------:R-:W-:Y:S02]  /*1d60*/  LOP3.LUT R58, R20, R37, R6, 0xd2, !PT ;  /* 0x00000025143a7212 */ /* 0x000fe400078ed206 */
[----:B------:R-:W-:Y:S02]  /*1d70*/  LOP3.LUT R36, R37, R6, R49, 0xd2, !PT ;  /* 0x0000000625247212 */ /* 0x000fe400078ed231 */
[----:B------:R-:W-:-:S02]  /*1d80*/  LOP3.LUT R47, R9, R20, R37, 0xd2, !PT ;  /* 0x00000014092f7212 */ /* 0x000fc400078ed225 */
[----:B------:R-:W-:Y:S02]  /*1d90*/  LOP3.LUT R6, R6, R49, R9, 0xd2, !PT ;  /* 0x0000003106067212 */ /* 0x000fe400078ed209 */
[----:B------:R-:W-:Y:S02]  /*1da0*/  LOP3.LUT R9, R49, R9, R20, 0xd2, !PT ;  /* 0x0000000931097212 */ /* 0x000fe400078ed214 */
[----:B------:R-:W-:Y:S02]  /*1db0*/  LOP3.LUT R41, R50, R41, RZ, 0xfc, !PT ;  /* 0x0000002932297212 */ /* 0x000fe400078efcff */
[----:B------:R-:W-:Y:S02]  /*1dc0*/  LOP3.LUT R20, R55, R34, R13, 0xd2, !PT ;  /* 0x0000002237147212 */ /* 0x000fe400078ed20d */
[----:B------:R-:W-:Y:S02]  /*1dd0*/  LOP3.LUT R54, R34, R13, R46, 0xd2, !PT ;  /* 0x0000000d22367212 */ /* 0x000fe400078ed22e */
[----:B------:R-:W-:-:S02]  /*1de0*/  LOP3.LUT R34, R45, R55, R34, 0xd2, !PT ;  /* 0x000000372d227212 */ /* 0x000fc400078ed222 */
[----:B------:R-:W-:Y:S02]  /*1df0*/  LOP3.LUT R55, R46, R45, R55, 0xd2, !PT ;  /* 0x0000002d2e377212 */ /* 0x000fe400078ed237 */
[----:B------:R-:W-:Y:S02]  /*1e00*/  LOP3.LUT R13, R13, R46, R45, 0xd2, !PT ;  /* 0x0000002e0d0d7212 */ /* 0x000fe400078ed22d */
[----:B------:R-:W-:Y:S02]  /*1e10*/  LOP3.LUT R37, R33, R57, R40, 0xd2, !PT ;  /* 0x0000003921257212 */ /* 0x000fe400078ed228 */
[----:B------:R-:W-:Y:S02]  /*1e20*/  LOP3.LUT R46, R57, R40, R10, 0xd2, !PT ;  /* 0x00000028392e7212 */ /* 0x000fe400078ed20a */
[----:B------:R-:W-:Y:S02]  /*1e30*/  LOP3.LUT R40, R40, R10, R41, 0xd2, !PT ;  /* 0x0000000a28287212 */ /* 0x000fe400078ed229 */
[----:B------:R-:W-:-:S02]  /*1e40*/  LOP3.LUT R57, R41, R33, R57, 0xd2, !PT ;  /* 0x0000002129397212 */ /* 0x000fc400078ed239 */
[----:B------:R-:W-:Y:S02]  /*1e50*/  LOP3.LUT R10, R10, R41, R33, 0xd2, !PT ;  /* 0x000000290a0a7212 */ /* 0x000fe400078ed221 */
[----:B------:R-:W-:Y:S02]  /*1e60*/  LOP3.LUT R41, R27, R44, RZ, 0x3c, !PT ;  /* 0x0000002c1b297212 */ /* 0x000fe400078e3cff */
[----:B------:R-:W-:Y:S02]  /*1e70*/  LOP3.LUT R27, R16, R23, R27, 0xd2, !PT ;  /* 0x00000017101b7212 */ /* 0x000fe400078ed21b */
[----:B------:R-:W-:Y:S02]  /*1e80*/  LOP3.LUT R33, R26, R11, R16, 0xd2, !PT ;  /* 0x0000000b1a217212 */ /* 0x000fe400078ed210 */
[----:B------:R-:W-:Y:S02]  /*1e90*/  LOP3.LUT R26, R11, R16, R23, 0xd2, !PT ;  /* 0x000000100b1a7212 */ /* 0x000fe400078ed217 */
[----:B------:R-:W-:-:S02]  /*1ea0*/  LOP3.LUT R62, R9, R27, R46, 0x96, !PT ;  /* 0x0000001b093e7212 */ /* 0x000fc400078e962e */
[----:B------:R-:W-:Y:S02]  /*1eb0*/  LOP3.LUT R11, R33, 0x8082, RZ, 0x3c, !PT ;  /* 0x00008082210b7812 */ /* 0x000fe400078e3cff */
[----:B------:R-:W-:Y:S02]  /*1ec0*/  LOP3.LUT R33, R18, R22, R61, 0x96, !PT ;  /* 0x0000001612217212 */ /* 0x000fe400078e963d */
[----:B------:R-:W-:Y:S02]  /*1ed0*/  LOP3.LUT R62, R43, R62, R48, 0x96, !PT ;  /* 0x0000003e2b3e7212 */ /* 0x000fe400078e9630 */
[----:B------:R-:W-:Y:S02]  /*1ee0*/  LOP3.LUT R23, R23, R14, RZ, 0x3c, !PT ;  /* 0x0000000e17177212 */ /* 0x000fe400078e3cff */
[----:B------:R-:W-:Y:S01]  /*1ef0*/  LOP3.LUT R14, R36, R11, R57, 0x96, !PT ;  /* 0x0000000b240e7212 */ /* 0x000fe200078e9639 */
[----:B------:R-:W-:Y:S01]  /*1f00*/  IMAD.SHL.U32 R16, R62, 0x2, RZ ;  /* 0x000000023e107824 */ /* 0x000fe200078e00ff */
[----:B------:R-:W-:-:S02]  /*1f10*/  LOP3.LUT R33, R20, R33, R65, 0x96, !PT ;  /* 0x0000002114217212 */ /* 0x000fc400078e9641 */
[----:B------:R-:W-:Y:S02]  /*1f20*/  LOP3.LUT R56, R56, R17, RZ, 0x3c, !PT ;  /* 0x0000001138387212 */ /* 0x000fe400078e3cff */
[----:B------:R-:W-:Y:S02]  /*1f30*/  LOP3.LUT R14, R42, R14, R25, 0x96, !PT ;  /* 0x0000000e2a0e7212 */ /* 0x000fe400078e9619 */
[----:B------:R-:W-:Y:S02]  /*1f40*/  SHF.R.U32.HI R45, RZ, 0x1f, R33 ;  /* 0x0000001fff2d7819 */ /* 0x000fe40000011621 */
[----:B------:R-:W-:Y:S02]  /*1f50*/  LOP3.LUT R17, R6, R26, R37, 0x96, !PT ;  /* 0x0000001a06117212 */ /* 0x000fe400078e9625 */
[----:B------:R-:W-:Y:S02]  /*1f60*/  LOP3.LUT R69, R38, R7, R12, 0x96, !PT ;  /* 0x0000000726457212 */ /* 0x000fe400078e960c */
[----:B------:R-:W-:-:S02]  /*1f70*/  LOP3.LUT R45, R14, R16, R45, 0x1e, !PT ;  /* 0x000000100e2d7212 */ /* 0x000fc400078e1e2d */
[----:B------:R-:W-:Y:S02]  /*1f80*/  LOP3.LUT R16, R29, R17, R60, 0x96, !PT ;  /* 0x000000111d107212 */ /* 0x000fe400078e963c */
[----:B------:R-:W-:Y:S02]  /*1f90*/  LOP3.LUT R49, R58, R41, R10, 0x96, !PT ;  /* 0x000000293a317212 */ /* 0x000fe400078e960a */
[----:B------:R-:W-:Y:S01]  /*1fa0*/  LOP3.LUT R69, R34, R69, R0, 0x96, !PT ;  /* 0x0000004522457212 */ /* 0x000fe200078e9600 */
[----:B------:R-:W-:Y:S01]  /*1fb0*/  IMAD.SHL.U32 R17, R16, 0x2, RZ ;  /* 0x0000000210117824 */ /* 0x000fe200078e00ff */
[----:B------:R-:W-:Y:S02]  /*1fc0*/  LOP3.LUT R44, R67, R56, R35, 0x96, !PT ;  /* 0x00000038432c7212 */ /* 0x000fe400078e9623 */
[----:B------:R-:W-:Y:S02]  /*1fd0*/  LOP3.LUT R49, R4, R49, R28, 0x96, !PT ;  /* 0x0000003104317212 */ /* 0x000fe400078e961c */
[----:B------:R-:W-:-:S02]  /*1fe0*/  SHF.R.U32.HI R50, RZ, 0x1f, R69 ;  /* 0x0000001fff327819 */ /* 0x000fc40000011645 */
[----:B------:R-:W-:Y:S01]  /*1ff0*/  LOP3.LUT R44, R13, R44, R63, 0x96, !PT ;  /* 0x0000002c0d2c7212 */ /* 0x000fe200078e963f */
[C---:B------:R-:W-:Y:S01]  /*2000*/  IMAD.SHL.U32 R52, R49.reuse, 0x2, RZ ;  /* 0x0000000231347824 */ /* 0x040fe200078e00ff */
[C---:B------:R-:W-:Y:S02]  /*2010*/  LOP3.LUT R50, R49.reuse, R17, R50, 0x1e, !PT ;  /* 0x0000001131327212 */ /* 0x040fe400078e1e32 */
[--C-:B------:R-:W-:Y:S02]  /*2020*/  SHF.R.U32.HI R17, RZ, 0x1f, R44.reuse ;  /* 0x0000001fff117819 */ /* 0x100fe4000001162c */
[----:B------:R-:W-:Y:S02]  /*2030*/  SHF.L.U64.HI R64, R49, 0x1, R44 ;  /* 0x0000000131407819 */ /* 0x000fe4000001022c */
[----:B------:R-:W-:Y:S02]  /*2040*/  LOP3.LUT R52, R62, R52, R17, 0x1e, !PT ;  /* 0x000000343e347212 */ /* 0x000fe400078e1e11 */
[----:B------:R-:W-:-:S02]  /*2050*/  LOP3.LUT R17, R33, R64, RZ, 0x3c, !PT ;  /* 0x0000004021117212 */ /* 0x000fc400078e3cff */
[----:B------:R-:W-:Y:S02]  /*2060*/  LOP3.LUT R64, R8, R21, R19, 0x96, !PT ;  /* 0x0000001508407212 */ /* 0x000fe400078e9613 */
[----:B------:R-:W-:Y:S02]  /*2070*/  SHF.L.U64.HI R62, R62, 0x1, R33 ;  /* 0x000000013e3e7819 */ /* 0x000fe40000010221 */
[----:B------:R-:W-:Y:S02]  /*2080*/  LOP3.LUT R33, R55, R64, R39, 0x96, !PT ;  /* 0x0000004037217212 */ /* 0x000fe400078e9627 */
[-C--:B------:R-:W-:Y:S02]  /*2090*/  LOP3.LUT R26, R26, R45.reuse, RZ, 0x3c, !PT ;  /* 0x0000002d1a1a7212 */ /* 0x080fe400078e3cff */
[----:B------:R-:W-:Y:S02]  /*20a0*/  LOP3.LUT R49, R33, R62, RZ, 0x3c, !PT ;  /* 0x0000003e21317212 */ /* 0x000fe400078e3cff */
[----:B------:R-:W-:-:S02]  /*20b0*/  LOP3.LUT R37, R37, R45, RZ, 0x3c, !PT ;  /* 0x0000002d25257212 */ /* 0x000fc400078e3cff */
[-C--:B------:R-:W-:Y:S02]  /*20c0*/  LOP3.LUT R6, R6, R45.reuse, RZ, 0x3c, !PT ;  /* 0x0000002d06067212 */ /* 0x080fe400078e3cff */
[-C--:B------:R-:W-:Y:S02]  /*20d0*/  LOP3.LUT R51, R60, R45.reuse, RZ, 0x3c, !PT ;  /* 0x0000002d3c337212 */ /* 0x080fe400078e3cff */
[----:B------:R-:W-:Y:S02]  /*20e0*/  LOP3.LUT R29, R29, R45, RZ, 0x3c, !PT ;  /* 0x0000002d1d1d7212 */ /* 0x000fe400078e3cff */
[-C--:B------:R-:W-:Y:S02]  /*20f0*/  LOP3.LUT R7, R7, R49.reuse, RZ, 0x3c, !PT ;  /* 0x0000003107077212 */ /* 0x080fe400078e3cff */
[-C--:B------:R-:W-:Y:S02]  /*2100*/  LOP3.LUT R12, R12, R49.reuse, RZ, 0x3c, !PT ;  /* 0x000000310c0c7212 */ /* 0x080fe400078e3cff */
[----:B------:R-:W-:-:S02]  /*2110*/  LOP3.LUT R45, R38, R49, RZ, 0x3c, !PT ;  /* 0x00000031262d7212 */ /* 0x000fc400078e3cff */
[-C--:B------:R-:W-:Y:S02]  /*2120*/  LOP3.LUT R0, R0, R49.reuse, RZ, 0x3c, !PT ;  /* 0x0000003100007212 */ /* 0x080fe400078e3cff */
[----:B------:R-:W-:Y:S02]  /*2130*/  LOP3.LUT R34, R34, R49, RZ, 0x3c, !PT ;  /* 0x0000003122227212 */ /* 0x000fe400078e3cff */
[----:B------:R-:W-:Y:S02]  /*2140*/  LOP3.LUT R49, R24, R32, R31, 0x96, !PT ;  /* 0x0000002018317212 */ /* 0x000fe400078e961f */
[----:B------:R-:W-:Y:S02]  /*2150*/  LOP3.LUT R60, R47, R23, R40, 0x96, !PT ;  /* 0x000000172f3c7212 */ /* 0x000fe400078e9628 */
[----:B------:R-:W-:Y:S02]  /*2160*/  LOP3.LUT R38, R54, R49, R30, 0x96, !PT ;  /* 0x0000003136267212 */ /* 0x000fe400078e961e */
[----:B------:R-:W-:-:S02]  /*2170*/  LOP3.LUT R49, R59, R60, R15, 0x96, !PT ;  /* 0x0000003c3b317212 */ /* 0x000fc400078e960f */
[----:B------:R-:W-:Y:S02]  /*2180*/  SHF.L.U64.HI R53, R16, 0x1, R69 ;  /* 0x0000000110357819 */ /* 0x000fe40000010245 */
[----:B------:R-:W-:Y:S01]  /*2190*/  LOP3.LUT R42, R42, R50, RZ, 0x3c, !PT ;  /* 0x000000322a2a7212 */ /* 0x000fe200078e3cff */
[----:B------:R-:W-:Y:S01]  /*21a0*/  IMAD.SHL.U32 R60, R49, 0x2, RZ ;  /* 0x00000002313c7824 */ /* 0x000fe200078e00ff */
[----:B------:R-:W-:Y:S02]  /*21b0*/  LOP3.LUT R44, R44, R53, RZ, 0x3c, !PT ;  /* 0x000000352c2c7212 */ /* 0x000fe400078e3cff */
[----:B------:R-:W-:Y:S02]  /*21c0*/  SHF.R.U32.HI R53, RZ, 0x1f, R38 ;  /* 0x0000001fff357819 */ /* 0x000fe40000011626 */
[----:B------:R-:W-:Y:S02]  /*21d0*/  LOP3.LUT R55, R55, R44, RZ, 0x3c, !PT ;  /* 0x0000002c37377212 */ /* 0x000fe400078e3cff */
[----:B------:R-:W-:Y:S01]  /*21e0*/  LOP3.LUT R16, R16, R60, R53, 0x1e, !PT ;  /* 0x0000003c10107212 */ /* 0x000fe200078e1e35 */
[----:B------:R-:W-:Y:S01]  /*21f0*/  IMAD.SHL.U32 R53, R14, 0x2, RZ ;  /* 0x000000020e357824 */ /* 0x000fe200078e00ff */
[----:B------:R-:W-:-:S02]  /*2200*/  SHF.R.U32.HI R60, RZ, 0x1f, R33 ;  /* 0x0000001fff3c7819 */ /* 0x000fc40000011621 */
[----:B------:R-:W-:Y:S02]  /*2210*/  SHF.L.U64.HI R14, R14, 0x1, R33 ;  /* 0x000000010e0e7819 */ /* 0x000fe40000010221 */
[C---:B------:R-:W-:Y:S02]  /*2220*/  LOP3.LUT R33, R49.reuse, R53, R60, 0x1e, !PT ;  /* 0x0000003531217212 */ /* 0x040fe400078e1e3c */
[----:B------:R-:W-:Y:S02]  /*2230*/  SHF.L.U64.HI R60, R49, 0x1, R38 ;  /* 0x00000001313c7819 */ /* 0x000fe40000010226 */
[----:B------:R-:W-:Y:S02]  /*2240*/  LOP3.LUT R14, R38, R14, RZ, 0x3c, !PT ;  /* 0x0000000e260e7212 */ /* 0x000fe400078e3cff */
[----:B------:R-:W-:Y:S02]  /*2250*/  LOP3.LUT R69, R69, R60, RZ, 0x3c, !PT ;  /* 0x0000003c45457212 */ /* 0x000fe400078e3cff */
[----:B------:R-:W-:-:S02]  /*2260*/  LOP3.LUT R38, R47, R52, RZ, 0x3c, !PT ;  /* 0x000000342f267212 */ /* 0x000fc400078e3cff */
[----:B------:R-:W-:Y:S02]  /*2270*/  LOP3.LUT R47, R24, R17, RZ, 0x3c, !PT ;  /* 0x00000011182f7212 */ /* 0x000fe400078e3cff */
[----:B------:R-:W-:Y:S02]  /*2280*/  LOP3.LUT R46, R46, R16, RZ, 0x3c, !PT ;  /* 0x000000102e2e7212 */ /* 0x000fe400078e3cff */
[----:B------:R-:W-:Y:S02]  /*2290*/  LOP3.LUT R61, R61, R69, RZ, 0x3c, !PT ;  /* 0x000000453d3d7212 */ /* 0x000fe400078e3cff */
[----:B------:R-:W-:Y:S02]  /*22a0*/  LOP3.LUT R28, R28, R33, RZ, 0x3c, !PT ;  /* 0x000000211c1c7212 */ /* 0x000fe400078e3cff */
[----:B------:R-:W-:Y:S02]  /*22b0*/  LOP3.LUT R63, R63, R14, RZ, 0x3c, !PT ;  /* 0x0000000e3f3f7212 */ /* 0x000fe400078e3cff */
[----:B------:R-:W-:-:S02]  /*22c0*/  LOP3.LUT R23, R23, R52, RZ, 0x3c, !PT ;  /* 0x0000003417177212 */ /* 0x000fc400078e3cff */
[-C--:B------:R-:W-:Y:S02]  /*22d0*/  LOP3.LUT R40, R40, R52.reuse, RZ, 0x3c, !PT ;  /* 0x0000003428287212 */ /* 0x080fe400078e3cff */
[-C--:B------:R-:W-:Y:S02]  /*22e0*/  LOP3.LUT R15, R15, R52.reuse, RZ, 0x3c, !PT ;  /* 0x000000340f0f7212 */ /* 0x080fe400078e3cff */
[----:B------:R-:W-:Y:S02]  /*22f0*/  LOP3.LUT R59, R59, R52, RZ, 0x3c, !PT ;  /* 0x000000343b3b7212 */ /* 0x000fe400078e3cff */
[----:B------:R-:W-:Y:S02]  /*2300*/  LOP3.LUT R52, R9, R16, RZ, 0x3c, !PT ;  /* 0x0000001009347212 */ /* 0x000fe400078e3cff */
[----:B------:R-:W-:Y:S02]  /*2310*/  SHF.L.U64.HI R60, R26, 0x1, R7 ;  /* 0x000000011a3c7819 */ /* 0x000fe40000010207 */
[C---:B------:R-:W-:Y:S01]  /*2320*/  SHF.L.U64.HI R9, R46.reuse, 0x6, R61 ;  /* 0x000000062e097819 */ /* 0x040fe2000001023d */
[----:B------:R-:W-:Y:S01]  /*2330*/  IMAD.SHL.U32 R46, R46, 0x40, RZ ;  /* 0x000000402e2e7824 */ /* 0x000fe200078e00ff */
[----:B------:R-:W-:-:S02]  /*2340*/  SHF.L.U64.HI R24, R38, 0x19, R47 ;  /* 0x0000001926187819 */ /* 0x000fc4000001022f */
[----:B------:R-:W-:Y:S02]  /*2350*/  SHF.L.U64.HI R53, R28, 0x8, R63 ;  /* 0x000000081c357819 */ /* 0x000fe4000001023f */
[C---:B------:R-:W-:Y:S01]  /*2360*/  SHF.L.U64.HI R49, R42.reuse, 0x12, R55 ;  /* 0x000000122a317819 */ /* 0x040fe20000010237 */
[----:B------:R-:W-:Y:S01]  /*2370*/  IMAD.SHL.U32 R42, R42, 0x40000, RZ ;  /* 0x000400002a2a7824 */ /* 0x000fe200078e00ff */
[-C--:B------:R-:W-:Y:S02]  /*2380*/  LOP3.LUT R32, R32, R17.reuse, RZ, 0x3c, !PT ;  /* 0x0000001120207212 */ /* 0x080fe400078e3cff */
[-C--:B------:R-:W-:Y:S02]  /*2390*/  LOP3.LUT R31, R31, R17.reuse, RZ, 0x3c, !PT ;  /* 0x000000111f1f7212 */ /* 0x080fe400078e3cff */
[-C--:B------:R-:W-:Y:S02]  /*23a0*/  LOP3.LUT R30, R30, R17.reuse, RZ, 0x3c, !PT ;  /* 0x000000111e1e7212 */ /* 0x080fe400078e3cff */
[----:B------:R-:W-:-:S02]  /*23b0*/  LOP3.LUT R54, R54, R17, RZ, 0x3c, !PT ;  /* 0x0000001136367212 */ /* 0x000fc400078e3cff */
[-C--:B------:R-:W-:Y:S02]  /*23c0*/  LOP3.LUT R27, R27, R16.reuse, RZ, 0x3c, !PT ;  /* 0x000000101b1b7212 */ /* 0x080fe400078e3cff */
[-C--:B------:R-:W-:Y:S02]  /*23d0*/  LOP3.LUT R48, R48, R16.reuse, RZ, 0x3c, !PT ;  /* 0x0000001030307212 */ /* 0x080fe400078e3cff */
[----:B------:R-:W-:Y:S02]  /*23e0*/  LOP3.LUT R43, R43, R16, RZ, 0x3c, !PT ;  /* 0x000000102b2b7212 */ /* 0x000fe400078e3cff */
[----:B------:R-:W-:Y:S02]  /*23f0*/  LOP3.LUT R16, R60, R9, R24, 0xd2, !PT ;  /* 0x000000093c107212 */ /* 0x000fe400078ed218 */
[----:B------:R-:W-:Y:S02]  /*2400*/  LOP3.LUT R17, R9, R24, R53, 0xd2, !PT ;  /* 0x0000001809117212 */ /* 0x000fe400078ed235 */
[----:B------:R-:W-:-:S02]  /*2410*/  LOP3.LUT R24, R24, R53, R49, 0xd2, !PT ;  /* 0x0000003518187212 */ /* 0x000fc400078ed231 */
[----:B------:R-:W-:Y:S02]  /*2420*/  LOP3.LUT R53, R53, R49, R60, 0xd2, !PT ;  /* 0x0000003135357212 */ /* 0x000fe400078ed23c */
[----:B------:R-:W-:Y:S02]  /*2430*/  LOP3.LUT R49, R49, R60, R9, 0xd2, !PT ;  /* 0x0000003c31317212 */ /* 0x000fe400078ed209 */
[----:B------:R-:W-:Y:S02]  /*2440*/  LOP3.LUT R9, R18, R69, RZ, 0x3c, !PT ;  /* 0x0000004512097212 */ /* 0x000fe400078e3cff */
[-C--:B------:R-:W-:Y:S02]  /*2450*/  LOP3.LUT R18, R41, R33.reuse, RZ, 0x3c, !PT ;  /* 0x0000002129127212 */ /* 0x080fe400078e3cff */
[-C--:B------:R-:W-:Y:S02]  /*2460*/  LOP3.LUT R41, R58, R33.reuse, RZ, 0x3c, !PT ;  /* 0x000000213a297212 */ /* 0x080fe400078e3cff */
[----:B------:R-:W-:-:S02]  /*2470*/  LOP3.LUT R58, R4, R33, RZ, 0x3c, !PT ;  /* 0x00000021043a7212 */ /* 0x000fc400078e3cff */
[-C--:B------:R-:W-:Y:S02]  /*2480*/  LOP3.LUT R22, R22, R69.reuse, RZ, 0x3c, !PT ;  /* 0x0000004516167212 */ /* 0x080fe400078e3cff */
[-C--:B------:R-:W-:Y:S02]  /*2490*/  LOP3.LUT R65, R65, R69.reuse, RZ, 0x3c, !PT ;  /* 0x0000004541417212 */ /* 0x080fe400078e3cff */
[----:B------:R-:W-:Y:S02]  /*24a0*/  LOP3.LUT R20, R20, R69, RZ, 0x3c, !PT ;  /* 0x0000004514147212 */ /* 0x000fe400078e3cff */
[----:B------:R-:W-:Y:S02]  /*24b0*/  LOP3.LUT R10, R10, R33, RZ, 0x3c, !PT ;  /* 0x000000210a0a7212 */ /* 0x000fe400078e3cff */
[-C--:B------:R-:W-:Y:S01]  /*24c0*/  LOP3.LUT R4, R67, R14.reuse, RZ, 0x3c, !PT ;  /* 0x0000000e43047212 */ /* 0x080fe200078e3cff */
[----:B------:R-:W-:Y:S01]  /*24d0*/  IMAD.SHL.U32 R67, R15, 0x200000, RZ ;  /* 0x002000000f437824 */ /* 0x000fe200078e00ff */
[----:B------:R-:W-:-:S02]  /*24e0*/  LOP3.LUT R33, R56, R14, RZ, 0x3c, !PT ;  /* 0x0000000e38217212 */ /* 0x000fc400078e3cff */
[-C--:B------:R-:W-:Y:S02]  /*24f0*/  LOP3.LUT R35, R35, R14.reuse, RZ, 0x3c, !PT ;  /* 0x0000000e23237212 */ /* 0x080fe400078e3cff */
[----:B------:R-:W-:Y:S02]  /*2500*/  LOP3.LUT R69, R13, R14, RZ, 0x3c, !PT ;  /* 0x0000000e0d457212 */ /* 0x000fe400078e3cff */
[--C-:B------:R-:W-:Y:S02]  /*2510*/  SHF.R.U32.HI R14, RZ, 0xb, R30.reuse ;  /* 0x0000000bff0e7819 */ /* 0x100fe4000001161e */
[----:B------:R-:W-:Y:S01]  /*2520*/  SHF.L.U64.HI R13, R15, 0x15, R30 ;  /* 0x000000150f0d7819 */ /* 0x000fe2000001021e */
[----:B------:R-:W-:Y:S01]  /*2530*/  IMAD.SHL.U32 R30, R52, 0x800, RZ ;  /* 0x00000800341e7824 */ /* 0x000fe200078e00ff */
[----:B------:R-:W-:Y:S01]  /*2540*/  LOP3.LUT R14, R67, R14, RZ, 0xfc, !PT ;  /* 0x0000000e430e7212 */ /* 0x000fe200078efcff */
[C---:B------:R-:W-:Y:S01]  /*2550*/  IMAD.SHL.U32 R67, R58.reuse, 0x4000, RZ ;  /* 0x000040003a437824 */ /* 0x040fe200078e00ff */
[----:B------:R-:W-:-:S02]  /*2560*/  SHF.L.U64.HI R56, R58, 0xe, R69 ;  /* 0x0000000e3a387819 */ /* 0x000fc40000010245 */
[----:B------:R-:W-:Y:S01]  /*2570*/  SHF.R.U32.HI R58, RZ, 0x12, R69 ;  /* 0x00000012ff3a7819 */ /* 0x000fe20000011645 */
[----:B------:R-:W-:Y:S01]  /*2580*/  IMAD.SHL.U32 R69, R23, 0x10000000, RZ ;  /* 0x1000000017457824 */ /* 0x000fe200078e00ff */
[--C-:B------:R-:W-:Y:S02]  /*2590*/  SHF.R.U32.HI R15, RZ, 0x15, R9.reuse ;  /* 0x00000015ff0f7819 */ /* 0x100fe40000011609 */
[----:B------:R-:W-:Y:S02]  /*25a0*/  SHF.R.U64 R52, R52, 0x15, R9 ;  /* 0x0000001534347819 */ /* 0x000fe40000001209 */
[----:B------:R-:W-:Y:S01]  /*25b0*/  LOP3.LUT R9, R67, R58, RZ, 0xfc, !PT ;  /* 0x0000003a43097212 */ /* 0x000fe200078efcff */
[C---:B------:R-:W-:Y:S01]  /*25c0*/  IMAD.SHL.U32 R67, R37.reuse, 0x1000, RZ ;  /* 0x0000100025437824 */ /* 0x040fe200078e00ff */
[----:B------:R-:W-:Y:S02]  /*25d0*/  LOP3.LUT R15, R30, R15, RZ, 0xfc, !PT ;  /* 0x0000000f1e0f7212 */ /* 0x000fe400078efcff */
[----:B------:R-:W-:-:S02]  /*25e0*/  SHF.R.U64 R37, R37, 0x14, R12 ;  /* 0x0000001425257819 */ /* 0x000fc4000000120c */
[----:B------:R-:W-:Y:S02]  /*25f0*/  SHF.R.U32.HI R30, RZ, 0x14, R12 ;  /* 0x00000014ff1e7819 */ /* 0x000fe4000001160c */
[C-C-:B------:R-:W-:Y:S01]  /*2600*/  SHF.L.U64.HI R12, R6.reuse, 0xa, R45.reuse ;  /* 0x0000000a060c7819 */ /* 0x140fe2000001022d */
[----:B------:R-:W-:Y:S01]  /*2610*/  IMAD.SHL.U32 R6, R6, 0x400, RZ ;  /* 0x0000040006067824 */ /* 0x000fe200078e00ff */
[----:B------:R-:W-:Y:S02]  /*2620*/  SHF.R.U32.HI R45, RZ, 0x16, R45 ;  /* 0x00000016ff2d7819 */ /* 0x000fe4000001162d */
[----:B------:R-:W-:Y:S01]  /*2630*/  LOP3.LUT R30, R67, R30, RZ, 0xfc, !PT ;  /* 0x0000001e431e7212 */ /* 0x000fe200078efcff */
[----:B------:R-:W-:Y:S01]  /*2640*/  IMAD.SHL.U32 R67, R48, 0x8000, RZ ;  /* 0x0000800030437824 */ /* 0x000fe200078e00ff */
[----:B------:R-:W-:Y:S02]  /*2650*/  LOP3.LUT R45, R6, R45, RZ, 0xfc, !PT ;  /* 0x0000002d062d7212 */ /* 0x000fe400078efcff */
[----:B------:R-:W-:-:S02]  /*2660*/  SHF.L.U64.HI R6, R48, 0xf, R65 ;  /* 0x0000000f30067819 */ /* 0x000fc40000010241 */
[----:B------:R-:W-:Y:S02]  /*2670*/  LOP3.LUT R57, R57, R50, RZ, 0x3c, !PT ;  /* 0x0000003239397212 */ /* 0x000fe400078e3cff */
[----:B------:R-:W-:Y:S02]  /*2680*/  LOP3.LUT R48, R19, R44, RZ, 0x3c, !PT ;  /* 0x0000002c13307212 */ /* 0x000fe400078e3cff */
[----:B------:R-:W-:Y:S01]  /*2690*/  SHF.R.U32.HI R58, RZ, 0x11, R65 ;  /* 0x00000011ff3a7819 */ /* 0x000fe20000011641 */
[C---:B------:R-:W-:Y:S01]  /*26a0*/  IMAD.SHL.U32 R60, R57.reuse, 0x10, RZ ;  /* 0x00000010393c7824 */ /* 0x040fe200078e00ff */
[--C-:B------:R-:W-:Y:S01]  /*26b0*/  SHF.R.U64 R19, R57, 0x1c, R48.reuse ;  /* 0x0000001c39137819 */ /* 0x100fe20000001230 */
[C---:B------:R-:W-:Y:S01]  /*26c0*/  IMAD.SHL.U32 R65, R18.reuse, 0x8000000, RZ ;  /* 0x0800000012417824 */ /* 0x040fe200078e00ff */
[----:B------:R-:W-:Y:S02]  /*26d0*/  SHF.R.U32.HI R57, RZ, 0x1c, R48 ;  /* 0x0000001cff397819 */ /* 0x000fe40000011630 */
[----:B------:R-:W-:-:S02]  /*26e0*/  SHF.L.U64.HI R48, R18, 0x1b, R33 ;  /* 0x0000001b12307819 */ /* 0x000fc40000010221 */
[----:B------:R-:W-:Y:S02]  /*26f0*/  SHF.R.U32.HI R18, RZ, 0x5, R33 ;  /* 0x00000005ff127819 */ /* 0x000fe40000011621 */
[----:B------:R-:W-:Y:S02]  /*2700*/  SHF.R.U32.HI R63, RZ, 0x18, R63 ;  /* 0x00000018ff3f7819 */ /* 0x000fe4000001163f */
[----:B------:R-:W-:Y:S01]  /*2710*/  LOP3.LUT R18, R65, R18, RZ, 0xfc, !PT ;  /* 0x0000001241127212 */ /* 0x000fe200078efcff */
[----:B------:R-:W-:Y:S01]  /*2720*/  IMAD.SHL.U32 R65, R26, 0x2, RZ ;  /* 0x000000021a417824 */ /* 0x000fe200078e00ff */
[----:B------:R-:W-:Y:S02]  /*2730*/  SHF.R.U32.HI R26, RZ, 0x1f, R7 ;  /* 0x0000001fff1a7819 */ /* 0x000fe40000011607 */
[----:B------:R-:W-:Y:S01]  /*2740*/  SHF.R.U32.HI R7, RZ, 0x1a, R61 ;  /* 0x0000001aff077819 */ /* 0x000fe2000001163d */
[----:B------:R-:W-:Y:S01]  /*2750*/  IMAD.SHL.U32 R61, R40, 0x800000, RZ ;  /* 0x00800000283d7824 */ /* 0x000fe200078e00ff */
[----:B------:R-:W-:-:S02]  /*2760*/  SHF.R.U32.HI R47, RZ, 0x7, R47 ;  /* 0x00000007ff2f7819 */ /* 0x000fc4000001162f */
[----:B------:R-:W-:Y:S01]  /*2770*/  LOP3.LUT R7, R46, R7, RZ, 0xfc, !PT ;  /* 0x000000072e077212 */ /* 0x000fe200078efcff */
[----:B------:R-:W-:Y:S01]  /*2780*/  IMAD.SHL.U32 R46, R38, 0x2000000, RZ ;  /* 0x02000000262e7824 */ /* 0x000fe200078e00ff */
[----:B------:R-:W-:Y:S02]  /*2790*/  LOP3.LUT R57, R60, R57, RZ, 0xfc, !PT ;  /* 0x000000393c397212 */ /* 0x000fe400078efcff */
[--C-:B------:R-:W-:Y:S02]  /*27a0*/  SHF.R.U32.HI R60, RZ, 0x8, R54.reuse ;  /* 0x00000008ff3c7819 */ /* 0x100fe40000011636 */
[----:B------:R-:W-:Y:S02]  /*27b0*/  SHF.R.U64 R33, R59, 0x8, R54 ;  /* 0x000000083b217819 */ /* 0x000fe40000001236 */
[----:B------:R-:W-:Y:S02]  /*27c0*/  LOP3.LUT R26, R65, R26, RZ, 0xfc, !PT ;  /* 0x0000001a411a7212 */ /* 0x000fe400078efcff */
[----:B------:R-:W-:-:S02]  /*27d0*/  SHF.R.U32.HI R55, RZ, 0xe, R55 ;  /* 0x0000000eff377819 */ /* 0x000fc40000011637 */
[--C-:B------:R-:W-:Y:S01]  /*27e0*/  SHF.R.U64 R38, R40, 0x9, R31.reuse ;  /* 0x0000000928267819 */ /* 0x100fe2000000121f */
[C---:B------:R-:W-:Y:S01]  /*27f0*/  IMAD.SHL.U32 R40, R29.reuse, 0x4, RZ ;  /* 0x000000041d287824 */ /* 0x040fe200078e00ff */
[----:B------:R-:W-:Y:S02]  /*2800*/  SHF.R.U32.HI R54, RZ, 0x9, R31 ;  /* 0x00000009ff367819 */ /* 0x000fe4000001161f */
[----:B------:R-:W-:Y:S02]  /*2810*/  SHF.L.U64.HI R65, R29, 0x2, R34 ;  /* 0x000000021d417819 */ /* 0x000fe40000010222 */
[----:B------:R-:W-:Y:S02]  /*2820*/  PRMT R28, R63, 0x6540, R28 ;  /* 0x000065403f1c7816 */ /* 0x000fe4000000001c */
[----:B------:R-:W-:Y:S02]  /*2830*/  SHF.R.U32.HI R29, RZ, 0x1e, R34 ;  /* 0x0000001eff1d7819 */ /* 0x000fe40000011622 */
[----:B------:R-:W-:-:S02]  /*2840*/  LOP3.LUT R31, R46, R47, RZ, 0xfc, !PT ;  /* 0x0000002f2e1f7212 */ /* 0x000fc400078efcff */
[----:B------:R-:W-:Y:S02]  /*2850*/  LOP3.LUT R46, R36, R50, RZ, 0x3c, !PT ;  /* 0x00000032242e7212 */ /* 0x000fe400078e3cff */
[----:B------:R-:W-:Y:S02]  /*2860*/  LOP3.LUT R63, R8, R44, RZ, 0x3c, !PT ;  /* 0x0000002c083f7212 */ /* 0x000fe400078e3cff */
[----:B------:R-:W-:Y:S02]  /*2870*/  LOP3.LUT R55, R42, R55, RZ, 0xfc, !PT ;  /* 0x000000372a377212 */ /* 0x000fe400078efcff */
[----:B------:R-:W-:Y:S02]  /*2880*/  LOP3.LUT R25, R25, R50, RZ, 0x3c, !PT ;  /* 0x0000003219197212 */ /* 0x000fe400078e3cff */
[----:B------:R-:W-:Y:S02]  /*2890*/  LOP3.LUT R42, R39, R44, RZ, 0x3c, !PT ;  /* 0x0000002c272a7212 */ /* 0x000fe400078e3cff */
[----:B------:R-:W-:Y:S01]  /*28a0*/  LOP3.LUT R29, R40, R29, RZ, 0xfc, !PT ;  /* 0x0000001d281d7212 */ /* 0x000fe200078efcff */
[C---:B------:R-:W-:Y:S01]  /*28b0*/  IMAD.SHL.U32 R40, R27.reuse, 0x40000000, RZ ;  /* 0x400000001b287824 */ /* 0x040fe200078e00ff */
[----:B------:R-:W-:-:S02]  /*28c0*/  SHF.R.U64 R8, R27, 0x2, R22 ;  /* 0x000000021b087819 */ /* 0x000fc40000001216 */
[----:B------:R-:W-:Y:S01]  /*28d0*/  SHF.R.U32.HI R39, RZ, 0x2, R22 ;  /* 0x00000002ff277819 */ /* 0x000fe20000011616 */
[----:B------:R-:W-:Y:S01]  /*28e0*/  IMAD.SHL.U32 R22, R41, 0x80, RZ ;  /* 0x0000008029167824 */ /* 0x000fe200078e00ff */
[C-C-:B------:R-:W-:Y:S01]  /*28f0*/  SHF.L.U64.HI R36, R46.reuse, 0x3, R63.reuse ;  /* 0x000000032e247819 */ /* 0x140fe2000001023f */
[----:B------:R-:W-:Y:S01]  /*2900*/  IMAD.SHL.U32 R46, R46, 0x8, RZ ;  /* 0x000000082e2e7824 */ /* 0x000fe200078e00ff */
[----:B------:R-:W-:Y:S01]  /*2910*/  LOP3.LUT R34, R61, R54, RZ, 0xfc, !PT ;  /* 0x000000363d227212 */ /* 0x000fe200078efcff */
[----:B------:R-:W-:Y:S01]  /*2920*/  IMAD.SHL.U32 R61, R25, 0x200, RZ ;  /* 0x00000200193d7824 */ /* 0x000fe200078e00ff */
[----:B------:R-:W-:Y:S02]  /*2930*/  SHF.R.U32.HI R47, RZ, 0x19, R4 ;  /* 0x00000019ff2f7819 */ /* 0x000fe40000011604 */
[----:B------:R-:W-:Y:S01]  /*2940*/  SHF.R.U32.HI R27, RZ, 0x1d, R63 ;  /* 0x0000001dff1b7819 */ /* 0x000fe2000001163f */
[----:B------:R-:W-:Y:S01]  /*2950*/  IMAD.SHL.U32 R63, R43, 0x20000000, RZ ;  /* 0x200000002b3f7824 */ /* 0x000fe200078e00ff */
[----:B------:R-:W-:-:S02]  /*2960*/  SHF.R.U64 R25, R25, 0x17, R42 ;  /* 0x0000001719197819 */ /* 0x000fc4000000122a */
[----:B------:R-:W-:Y:S01]  /*2970*/  LOP3.LUT R58, R67, R58, RZ, 0xfc, !PT ;  /* 0x0000003a433a7212 */ /* 0x000fe200078efcff */
[----:B------:R-:W-:Y:S01]  /*2980*/  IMAD.SHL.U32 R67, R51, 0x2000, RZ ;  /* 0x0000200033437824 */ /* 0x000fe200078e00ff */
[----:B------:R-:W-:Y:S02]  /*2990*/  SHF.R.U32.HI R42, RZ, 0x17, R42 ;  /* 0x00000017ff2a7819 */ /* 0x000fe4000001162a */
[----:B------:R-:W-:Y:S02]  /*29a0*/  LOP3.LUT R39, R40, R39, RZ, 0xfc, !PT ;  /* 0x0000002728277212 */ /* 0x000fe400078efcff */
[----:B------:R-:W-:Y:S02]  /*29b0*/  LOP3.LUT R47, R22, R47, RZ, 0xfc, !PT ;  /* 0x0000002f162f7212 */ /* 0x000fe400078efcff */
[----:B------:R-:W-:Y:S02]  /*29c0*/  LOP3.LUT R22, R46, R27, RZ, 0xfc, !PT ;  /* 0x0000001b2e167212 */ /* 0x000fe400078efcff */
[----:B------:R-:W-:-:S02]  /*29d0*/  SHF.R.U32.HI R40, RZ, 0x13, R0 ;  /* 0x00000013ff287819 */ /* 0x000fc40000011600 */
[----:B------:R-:W-:Y:S02]  /*29e0*/  SHF.R.U64 R41, R41, 0x19, R4 ;  /* 0x0000001929297819 */ /* 0x000fe40000001204 */
[----:B------:R-:W-:Y:S02]  /*29f0*/  SHF.L.U64.HI R27, R23, 0x1c, R32 ;  /* 0x0000001c171b7819 */ /* 0x000fe40000010220 */
[----:B------:R-:W-:Y:S02]  /*2a00*/  PRMT R59, R60, 0x4210, R59 ;  /* 0x000042103c3b7816 */ /* 0x000fe4000000003b */
[----:B------:R-:W-:Y:S01]  /*2a10*/  LOP3.LUT R4, R61, R42, RZ, 0xfc, !PT ;  /* 0x0000002a3d047212 */ /* 0x000fe200078efcff */
[----:B------:R-:W-:Y:S01]  /*2a20*/  IMAD.SHL.U32 R61, R10, 0x100000, RZ ;  /* 0x001000000a3d7824 */ /* 0x000fe200078e00ff */
[----:B------:R-:W-:Y:S02]  /*2a30*/  SHF.R.U64 R23, R51, 0x13, R0 ;  /* 0x0000001333177819 */ /* 0x000fe40000001200 */
[----:B------:R-:W-:-:S02]  /*2a40*/  SHF.R.U64 R0, R43, 0x3, R20 ;  /* 0x000000032b007819 */ /* 0x000fc40000001214 */
[----:B------:R-:W-:Y:S02]  /*2a50*/  SHF.R.U32.HI R60, RZ, 0x3, R20 ;  /* 0x00000003ff3c7819 */ /* 0x000fe40000011614 */
[----:B------:R-:W-:Y:S02]  /*2a60*/  SHF.L.U64.HI R54, R10, 0x14, R35 ;  /* 0x000000140a367819 */ /* 0x000fe40000010223 */
[----:B------:R-:W-:Y:S02]  /*2a70*/  LOP3.LUT R43, R67, R40, RZ, 0xfc, !PT ;  /* 0x00000028432b7212 */ /* 0x000fe400078efcff */
[----:B------:R-:W-:Y:S02]  /*2a80*/  LOP3.LUT R20, R18, R19, R45, 0xd2, !PT ;  /* 0x0000001312147212 */ /* 0x000fe400078ed22d */
[----:B------:R-:W-:Y:S02]  /*2a90*/  LOP3.LUT R10, R19, R45, R58, 0xd2, !PT ;  /* 0x0000002d130a7212 */ /* 0x000fe400078ed23a */
[----:B------:R-:W-:-:S02]  /*2aa0*/  SHF.R.U32.HI R42, RZ, 0x4, R32 ;  /* 0x00000004ff2a7819 */ /* 0x000fc40000011620 */
[----:B------:R-:W-:Y:S02]  /*2ab0*/  LOP3.LUT R45, R45, R58, R33, 0xd2, !PT ;  /* 0x0000003a2d2d7212 */ /* 0x000fe400078ed221 */
[----:B------:R-:W-:Y:S02]  /*2ac0*/  LOP3.LUT R40, R26, R7, R31, 0xd2, !PT ;  /* 0x000000071a287212 */ /* 0x000fe400078ed21f */
[----:B------:R-:W-:Y:S02]  /*2ad0*/  LOP3.LUT R46, R7, R31, R28, 0xd2, !PT ;  /* 0x0000001f072e7212 */ /* 0x000fe400078ed21c */
[----:B------:R-:W-:Y:S02]  /*2ae0*/  SHF.R.U32.HI R32, RZ, 0xc, R35 ;  /* 0x0000000cff207819 */ /* 0x000fe40000011623 */
        /* <DEDUP_REMOVED lines=11> */
[----:B------:R-:W-:Y:S02]  /*2ba0*/  LOP3.LUT R41, R41, R25, R29, 0xd2, !PT ;  /* 0x0000001929297212 */ /* 0x000fe400078ed21d */
[----:B------:R-:W-:Y:S02]  /*2bb0*/  LOP3.LUT R51, R69, R42, RZ, 0xfc, !PT ;  /* 0x0000002a45337212 */ /* 0x000fe400078efcff */
[----:B------:R-:W-:-:S02]  /*2bc0*/  LOP3.LUT R32, R61, R32, RZ, 0xfc, !PT ;  /* 0x000000203d207212 */ /* 0x000fc400078efcff */
        /* <DEDUP_REMOVED lines=18> */
[----:B------:R-:W-:Y:S02]  /*2cf0*/  LOP3.LUT R54, R11, R50, RZ, 0x3c, !PT ;  /* 0x000000320b367212 */ /* 0x000fe400078e3cff */
[-CC-:B------:R-:W-:Y:S02]  /*2d00*/  LOP3.LUT R60, R37, R11.reuse, R50.reuse, 0x90, !PT ;  /* 0x0000000b253c7212 */ /* 0x180fe400078e9032 */
[----:B------:R-:W-:Y:S02]  /*2d10*/  LOP3.LUT R43, R9, R11, R50, 0x6, !PT ;  /* 0x0000000b092b7212 */ /* 0x000fe400078e0632 */
[----:B------:R-:W-:Y:S02]  /*2d20*/  LOP3.LUT R50, R21, R44, RZ, 0x3c, !PT ;  /* 0x0000002c15327212 */ /* 0x000fe400078e3cff */
[----:B------:R-:W-:Y:S02]  /*2d30*/  LOP3.LUT R11, R52, R14, R9, 0xd2, !PT ;  /* 0x0000000e340b7212 */ /* 0x000fe400078ed209 */
[----:B------:R-:W-:-:S02]  /*2d40*/  LOP3.LUT R48, R59, R48, R57, 0xd2, !PT ;  /* 0x000000303b307212 */ /* 0x000fc400078ed239 */
[----:B------:R-:W-:Y:S02]  /*2d50*/  LOP3.LUT R54, R54, R37, R52, 0xd2, !PT ;  /* 0x0000002536367212 */ /* 0x000fe400078ed234 */
[----:B------:R-:W-:Y:S02]  /*2d60*/  LOP3.LUT R9, R9, R60, RZ, 0x3c, !PT ;  /* 0x0000003c09097212 */ /* 0x000fe400078e3cff */
[----:B------:R-:W-:Y:S02]  /*2d70*/  LOP3.LUT R57, R15, R13, R56, 0xd2, !PT ;  /* 0x0000000d0f397212 */ /* 0x000fe400078ed238 */
[----:B------:R-:W-:Y:S02]  /*2d80*/  LOP3.LUT R37, R37, R52, R14, 0xd2, !PT ;  /* 0x0000003425257212 */ /* 0x000fe400078ed20e */
[-CC-:B------:R-:W-:Y:S02]  /*2d90*/  LOP3.LUT R60, R56, R21.reuse, R44.reuse, 0x6, !PT ;  /* 0x00000015383c7212 */ /* 0x180fe400078e062c */
[----:B------:R-:W-:-:S02]  /*2da0*/  LOP3.LUT R21, R30, R21, R44, 0x90, !PT ;  /* 0x000000151e157212 */ /* 0x000fc400078e902c */
[----:B------:R-:W-:Y:S02]  /*2db0*/  LOP3.LUT R50, R50, R30, R15, 0xd2, !PT ;  /* 0x0000001e32327212 */ /* 0x000fe400078ed20f */
[----:B------:R-:W-:Y:S02]  /*2dc0*/  LOP3.LUT R52, R31, R11, R22, 0x96, !PT ;  /* 0x0000000b1f347212 */ /* 0x000fe400078e9616 */
[----:B------:R-:W-:Y:S02]  /*2dd0*/  LOP3.LUT R30, R30, R15, R13, 0xd2, !PT ;  /* 0x0000000f1e1e7212 */ /* 0x000fe400078ed20d */
[----:B------:R-:W-:Y:S02]  /*2de0*/  LOP3.LUT R44, R54, 0x808a, RZ, 0x3c, !PT ;  /* 0x0000808a362c7812 */ /* 0x000fe400078e3cff */
[----:B------:R-:W-:Y:S02]  /*2df0*/  LOP3.LUT R15, R24, R57, R36, 0x96, !PT ;  /* 0x00000039180f7212 */ /* 0x000fe400078e9624 */
[----:B------:R-:W-:-:S02]  /*2e00*/  LOP3.LUT R61, R41, R52, R45, 0x96, !PT ;  /* 0x00000034293d7212 */ /* 0x000fc400078e962d */
[----:B------:R-:W-:Y:S02]  /*2e10*/  LOP3.LUT R55, R40, R44, R47, 0x96, !PT ;  /* 0x0000002c28377212 */ /* 0x000fe400078e962f */
[----:B------:R-:W-:Y:S02]  /*2e20*/  LOP3.LUT R62, R8, R15, R12, 0x96, !PT ;  /* 0x0000000f083e7212 */ /* 0x000fe400078e960c */
[----:B------:R-:W-:Y:S01]  /*2e30*/  LOP3.LUT R13, R13, R60, RZ, 0x3c, !PT ;  /* 0x0000003c0d0d7212 */ /* 0x000fe200078e3cff */
[----:B------:R-:W-:Y:S01]  /*2e40*/  IMAD.SHL.U32 R60, R61, 0x2, RZ ;  /* 0x000000023d3c7824 */ /* 0x000fe200078e00ff */
[----:B------:R-:W-:Y:S02]  /*2e50*/  LOP3.LUT R54, R46, R37, R39, 0x96, !PT ;  /* 0x000000252e367212 */ /* 0x000fe400078e9627 */
[----:B------:R-:W-:Y:S02]  /*2e60*/  LOP3.LUT R52, R6, R55, R20, 0x96, !PT ;  /* 0x0000003706347212 */ /* 0x000fe400078e9614 */
[----:B------:R-:W-:-:S02]  /*2e70*/  SHF.R.U32.HI R15, RZ, 0x1f, R62 ;  /* 0x0000001fff0f7819 */ /* 0x000fc4000001163e */
[----:B------:R-:W-:Y:S02]  /*2e80*/  LOP3.LUT R59, R17, R30, R32, 0x96, !PT ;  /* 0x0000001e113b7212 */ /* 0x000fe400078e9620 */
[----:B------:R-:W-:Y:S02]  /*2e90*/  LOP3.LUT R54, R7, R54, R10, 0x96, !PT ;  /* 0x0000003607367212 */ /* 0x000fe400078e960a */
[----:B------:R-:W-:Y:S02]  /*2ea0*/  LOP3.LUT R60, R52, R60, R15, 0x1e, !PT ;  /* 0x0000003c343c7212 */ /* 0x000fe400078e1e0f */
[----:B------:R-:W-:Y:S02]  /*2eb0*/  LOP3.LUT R63, R26, R9, R0, 0x96, !PT ;  /* 0x000000091a3f7212 */ /* 0x000fe400078e9600 */
[----:B------:R-:W-:Y:S02]  /*2ec0*/  LOP3.LUT R59, R42, R59, R35, 0x96, !PT ;  /* 0x0000003b2a3b7212 */ /* 0x000fe400078e9623 */
[----:B------:R-:W-:Y:S01]  /*2ed0*/  LOP3.LUT R56, R56, R21, RZ, 0x3c, !PT ;  /* 0x0000001538387212 */ /* 0x000fe200078e3cff */
[----:B------:R-:W-:Y:S01]  /*2ee0*/  IMAD.SHL.U32 R21, R54, 0x2, RZ ;  /* 0x0000000236157824 */ /* 0x000fe200078e00ff */
[----:B------:R-:W-:-:S02]  /*2ef0*/  LOP3.LUT R14, R14, R43, RZ, 0x3c, !PT ;  /* 0x0000002b0e0e7212 */ /* 0x000fc400078e3cff */
[-C--:B------:R-:W-:Y:S02]  /*2f00*/  LOP3.LUT R43, R10, R60.reuse, RZ, 0x3c, !PT ;  /* 0x0000003c0a2b7212 */ /* 0x080fe400078e3cff */
[----:B------:R-:W-:Y:S02]  /*2f10*/  LOP3.LUT R15, R37, R60, RZ, 0x3c, !PT ;  /* 0x0000003c250f7212 */ /* 0x000fe400078e3cff */
[----:B------:R-:W-:Y:S02]  /*2f20*/  LOP3.LUT R63, R38, R63, R19, 0x96, !PT ;  /* 0x0000003f263f7212 */ /* 0x000fe400078e9613 */
[----:B------:R-:W-:Y:S01]  /*2f30*/  SHF.R.U32.HI R10, RZ, 0x1f, R59 ;  /* 0x0000001fff0a7819 */ /* 0x000fe2000001163b */
[----:B------:R-:W-:Y:S01]  /*2f40*/  IMAD.SHL.U32 R66, R15, 0x2, RZ ;  /* 0x000000020f427824 */ /* 0x000fe200078e00ff */
[----:B------:R-:W-:Y:S02]  /*2f50*/  LOP3.LUT R37, R49, R56, R27, 0x96, !PT ;  /* 0x0000003831257212 */ /* 0x000fe400078e961b */
[----:B------:R-:W-:-:S02]  /*2f60*/  LOP3.LUT R21, R63, R21, R10, 0x1e, !PT ;  /* 0x000000153f157212 */ /* 0x000fc400078e1e0a */
[----:B------:R-:W-:Y:S01]  /*2f70*/  LOP3.LUT R10, R65, R37, R48, 0x96, !PT ;  /* 0x00000025410a7212 */ /* 0x000fe200078e9630 */
[----:B------:R-:W-:Y:S01]  /*2f80*/  IMAD.SHL.U32 R37, R63, 0x2, RZ ;  /* 0x000000023f257824 */ /* 0x000fe200078e00ff */
[----:B------:R-:W-:Y:S02]  /*2f90*/  LOP3.LUT R50, R50, 0x80000000, RZ, 0x3c, !PT ;  /* 0x8000000032327812 */ /* 0x000fe400078e3cff */
[-C--:B------:R-:W-:Y:S02]  /*2fa0*/  LOP3.LUT R39, R39, R60.reuse, RZ, 0x3c, !PT ;  /* 0x0000003c27277212 */ /* 0x080fe400078e3cff */
[-C--:B------:R-:W-:Y:S02]  /*2fb0*/  LOP3.LUT R46, R46, R60.reuse, RZ, 0x3c, !PT ;  /* 0x0000003c2e2e7212 */ /* 0x080fe400078e3cff */
[----:B------:R-:W-:Y:S02]  /*2fc0*/  LOP3.LUT R7, R7, R60, RZ, 0x3c, !PT ;  /* 0x0000003c07077212 */ /* 0x000fe400078e3cff */
[----:B------:R-:W-:-:S02]  /*2fd0*/  SHF.R.U32.HI R60, RZ, 0x1f, R10 ;  /* 0x0000001fff3c7819 */ /* 0x000fc4000001160a */
[----:B------:R-:W-:Y:S02]  /*2fe0*/  LOP3.LUT R55, R16, R50, R51, 0x96, !PT ;  /* 0x0000003210377212 */ /* 0x000fe400078e9633 */
[----:B------:R-:W-:Y:S02]  /*2ff0*/  LOP3.LUT R37, R61, R37, R60, 0x1e, !PT ;  /* 0x000000253d257212 */ /* 0x000fe400078e1e3c */
[----:B------:R-:W-:Y:S02]  /*3000*/  LOP3.LUT R55, R29, R55, R18, 0x96, !PT ;  /* 0x000000371d377212 */ /* 0x000fe400078e9612 */
[----:B------:R-:W-:Y:S02]  /*3010*/  SHF.L.U64.HI R60, R61, 0x1, R62 ;  /* 0x000000013d3c7819 */ /* 0x000fe4000001023e */
[----:B------:R-:W-:Y:S02]  /*3020*/  LOP3.LUT R64, R28, R14, R23, 0x96, !PT ;  /* 0x0000000e1c407212 */ /* 0x000fe400078e9617 */
[----:B------:R-:W-:-:S02]  /*3030*/  LOP3.LUT R61, R55, R60, RZ, 0x3c, !PT ;  /* 0x0000003c373d7212 */ /* 0x000fc400078e3cff */
[----:B------:R-:W-:Y:S02]  /*3040*/  LOP3.LUT R64, R25, R64, R58, 0x96, !PT ;  /* 0x0000004019407212 */ /* 0x000fe400078e963a */
[-C--:B------:R-:W-:Y:S02]  /*3050*/  LOP3.LUT R60, R30, R61.reuse, RZ, 0x3c, !PT ;  /* 0x0000003d1e3c7212 */ /* 0x080fe400078e3cff */
[-C--:B------:R-:W-:Y:S02]  /*3060*/  LOP3.LUT R32, R32, R61.reuse, RZ, 0x3c, !PT ;  /* 0x0000003d20207212 */ /* 0x080fe400078e3cff */
[-C--:B------:R-:W-:Y:S02]  /*3070*/  LOP3.LUT R17, R17, R61.reuse, RZ, 0x3c, !PT ;  /* 0x0000003d11117212 */ /* 0x080fe400078e3cff */
[-C--:B------:R-:W-:Y:S02]  /*3080*/  LOP3.LUT R30, R35, R61.reuse, RZ, 0x3c, !PT ;  /* 0x0000003d231e7212 */ /* 0x080fe400078e3cff */
[----:B------:R-:W-:-:S02]  /*3090*/  LOP3.LUT R42, R42, R61, RZ, 0x3c, !PT ;  /* 0x0000003d2a2a7212 */ /* 0x000fc400078e3cff */
[----:B------:R-:W-:Y:S02]  /*30a0*/  LOP3.LUT R61, R53, R13, R34, 0x96, !PT ;  /* 0x0000000d353d7212 */ /* 0x000fe400078e9622 */
[----:B------:R-:W-:Y:S02]  /*30b0*/  SHF.L.U64.HI R35, R54, 0x1, R59 ;  /* 0x0000000136237819 */ /* 0x000fe4000001023b */
[----:B------:R-:W-:Y:S02]  /*30c0*/  SHF.L.U64.HI R63, R63, 0x1, R10 ;  /* 0x000000013f3f7819 */ /* 0x000fe4000001020a */
[----:B------:R-:W-:Y:S02]  /*30d0*/  LOP3.LUT R61, R4, R61, R33, 0x96, !PT ;  /* 0x0000003d043d7212 */ /* 0x000fe400078e9621 */
[----:B------:R-:W-:Y:S01]  /*30e0*/  LOP3.LUT R35, R10, R35, RZ, 0x3c, !PT ;  /* 0x000000230a237212 */ /* 0x000fe200078e3cff */
[----:B------:R-:W-:Y:S01]  /*30f0*/  IMAD.SHL.U32 R10, R64, 0x2, RZ ;  /* 0x00000002400a7824 */ /* 0x000fe200078e00ff */
[----:B------:R-:W-:-:S02]  /*3100*/  LOP3.LUT R62, R62, R63, RZ, 0x3c, !PT ;  /* 0x0000003f3e3e7212 */ /* 0x000fc400078e3cff */
[----:B------:R-:W-:Y:S02]  /*3110*/  SHF.R.U32.HI R63, RZ, 0x1f, R61 ;  /* 0x0000001fff3f7819 */ /* 0x000fe4000001163d */
[----:B------:R-:W-:Y:S02]  /*3120*/  LOP3.LUT R28, R28, R37, RZ, 0x3c, !PT ;  /* 0x000000251c1c7212 */ /* 0x000fe400078e3cff */
[----:B------:R-:W-:Y:S01]  /*3130*/  LOP3.LUT R54, R54, R10, R63, 0x1e, !PT ;  /* 0x0000000a36367212 */ /* 0x000fe200078e1e3f */
[C---:B------:R-:W-:Y:S01]  /*3140*/  IMAD.SHL.U32 R10, R52.reuse, 0x2, RZ ;  /* 0x00000002340a7824 */ /* 0x040fe200078e00ff */
[--C-:B------:R-:W-:Y:S02]  /*3150*/  SHF.R.U32.HI R63, RZ, 0x1f, R55.reuse ;  /* 0x0000001fff3f7819 */ /* 0x100fe40000011637 */
[----:B------:R-:W-:Y:S02]  /*3160*/  SHF.L.U64.HI R52, R52, 0x1, R55 ;  /* 0x0000000134347819 */ /* 0x000fe40000010237 */
[----:B------:R-:W-:-:S02]  /*3170*/  LOP3.LUT R55, R64, R10, R63, 0x1e, !PT ;  /* 0x0000000a40377212 */ /* 0x000fc400078e1e3f */
[----:B------:R-:W-:Y:S02]  /*3180*/  SHF.L.U64.HI R64, R64, 0x1, R61 ;  /* 0x0000000140407819 */ /* 0x000fe4000001023d */
[----:B------:R-:W-:Y:S02]  /*3190*/  LOP3.LUT R52, R61, R52, RZ, 0x3c, !PT ;  /* 0x000000343d347212 */ /* 0x000fe400078e3cff */
[----:B------:R-:W-:Y:S02]  /*31a0*/  LOP3.LUT R59, R59, R64, RZ, 0x3c, !PT ;  /* 0x000000403b3b7212 */ /* 0x000fe400078e3cff */
[-C--:B------:R-:W-:Y:S02]  /*31b0*/  LOP3.LUT R10, R14, R37.reuse, RZ, 0x3c, !PT ;  /* 0x000000250e0a7212 */ /* 0x080fe400078e3cff */
[----:B------:R-:W-:Y:S02]  /*31c0*/  LOP3.LUT R14, R23, R37, RZ, 0x3c, !PT ;  /* 0x00000025170e7212 */ /* 0x000fe400078e3cff */
[----:B------:R-:W-:-:S02]  /*31d0*/  LOP3.LUT R53, R53, R62, RZ, 0x3c, !PT ;  /* 0x0000003e35357212 */ /* 0x000fc400078e3cff */
[----:B------:R-:W-:Y:S02]  /*31e0*/  LOP3.LUT R22, R22, R54, RZ, 0x3c, !PT ;  /* 0x0000003616167212 */ /* 0x000fe400078e3cff */
[----:B------:R-:W-:Y:S02]  /*31f0*/  LOP3.LUT R63, R36, R59, RZ, 0x3c, !PT ;  /* 0x0000003b243f7212 */ /* 0x000fe400078e3cff */
[-C--:B------:R-:W-:Y:S02]  /*3200*/  LOP3.LUT R19, R19, R55.reuse, RZ, 0x3c, !PT ;  /* 0x0000003713137212 */ /* 0x080fe400078e3cff */
[----:B------:R-:W-:Y:S02]  /*3210*/  LOP3.LUT R48, R48, R52, RZ, 0x3c, !PT ;  /* 0x0000003430307212 */ /* 0x000fe400078e3cff */
[-C--:B------:R-:W-:Y:S02]  /*3220*/  LOP3.LUT R9, R9, R55.reuse, RZ, 0x3c, !PT ;  /* 0x0000003709097212 */ /* 0x080fe400078e3cff */
[----:B------:R-:W-:-:S02]  /*3230*/  LOP3.LUT R0, R0, R55, RZ, 0x3c, !PT ;  /* 0x0000003700007212 */ /* 0x000fc400078e3cff */
[-C--:B------:R-:W-:Y:S02]  /*3240*/  LOP3.LUT R26, R26, R55.reuse, RZ, 0x3c, !PT ;  /* 0x000000371a1a7212 */ /* 0x080fe400078e3cff */
[----:B------:R-:W-:Y:S01]  /*3250*/  LOP3.LUT R38, R38, R55, RZ, 0x3c, !PT ;  /* 0x0000003726267212 */ /* 0x000fe200078e3cff */
[----:B------:R-:W-:Y:S01]  /*3260*/  IMAD.SHL.U32 R55, R39, 0x1000, RZ ;  /* 0x0000100027377824 */ /* 0x000fe200078e00ff */
[-C--:B------:R-:W-:Y:S02]  /*3270*/  LOP3.LUT R23, R58, R37.reuse, RZ, 0x3c, !PT ;  /* 0x000000253a177212 */ /* 0x080fe400078e3cff */
[----:B------:R-:W-:Y:S02]  /*3280*/  LOP3.LUT R25, R25, R37, RZ, 0x3c, !PT ;  /* 0x0000002519197212 */ /* 0x000fe400078e3cff */
[----:B------:R-:W-:Y:S02]  /*3290*/  LOP3.LUT R6, R6, R21, RZ, 0x3c, !PT ;  /* 0x0000001506067212 */ /* 0x000fe400078e3cff */
[----:B------:R-:W-:-:S02]  /*32a0*/  LOP3.LUT R29, R29, R35, RZ, 0x3c, !PT ;  /* 0x000000231d1d7212 */ /* 0x000fc400078e3cff */
[-C--:B------:R-:W-:Y:S02]  /*32b0*/  LOP3.LUT R56, R56, R52.reuse, RZ, 0x3c, !PT ;  /* 0x0000003438387212 */ /* 0x080fe400078e3cff */
[-C--:B------:R-:W-:Y:S02]  /*32c0*/  LOP3.LUT R27, R27, R52.reuse, RZ, 0x3c, !PT ;  /* 0x000000341b1b7212 */ /* 0x080fe400078e3cff */
[-C--:B------:R-:W-:Y:S02]  /*32d0*/  LOP3.LUT R49, R49, R52.reuse, RZ, 0x3c, !PT ;  /* 0x0000003431317212 */ /* 0x080fe400078e3cff */
[----:B------:R-:W-:Y:S02]  /*32e0*/  LOP3.LUT R65, R65, R52, RZ, 0x3c, !PT ;  /* 0x0000003441417212 */ /* 0x000fe400078e3cff */
[----:B------:R-:W-:Y:S02]  /*32f0*/  LOP3.LUT R37, R34, R62, RZ, 0x3c, !PT ;  /* 0x0000003e22257212 */ /* 0x000fe400078e3cff */
[----:B------:R-:W-:-:S02]  /*3300*/  SHF.R.U32.HI R52, RZ, 0x14, R32 ;  /* 0x00000014ff347819 */ /* 0x000fc40000011620 */
[-C--:B------:R-:W-:Y:S02]  /*3310*/  LOP3.LUT R13, R13, R62.reuse, RZ, 0x3c, !PT ;  /* 0x0000003e0d0d7212 */ /* 0x080fe400078e3cff */
[-C--:B------:R-:W-:Y:S02]  /*3320*/  LOP3.LUT R58, R33, R62.reuse, RZ, 0x3c, !PT ;  /* 0x0000003e213a7212 */ /* 0x080fe400078e3cff */
[----:B------:R-:W-:Y:S02]  /*3330*/  LOP3.LUT R4, R4, R62, RZ, 0x3c, !PT ;  /* 0x0000003e04047212 */ /* 0x000fe400078e3cff */
[----:B------:R-:W-:Y:S02]  /*3340*/  LOP3.LUT R34, R11, R54, RZ, 0x3c, !PT ;  /* 0x000000360b227212 */ /* 0x000fe400078e3cff */
[----:B------:R-:W-:Y:S02]  /*3350*/  SHF.L.U64.HI R67, R15, 0x1, R60 ;  /* 0x000000010f437819 */ /* 0x000fe4000001023c */
[----:B------:R-:W-:-:S02]  /*3360*/  SHF.L.U64.HI R62, R22, 0x6, R63 ;  /* 0x00000006163e7819 */ /* 0x000fc4000001023f */
[----:B------:R-:W-:Y:S02]  /*3370*/  SHF.L.U64.HI R11, R28, 0x19, R53 ;  /* 0x000000191c0b7819 */ /* 0x000fe40000010235 */
[----:B------:R-:W-:Y:S02]  /*3380*/  SHF.L.U64.HI R61, R19, 0x8, R48 ;  /* 0x00000008133d7819 */ /* 0x000fe40000010230 */
[----:B------:R-:W-:Y:S02]  /*3390*/  SHF.L.U64.HI R36, R6, 0x12, R29 ;  /* 0x0000001206247819 */ /* 0x000fe4000001021d */
[----:B------:R-:W-:Y:S02]  /*33a0*/  SHF.R.U64 R39, R39, 0x14, R32 ;  /* 0x0000001427277819 */ /* 0x000fe40000001220 */
[----:B------:R-:W-:Y:S02]  /*33b0*/  LOP3.LUT R32, R55, R52, RZ, 0xfc, !PT ;  /* 0x0000003437207212 */ /* 0x000fe400078efcff */
[----:B------:R-:W-:-:S02]  /*33c0*/  LOP3.LUT R31, R31, R54, RZ, 0x3c, !PT ;  /* 0x000000361f1f7212 */ /* 0x000fc400078e3cff */
[-C--:B------:R-:W-:Y:S02]  /*33d0*/  LOP3.LUT R45, R45, R54.reuse, RZ, 0x3c, !PT ;  /* 0x000000362d2d7212 */ /* 0x080fe400078e3cff */
[----:B------:R-:W-:Y:S02]  /*33e0*/  LOP3.LUT R41, R41, R54, RZ, 0x3c, !PT ;  /* 0x0000003629297212 */ /* 0x000fe400078e3cff */
[----:B------:R-:W-:Y:S01]  /*33f0*/  LOP3.LUT R55, R47, R21, RZ, 0x3c, !PT ;  /* 0x000000152f377212 */ /* 0x000fe200078e3cff */
[----:B------:R-:W-:Y:S01]  /*3400*/  IMAD.SHL.U32 R47, R46, 0x400, RZ ;  /* 0x000004002e2f7824 */ /* 0x000fe200078e00ff */
[----:B------:R-:W-:Y:S02]  /*3410*/  LOP3.LUT R33, R67, R62, R11, 0xd2, !PT ;  /* 0x0000003e43217212 */ /* 0x000fe400078ed20b */
[----:B------:R-:W-:Y:S02]  /*3420*/  LOP3.LUT R54, R62, R11, R61, 0xd2, !PT ;  /* 0x0000000b3e367212 */ /* 0x000fe400078ed23d */
[----:B------:R-:W-:-:S02]  /*3430*/  LOP3.LUT R64, R51, R35, RZ, 0x3c, !PT ;  /* 0x0000002333407212 */ /* 0x000fc400078e3cff */
[----:B------:R-:W-:Y:S02]  /*3440*/  LOP3.LUT R11, R11, R61, R36, 0xd2, !PT ;  /* 0x0000003d0b0b7212 */ /* 0x000fe400078ed224 */
[----:B------:R-:W-:Y:S02]  /*3450*/  LOP3.LUT R61, R61, R36, R67, 0xd2, !PT ;  /* 0x000000243d3d7212 */ /* 0x000fe400078ed243 */
[-C--:B------:R-:W-:Y:S02]  /*3460*/  LOP3.LUT R57, R57, R59.reuse, RZ, 0x3c, !PT ;  /* 0x0000003b39397212 */ /* 0x080fe400078e3cff */
[-C--:B------:R-:W-:Y:S02]  /*3470*/  LOP3.LUT R24, R24, R59.reuse, RZ, 0x3c, !PT ;  /* 0x0000003b18187212 */ /* 0x080fe400078e3cff */
[-C--:B------:R-:W-:Y:S02]  /*3480*/  LOP3.LUT R12, R12, R59.reuse, RZ, 0x3c, !PT ;  /* 0x0000003b0c0c7212 */ /* 0x080fe400078e3cff */
[----:B------:R-:W-:-:S02]  /*3490*/  LOP3.LUT R8, R8, R59, RZ, 0x3c, !PT ;  /* 0x0000003b08087212 */ /* 0x000fc400078e3cff */
[----:B------:R-:W-:Y:S01]  /*34a0*/  LOP3.LUT R36, R36, R67, R62, 0xd2, !PT ;  /* 0x0000004324247212 */ /* 0x000fe200078ed23e */
[C---:B------:R-:W-:Y:S01]  /*34b0*/  IMAD.SHL.U32 R62, R55.reuse, 0x10, RZ ;  /* 0x00000010373e7824 */ /* 0x040fe200078e00ff */
[--C-:B------:R-:W-:Y:S02]  /*34c0*/  SHF.L.U64.HI R59, R46, 0xa, R17.reuse ;  /* 0x0000000a2e3b7819 */ /* 0x100fe40000010211 */
[--C-:B------:R-:W-:Y:S02]  /*34d0*/  SHF.R.U64 R46, R55, 0x1c, R64.reuse ;  /* 0x0000001c372e7819 */ /* 0x100fe40000001240 */
[----:B------:R-:W-:Y:S02]  /*34e0*/  SHF.R.U32.HI R55, RZ, 0x1c, R64 ;  /* 0x0000001cff377819 */ /* 0x000fe40000011640 */
[----:B------:R-:W-:Y:S02]  /*34f0*/  SHF.R.U32.HI R52, RZ, 0x16, R17 ;  /* 0x00000016ff347819 */ /* 0x000fe40000011611 */
[----:B------:R-:W-:-:S02]  /*3500*/  LOP3.LUT R55, R62, R55, RZ, 0xfc, !PT ;  /* 0x000000373e377212 */ /* 0x000fc400078efcff */
[C---:B------:R-:W-:Y:S01]  /*3510*/  SHF.L.U64.HI R62, R7.reuse, 0x2, R42 ;  /* 0x00000002073e7819 */ /* 0x040fe2000001022a */
[----:B------:R-:W-:Y:S01]  /*3520*/  IMAD.SHL.U32 R7, R7, 0x4, RZ ;  /* 0x0000000407077824 */ /* 0x000fe200078e00ff */
[----:B------:R-:W-:Y:S02]  /*3530*/  LOP3.LUT R52, R47, R52, RZ, 0xfc, !PT ;  /* 0x000000342f347212 */ /* 0x000fe400078efcff */
[----:B------:R-:W-:Y:S02]  /*3540*/  SHF.R.U32.HI R51, RZ, 0x1f, R60 ;  /* 0x0000001fff337819 */ /* 0x000fe4000001163c */
[----:B------:R-:W-:Y:S02]  /*3550*/  SHF.R.U32.HI R64, RZ, 0x1e, R42 ;  /* 0x0000001eff407819 */ /* 0x000fe4000001162a */
[----:B------:R-:W-:Y:S02]  /*3560*/  LOP3.LUT R47, R20, R21, RZ, 0x3c, !PT ;  /* 0x00000015142f7212 */ /* 0x000fe400078e3cff */
[----:B------:R-:W-:-:S02]  /*3570*/  LOP3.LUT R60, R18, R35, RZ, 0x3c, !PT ;  /* 0x00000023123c7212 */ /* 0x000fc400078e3cff */
[----:B------:R-:W-:Y:S02]  /*3580*/  LOP3.LUT R64, R7, R64, RZ, 0xfc, !PT ;  /* 0x0000004007407212 */ /* 0x000fe400078efcff */
[----:B------:R-:W-:Y:S02]  /*3590*/  SHF.R.U64 R20, R14, 0x9, R37 ;  /* 0x000000090e147819 */ /* 0x000fe40000001225 */
[----:B------:R-:W-:Y:S02]  /*35a0*/  SHF.R.U64 R15, R34, 0x2, R57 ;  /* 0x00000002220f7819 */ /* 0x000fe40000001239 */
[----:B------:R-:W-:Y:S02]  /*35b0*/  SHF.R.U64 R42, R26, 0x19, R49 ;  /* 0x000000191a2a7819 */ /* 0x000fe40000001231 */
[----:B------:R-:W-:Y:S02]  /*35c0*/  SHF.R.U64 R67, R47, 0x17, R60 ;  /* 0x000000172f437819 */ /* 0x000fe4000000123c */
[----:B------:R-:W-:-:S02]  /*35d0*/  LOP3.LUT R17, R15, R20, R42, 0xd2, !PT ;  /* 0x000000140f117212 */ /* 0x000fc400078ed22a */
[----:B------:R-:W-:Y:S02]  /*35e0*/  LOP3.LUT R18, R67, R64, R15, 0xd2, !PT ;  /* 0x0000004043127212 */ /* 0x000fe400078ed20f */
[----:B------:R-:W-:Y:S02]  /*35f0*/  LOP3.LUT R7, R20, R42, R67, 0xd2, !PT ;  /* 0x0000002a14077212 */ /* 0x000fe400078ed243 */
[----:B------:R-:W-:Y:S02]  /*3600*/  LOP3.LUT R15, R64, R15, R20, 0xd2, !PT ;  /* 0x0000000f400f7212 */ /* 0x000fe400078ed214 */
[----:B------:R-:W-:Y:S02]  /*3610*/  SHF.R.U32.HI R20, RZ, 0xe, R29 ;  /* 0x0000000eff147819 */ /* 0x000fe4000001161d */
[----:B------:R-:W-:Y:S01]  /*3620*/  LOP3.LUT R42, R42, R67, R64, 0xd2, !PT ;  /* 0x000000432a2a7212 */ /* 0x000fe200078ed240 */
[----:B------:R-:W-:Y:S01]  /*3630*/  IMAD.SHL.U32 R64, R47, 0x200, RZ ;  /* 0x000002002f407824 */ /* 0x000fe200078e00ff */
[----:B------:R-:W-:Y:S01]  /*3640*/  SHF.R.U32.HI R29, RZ, 0x17, R60 ;  /* 0x00000017ff1d7819 */ /* 0x000fe2000001163c */
[C---:B------:R-:W-:Y:S01]  /*3650*/  IMAD.SHL.U32 R60, R23.reuse, 0x200000, RZ ;  /* 0x00200000173c7824 */ /* 0x040fe200078e00ff */
[--C-:B------:R-:W-:Y:S01]  /*3660*/  SHF.R.U32.HI R47, RZ, 0xb, R58.reuse ;  /* 0x0000000bff2f7819 */ /* 0x100fe2000001163a */
[----:B------:R-:W-:Y:S01]  /*3670*/  IMAD.SHL.U32 R67, R6, 0x40000, RZ ;  /* 0x0004000006437824 */ /* 0x000fe200078e00ff */
[----:B------:R-:W-:Y:S01]  /*3680*/  SHF.L.U64.HI R6, R23, 0x15, R58 ;  /* 0x0000001517067819 */ /* 0x000fe2000001023a */
[----:B------:R-:W-:Y:S01]  /*3690*/  IMAD.SHL.U32 R58, R31, 0x800, RZ ;  /* 0x000008001f3a7824 */ /* 0x000fe200078e00ff */
[----:B------:R-:W-:Y:S01]  /*36a0*/  LOP3.LUT R47, R60, R47, RZ, 0xfc, !PT ;  /* 0x0000002f3c2f7212 */ /* 0x000fe200078efcff */
[C---:B------:R-:W-:Y:S01]  /*36b0*/  IMAD.SHL.U32 R60, R38.reuse, 0x4000, RZ ;  /* 0x00004000263c7824 */ /* 0x040fe200078e00ff */
[----:B------:R-:W-:-:S02]  /*36c0*/  SHF.L.U64.HI R23, R38, 0xe, R65 ;  /* 0x0000000e26177819 */ /* 0x000fc40000010241 */
[----:B------:R-:W-:Y:S02]  /*36d0*/  SHF.R.U32.HI R65, RZ, 0x12, R65 ;  /* 0x00000012ff417819 */ /* 0x000fe40000011641 */
[----:B------:R-:W-:Y:S02]  /*36e0*/  LOP3.LUT R40, R40, R21, RZ, 0x3c, !PT ;  /* 0x0000001528287212 */ /* 0x000fe400078e3cff */
[----:B------:R-:W-:Y:S02]  /*36f0*/  LOP3.LUT R20, R67, R20, RZ, 0xfc, !PT ;  /* 0x0000001443147212 */ /* 0x000fe400078efcff */
[--C-:B------:R-:W-:Y:S02]  /*3700*/  SHF.R.U64 R38, R31, 0x15, R24.reuse ;  /* 0x000000151f267819 */ /* 0x100fe40000001218 */
[----:B------:R-:W-:Y:S02]  /*3710*/  SHF.R.U32.HI R31, RZ, 0x15, R24 ;  /* 0x00000015ff1f7819 */ /* 0x000fe40000011618 */
[----:B------:R-:W-:-:S02]  /*3720*/  LOP3.LUT R67, R16, R35, RZ, 0x3c, !PT ;  /* 0x0000002310437212 */ /* 0x000fc400078e3cff */
[----:B------:R-:W-:Y:S01]  /*3730*/  LOP3.LUT R24, R60, R65, RZ, 0xfc, !PT ;  /* 0x000000413c187212 */ /* 0x000fe200078efcff */
[----:B------:R-:W-:Y:S01]  /*3740*/  IMAD.SHL.U32 R65, R40, 0x8, RZ ;  /* 0x0000000828417824 */ /* 0x000fe200078e00ff */
[----:B------:R-:W-:Y:S02]  /*3750*/  LOP3.LUT R16, R50, R35, RZ, 0x3c, !PT ;  /* 0x0000002332107212 */ /* 0x000fe400078e3cff */
[-CC-:B------:R-:W-:Y:S02]  /*3760*/  LOP3.LUT R60, R23, R50.reuse, R35.reuse, 0x6, !PT ;  /* 0x00000032173c7212 */ /* 0x180fe400078e0623 */
[----:B------:R-:W-:Y:S02]  /*3770*/  LOP3.LUT R29, R64, R29, RZ, 0xfc, !PT ;  /* 0x0000001d401d7212 */ /* 0x000fe400078efcff */
[----:B------:R-:W-:Y:S02]  /*3780*/  LOP3.LUT R50, R32, R50, R35, 0x90, !PT ;  /* 0x0000003220327212 */ /* 0x000fe400078e9023 */
[----:B------:R-:W-:Y:S01]  /*3790*/  LOP3.LUT R31, R58, R31, RZ, 0xfc, !PT ;  /* 0x0000001f3a1f7212 */ /* 0x000fe200078efcff */
[----:B------:R-:W-:Y:S01]  /*37a0*/  IMAD.SHL.U32 R58, R45, 0x8000, RZ ;  /* 0x000080002d3a7824 */ /* 0x000fe200078e00ff */
[----:B------:R-:W-:-:S02]  /*37b0*/  SHF.L.U64.HI R35, R40, 0x3, R67 ;  /* 0x0000000328237819 */ /* 0x000fc40000010243 */
[----:B------:R-:W-:Y:S02]  /*37c0*/  SHF.R.U32.HI R64, RZ, 0x1d, R67 ;  /* 0x0000001dff407819 */ /* 0x000fe40000011643 */
[--C-:B------:R-:W-:Y:S02]  /*37d0*/  SHF.L.U64.HI R40, R45, 0xf, R12.reuse ;  /* 0x0000000f2d287819 */ /* 0x100fe4000001020c */
[----:B------:R-:W-:Y:S02]  /*37e0*/  SHF.R.U32.HI R45, RZ, 0x11, R12 ;  /* 0x00000011ff2d7819 */ /* 0x000fe4000001160c */
[----:B------:R-:W-:Y:S01]  /*37f0*/  LOP3.LUT R12, R65, R64, RZ, 0xfc, !PT ;  /* 0x00000040410c7212 */ /* 0x000fe200078efcff */
[----:B------:R-:W-:Y:S01]  /*3800*/  IMAD.SHL.U32 R65, R43, 0x2000, RZ ;  /* 0x000020002b417824 */ /* 0x000fe200078e00ff */
[----:B------:R-:W-:Y:S01]  /*3810*/  LOP3.LUT R45, R58, R45, RZ, 0xfc, !PT ;  /* 0x0000002d3a2d7212 */ /* 0x000fe200078efcff */
[----:B------:R-:W-:Y:S01]  /*3820*/  IMAD.SHL.U32 R58, R9, 0x8000000, RZ ;  /* 0x08000000093a7824 */ /* 0x000fe200078e00ff */
[----:B------:R-:W-:-:S02]  /*3830*/  SHF.R.U64 R43, R43, 0x13, R30 ;  /* 0x000000132b2b7819 */ /* 0x000fc4000000121e */
[----:B------:R-:W-:Y:S02]  /*3840*/  SHF.R.U32.HI R64, RZ, 0x13, R30 ;  /* 0x00000013ff407819 */ /* 0x000fe4000001161e */
[--C-:B------:R-:W-:Y:S02]  /*3850*/  SHF.L.U64.HI R30, R9, 0x1b, R56.reuse ;  /* 0x0000001b091e7819 */ /* 0x100fe40000010238 */
[----:B------:R-:W-:Y:S02]  /*3860*/  SHF.R.U32.HI R9, RZ, 0x5, R56 ;  /* 0x00000005ff097819 */ /* 0x000fe40000011638 */
[----:B------:R-:W-:Y:S01]  /*3870*/  LOP3.LUT R56, R65, R64, RZ, 0xfc, !PT ;  /* 0x0000004041387212 */ /* 0x000fe200078efcff */
[----:B------:R-:W-:Y:S01]  /*3880*/  IMAD.SHL.U32 R65, R22, 0x40, RZ ;  /* 0x0000004016417824 */ /* 0x000fe200078e00ff */
[----:B------:R-:W-:Y:S02]  /*3890*/  LOP3.LUT R9, R58, R9, RZ, 0xfc, !PT ;  /* 0x000000093a097212 */ /* 0x000fe400078efcff */
[----:B------:R-:W-:-:S02]  /*38a0*/  SHF.R.U32.HI R58, RZ, 0x8, R4 ;  /* 0x00000008ff3a7819 */ /* 0x000fc40000011604 */
[----:B------:R-:W-:Y:S02]  /*38b0*/  SHF.R.U64 R4, R25, 0x8, R4 ;  /* 0x0000000819047819 */ /* 0x000fe40000001204 */
[----:B------:R-:W-:Y:S02]  /*38c0*/  PRMT R25, R58, 0x4210, R25 ;  /* 0x000042103a197816 */ /* 0x000fe40000000019 */
[----:B------:R-:W-:Y:S01]  /*38d0*/  SHF.R.U32.HI R22, RZ, 0x1a, R63 ;  /* 0x0000001aff167819 */ /* 0x000fe2000001163f */
[----:B------:R-:W-:Y:S01]  /*38e0*/  IMAD.SHL.U32 R63, R28, 0x2000000, RZ ;  /* 0x020000001c3f7824 */ /* 0x000fe200078e00ff */
[----:B------:R-:W-:Y:S01]  /*38f0*/  SHF.R.U32.HI R58, RZ, 0x7, R53 ;  /* 0x00000007ff3a7819 */ /* 0x000fe20000011635 */
[----:B------:R-:W-:Y:S01]  /*3900*/  IMAD.SHL.U32 R28, R14, 0x800000, RZ ;  /* 0x008000000e1c7824 */ /* 0x000fe200078e00ff */
[----:B------:R-:W-:Y:S01]  /*3910*/  SHF.R.U32.HI R48, RZ, 0x18, R48 ;  /* 0x00000018ff307819 */ /* 0x000fe20000011630 */
[----:B------:R-:W-:Y:S01]  /*3920*/  IMAD.SHL.U32 R53, R34, 0x40000000, RZ ;  /* 0x4000000022357824 */ /* 0x000fe200078e00ff */
[----:B------:R-:W-:Y:S01]  /*3930*/  SHF.R.U32.HI R14, RZ, 0x2, R57 ;  /* 0x00000002ff0e7819 */ /* 0x000fe20000011639 */
[----:B------:R-:W-:Y:S01]  /*3940*/  IMAD.SHL.U32 R57, R10, 0x10000000, RZ ;  /* 0x100000000a397824 */ /* 0x000fe200078e00ff */
[----:B------:R-:W-:-:S02]  /*3950*/  PRMT R19, R48, 0x6540, R19 ;  /* 0x0000654030137816 */ /* 0x000fc40000000013 */
[----:B------:R-:W-:Y:S01]  /*3960*/  LOP3.LUT R14, R53, R14, RZ, 0xfc, !PT ;  /* 0x0000000e350e7212 */ /* 0x000fe200078efcff */
[----:B------:R-:W-:Y:S01]  /*3970*/  IMAD.SHL.U32 R53, R26, 0x80, RZ ;  /* 0x000000801a357824 */ /* 0x000fe200078e00ff */
[----:B------:R-:W-:Y:S01]  /*3980*/  SHF.R.U32.HI R37, RZ, 0x9, R37 ;  /* 0x00000009ff257819 */ /* 0x000fe20000011625 */
[C---:B------:R-:W-:Y:S01]  /*3990*/  IMAD.SHL.U32 R26, R41.reuse, 0x20000000, RZ ;  /* 0x20000000291a7824 */ /* 0x040fe200078e00ff */
[--C-:B------:R-:W-:Y:S02]  /*39a0*/  SHF.L.U64.HI R48, R10, 0x1c, R13.reuse ;  /* 0x0000001c0a307819 */ /* 0x100fe4000001020d */
[--C-:B------:R-:W-:Y:S02]  /*39b0*/  SHF.R.U64 R10, R41, 0x3, R8.reuse ;  /* 0x00000003290a7819 */ /* 0x100fe40000001208 */
[----:B------:R-:W-:Y:S02]  /*39c0*/  SHF.R.U32.HI R41, RZ, 0x3, R8 ;  /* 0x00000003ff297819 */ /* 0x000fe40000011608 */
[----:B------:R-:W-:-:S02]  /*39d0*/  SHF.R.U32.HI R34, RZ, 0x4, R13 ;  /* 0x00000004ff227819 */ /* 0x000fc4000001160d */
[----:B------:R-:W-:Y:S02]  /*39e0*/  LOP3.LUT R37, R28, R37, RZ, 0xfc, !PT ;  /* 0x000000251c257212 */ /* 0x000fe400078efcff */
[----:B------:R-:W-:Y:S01]  /*39f0*/  SHF.R.U32.HI R28, RZ, 0x19, R49 ;  /* 0x00000019ff1c7819 */ /* 0x000fe20000011631 */
[C---:B------:R-:W-:Y:S01]  /*3a00*/  IMAD.SHL.U32 R49, R0.reuse, 0x100000, RZ ;  /* 0x0010000000317824 */ /* 0x040fe200078e00ff */
[--C-:B------:R-:W-:Y:S02]  /*3a10*/  SHF.L.U64.HI R13, R0, 0x14, R27.reuse ;  /* 0x00000014000d7819 */ /* 0x100fe4000001021b */
[----:B------:R-:W-:Y:S02]  /*3a20*/  SHF.R.U32.HI R8, RZ, 0xc, R27 ;  /* 0x0000000cff087819 */ /* 0x000fe4000001161b */
[----:B------:R-:W-:Y:S02]  /*3a30*/  LOP3.LUT R41, R26, R41, RZ, 0xfc, !PT ;  /* 0x000000291a297212 */ /* 0x000fe400078efcff */
[----:B------:R-:W-:-:S02]  /*3a40*/  LOP3.LUT R51, R66, R51, RZ, 0xfc, !PT ;  /* 0x0000003342337212 */ /* 0x000fc400078efcff */
[----:B------:R-:W-:Y:S02]  /*3a50*/  LOP3.LUT R22, R65, R22, RZ, 0xfc, !PT ;  /* 0x0000001641167212 */ /* 0x000fe400078efcff */
[----:B------:R-:W-:Y:S02]  /*3a60*/  LOP3.LUT R58, R63, R58, RZ, 0xfc, !PT ;  /* 0x0000003a3f3a7212 */ /* 0x000fe400078efcff */
        /* <DEDUP_REMOVED lines=40> */
[C---:B------:R-:W-:Y:S02]  /*3cf0*/  LOP3.LUT R44, R24.reuse, R44, R21, 0x6, !PT ;  /* 0x0000002c182c7212 */ /* 0x040fe400078e0615 */
[----:B------:R-:W-:Y:S02]  /*3d00*/  LOP3.LUT R41, R24, R41, RZ, 0x3c, !PT ;  /* 0x0000002918297212 */ /* 0x000fe400078e3cff */
[----:B------:R-:W-:Y:S02]  /*3d10*/  LOP3.LUT R31, R58, R53, R28, 0x96, !PT ;  /* 0x000000353a1f7212 */ /* 0x000fe400078e961c */
[----:B------:R-:W-:Y:S02]  /*3d20*/  LOP3.LUT R24, R56, 0x80008000, RZ, 0x3c, !PT ;  /* 0x8000800038187812 */ /* 0x000fe400078e3cff */
[----:B------:R-:W-:Y:S02]  /*3d30*/  LOP3.LUT R56, R11, R48, R35, 0x96, !PT ;  /* 0x000000300b387212 */ /* 0x000fe400078e9623 */
[----:B------:R-:W-:-:S02]  /*3d40*/  LOP3.LUT R50, R23, R50, RZ, 0x3c, !PT ;  /* 0x0000003217327212 */ /* 0x000fc400078e3cff */
[----:B------:R-:W-:Y:S02]  /*3d50*/  LOP3.LUT R23, R42, R31, R52, 0x96, !PT ;  /* 0x0000001f2a177212 */ /* 0x000fe400078e9634 */
[----:B------:R-:W-:Y:S02]  /*3d60*/  LOP3.LUT R16, R30, R24, R37, 0x96, !PT ;  /* 0x000000181e107212 */ /* 0x000fe400078e9625 */
[----:B------:R-:W-:Y:S02]  /*3d70*/  LOP3.LUT R56, R19, R56, R59, 0x96, !PT ;  /* 0x0000003813387212 */ /* 0x000fe400078e963b */
[----:B------:R-:W-:Y:S01]  /*3d80*/  LOP3.LUT R21, R39, R38, R47, 0xd2, !PT ;  /* 0x0000002627157212 */ /* 0x000fe200078ed22f */
[----:B------:R-:W-:Y:S01]  /*3d90*/  IMAD.SHL.U32 R38, R23, 0x2, RZ ;  /* 0x0000000217267824 */ /* 0x000fe200078e00ff */
[----:B------:R-:W-:Y:S02]  /*3da0*/  LOP3.LUT R60, R6, R60, RZ, 0x3c, !PT ;  /* 0x0000003c063c7212 */ /* 0x000fe400078e3cff */
[----:B------:R-:W-:-:S02]  /*3db0*/  LOP3.LUT R16, R17, R16, R0, 0x96, !PT ;  /* 0x0000001011107212 */ /* 0x000fc400078e9600 */
[----:B------:R-:W-:Y:S02]  /*3dc0*/  SHF.R.U32.HI R31, RZ, 0x1f, R56 ;  /* 0x0000001fff1f7819 */ /* 0x000fe40000011638 */
[----:B------:R-:W-:Y:S02]  /*3dd0*/  LOP3.LUT R6, R25, R21, R12, 0x96, !PT ;  /* 0x0000001519067212 */ /* 0x000fe400078e960c */
[----:B------:R-:W-:Y:S02]  /*3de0*/  LOP3.LUT R47, R47, R44, RZ, 0x3c, !PT ;  /* 0x0000002c2f2f7212 */ /* 0x000fe400078e3cff */
[----:B------:R-:W-:Y:S02]  /*3df0*/  LOP3.LUT R44, R54, R32, R27, 0x96, !PT ;  /* 0x00000020362c7212 */ /* 0x000fe400078e961b */
[----:B------:R-:W-:Y:S02]  /*3e00*/  LOP3.LUT R38, R16, R38, R31, 0x1e, !PT ;  /* 0x0000002610267212 */ /* 0x000fe400078e1e1f */
[----:B------:R-:W-:-:S02]  /*3e10*/  LOP3.LUT R31, R7, R6, R26, 0x96, !PT ;  /* 0x00000006071f7212 */ /* 0x000fc400078e961a */
[----:B------:R-:W-:Y:S02]  /*3e20*/  LOP3.LUT R64, R51, R41, R10, 0x96, !PT ;  /* 0x0000002933407212 */ /* 0x000fe400078e960a */
[----:B------:R-:W-:Y:S01]  /*3e30*/  LOP3.LUT R44, R20, R44, R9, 0x96, !PT ;  /* 0x0000002c142c7212 */ /* 0x000fe200078e9609 */
[----:B------:R-:W-:Y:S01]  /*3e40*/  IMAD.SHL.U32 R6, R31, 0x2, RZ ;  /* 0x000000021f067824 */ /* 0x000fe200078e00ff */
[----:B------:R-:W-:Y:S02]  /*3e50*/  LOP3.LUT R57, R36, R50, R13, 0x96, !PT ;  /* 0x0000003224397212 */ /* 0x000fe400078e960d */
[----:B------:R-:W-:Y:S02]  /*3e60*/  LOP3.LUT R64, R15, R64, R46, 0x96, !PT ;  /* 0x000000400f407212 */ /* 0x000fe400078e962e */
[----:B------:R-:W-:Y:S02]  /*3e70*/  SHF.R.U32.HI R39, RZ, 0x1f, R44 ;  /* 0x0000001fff277819 */ /* 0x000fe4000001162c */
[----:B------:R-:W-:Y:S01]  /*3e80*/  LOP3.LUT R57, R62, R57, R55, 0x96, !PT ;  /* 0x000000393e397212 */ /* 0x000fe200078e9637 */
[C---:B------:R-:W-:Y:S01]  /*3e90*/  IMAD.SHL.U32 R65, R64.reuse, 0x2, RZ ;  /* 0x0000000240417824 */ /* 0x040fe200078e00ff */
[----:B------:R-:W-:-:S02]  /*3ea0*/  LOP3.LUT R39, R64, R6, R39, 0x1e, !PT ;  /* 0x0000000640277212 */ /* 0x000fc400078e1e27 */
[--C-:B------:R-:W-:Y:S02]  /*3eb0*/  SHF.R.U32.HI R6, RZ, 0x1f, R57.reuse ;  /* 0x0000001fff067819 */ /* 0x100fe40000011639 */
[----:B------:R-:W-:Y:S02]  /*3ec0*/  SHF.L.U64.HI R63, R64, 0x1, R57 ;  /* 0x00000001403f7819 */ /* 0x000fe40000010239 */
[----:B------:R-:W-:Y:S02]  /*3ed0*/  LOP3.LUT R65, R23, R65, R6, 0x1e, !PT ;  /* 0x0000004117417212 */ /* 0x000fe400078e1e06 */
[----:B------:R-:W-:Y:S02]  /*3ee0*/  LOP3.LUT R6, R49, 0x80000000, RZ, 0x3c, !PT ;  /* 0x8000000031067812 */ /* 0x000fe400078e3cff */
[----:B------:R-:W-:Y:S02]  /*3ef0*/  SHF.L.U64.HI R64, R23, 0x1, R56 ;  /* 0x0000000117407819 */ /* 0x000fe40000010238 */
[----:B------:R-:W-:-:S02]  /*3f00*/  LOP3.LUT R23, R33, R6, R8, 0x96, !PT ;  /* 0x0000000621177212 */ /* 0x000fc400078e9608 */
[-C--:B------:R-:W-:Y:S02]  /*3f10*/  LOP3.LUT R21, R21, R38.reuse, RZ, 0x3c, !PT ;  /* 0x0000002615157212 */ /* 0x080fe400078e3cff */
[----:B------:R-:W-:Y:S02]  /*3f20*/  LOP3.LUT R23, R22, R23, R4, 0x96, !PT ;  /* 0x0000001716177212 */ /* 0x000fe400078e9604 */
[----:B------:R-:W-:Y:S02]  /*3f30*/  LOP3.LUT R12, R12, R38, RZ, 0x3c, !PT ;  /* 0x000000260c0c7212 */ /* 0x000fe400078e3cff */
[----:B------:R-:W-:Y:S02]  /*3f40*/  LOP3.LUT R49, R23, R64, RZ, 0x3c, !PT ;  /* 0x0000004017317212 */ /* 0x000fe400078e3cff */
[-C--:B------:R-:W-:Y:S02]  /*3f50*/  LOP3.LUT R25, R25, R38.reuse, RZ, 0x3c, !PT ;  /* 0x0000002619197212 */ /* 0x080fe400078e3cff */
[----:B------:R-:W-:-:S02]  /*3f60*/  LOP3.LUT R26, R26, R38, RZ, 0x3c, !PT ;  /* 0x000000261a1a7212 */ /* 0x000fc400078e3cff */
[----:B------:R-:W-:Y:S02]  /*3f70*/  LOP3.LUT R7, R7, R38, RZ, 0x3c, !PT ;  /* 0x0000002607077212 */ /* 0x000fe400078e3cff */
[----:B------:R-:W-:Y:S02]  /*3f80*/  LOP3.LUT R56, R56, R63, RZ, 0x3c, !PT ;  /* 0x0000003f38387212 */ /* 0x000fe400078e3cff */
[----:B------:R-:W-:Y:S02]  /*3f90*/  LOP3.LUT R38, R61, R60, R43, 0x96, !PT ;  /* 0x0000003c3d267212 */ /* 0x000fe400078e962b */
[----:B------:R-:W-:Y:S02]  /*3fa0*/  LOP3.LUT R63, R40, R47, R14, 0x96, !PT ;  /* 0x0000002f283f7212 */ /* 0x000fe400078e960e */
[-C--:B------:R-:W-:Y:S02]  /*3fb0*/  LOP3.LUT R32, R32, R49.reuse, RZ, 0x3c, !PT ;  /* 0x0000003120207212 */ /* 0x080fe400078e3cff */
[----:B------:R-:W-:-:S02]  /*3fc0*/  LOP3.LUT R27, R27, R49, RZ, 0x3c, !PT ;  /* 0x000000311b1b7212 */ /* 0x000fc400078e3cff */
[-C--:B------:R-:W-:Y:S02]  /*3fd0*/  LOP3.LUT R54, R54, R49.reuse, RZ, 0x3c, !PT ;  /* 0x0000003136367212 */ /* 0x080fe400078e3cff */
[-C--:B------:R-:W-:Y:S02]  /*3fe0*/  LOP3.LUT R9, R9, R49.reuse, RZ, 0x3c, !PT ;  /* 0x0000003109097212 */ /* 0x080fe400078e3cff */
[----:B------:R-:W-:Y:S02]  /*3ff0*/  LOP3.LUT R20, R20, R49, RZ, 0x3c, !PT ;  /* 0x0000003114147212 */ /* 0x000fe400078e3cff */
[----:B------:R-:W-:Y:S02]  /*4000*/  LOP3.LUT R49, R29, R38, R45, 0x96, !PT ;  /* 0x000000261d317212 */ /* 0x000fe400078e962d */
[----:B------:R-:W-:Y:S02]  /*4010*/  LOP3.LUT R38, R18, R63, R34, 0x96, !PT ;  /* 0x0000003f12267212 */ /* 0x000fe400078e9622 */
[----:B------:R-:W-:-:S02]  /*4020*/  SHF.L.U64.HI R64, R31, 0x1, R44 ;  /* 0x000000011f407819 */ /* 0x000fc4000001022c */
        /* <DEDUP_REMOVED lines=9> */
[----:B------:R-:W-:Y:S02]  /*40c0*/  LOP3.LUT R23, R40, R65, RZ, 0x3c, !PT ;  /* 0x0000004128177212 */ /* 0x000fe400078e3cff */
[C---:B------:R-:W-:Y:S02]  /*40d0*/  LOP3.LUT R40, R38.reuse, R63, R64, 0x1e, !PT ;  /* 0x0000003f26287212 */ /* 0x040fe400078e1e40 */
[----:B------:R-:W-:Y:S02]  /*40e0*/  SHF.L.U64.HI R63, R38, 0x1, R49 ;  /* 0x00000001263f7819 */ /* 0x000fe40000010231 */
[----:B------:R-:W-:Y:S02]  /*40f0*/  LOP3.LUT R49, R49, R16, RZ, 0x3c, !PT ;  /* 0x0000001031317212 */ /* 0x000fe400078e3cff */
[----:B------:R-:W-:-:S02]  /*4100*/  LOP3.LUT R44, R44, R63, RZ, 0x3c, !PT ;  /* 0x0000003f2c2c7212 */ /* 0x000fc400078e3cff */
[-C--:B------:R-:W-:Y:S02]  /*4110*/  LOP3.LUT R16, R53, R31.reuse, RZ, 0x3c, !PT ;  /* 0x0000001f35107212 */ /* 0x080fe400078e3cff */
[-C--:B------:R-:W-:Y:S02]  /*4120*/  LOP3.LUT R28, R28, R31.reuse, RZ, 0x3c, !PT ;  /* 0x0000001f1c1c7212 */ /* 0x080fe400078e3cff */
[-C--:B------:R-:W-:Y:S02]  /*4130*/  LOP3.LUT R58, R58, R31.reuse, RZ, 0x3c, !PT ;  /* 0x0000001f3a3a7212 */ /* 0x080fe400078e3cff */
[-C--:B------:R-:W-:Y:S02]  /*4140*/  LOP3.LUT R52, R52, R31.reuse, RZ, 0x3c, !PT ;  /* 0x0000001f34347212 */ /* 0x080fe400078e3cff */
[----:B------:R-:W-:Y:S02]  /*4150*/  LOP3.LUT R42, R42, R31, RZ, 0x3c, !PT ;  /* 0x0000001f2a2a7212 */ /* 0x000fe400078e3cff */
[----:B------:R-:W-:-:S02]  /*4160*/  LOP3.LUT R31, R48, R44, RZ, 0x3c, !PT ;  /* 0x0000002c301f7212 */ /* 0x000fc400078e3cff */
[-C--:B------:R-:W-:Y:S02]  /*4170*/  LOP3.LUT R35, R35, R44.reuse, RZ, 0x3c, !PT ;  /* 0x0000002c23237212 */ /* 0x080fe400078e3cff */
[-C--:B------:R-:W-:Y:S02]  /*4180*/  LOP3.LUT R11, R11, R44.reuse, RZ, 0x3c, !PT ;  /* 0x0000002c0b0b7212 */ /* 0x080fe400078e3cff */
[-C--:B------:R-:W-:Y:S02]  /*4190*/  LOP3.LUT R59, R59, R44.reuse, RZ, 0x3c, !PT ;  /* 0x0000002c3b3b7212 */ /* 0x080fe400078e3cff */
[----:B------:R-:W-:Y:S02]  /*41a0*/  LOP3.LUT R19, R19, R44, RZ, 0x3c, !PT ;  /* 0x0000002c13137212 */ /* 0x000fe400078e3cff */
[-C--:B------:R-:W-:Y:S02]  /*41b0*/  LOP3.LUT R41, R41, R40.reuse, RZ, 0x3c, !PT ;  /* 0x0000002829297212 */ /* 0x080fe400078e3cff */
[----:B------:R-:W-:-:S02]  /*41c0*/  LOP3.LUT R10, R10, R40, RZ, 0x3c, !PT ;  /* 0x000000280a0a7212 */ /* 0x000fc400078e3cff */
[-C--:B------:R-:W-:Y:S02]  /*41d0*/  LOP3.LUT R44, R51, R40.reuse, RZ, 0x3c, !PT ;  /* 0x00000028332c7212 */ /* 0x080fe400078e3cff */
[-C--:B------:R-:W-:Y:S02]  /*41e0*/  LOP3.LUT R46, R46, R40.reuse, RZ, 0x3c, !PT ;  /* 0x000000282e2e7212 */ /* 0x080fe400078e3cff */
[----:B------:R-:W-:Y:S02]  /*41f0*/  LOP3.LUT R15, R15, R40, RZ, 0x3c, !PT ;  /* 0x000000280f0f7212 */ /* 0x000fe400078e3cff */
[----:B------:R-:W-:Y:S01]  /*4200*/  LOP3.LUT R40, R37, R39, RZ, 0x3c, !PT ;  /* 0x0000002725287212 */ /* 0x000fe200078e3cff */
[----:B------:R-:W-:Y:S01]  /*4210*/  IMAD.SHL.U32 R37, R34, 0x200000, RZ ;  /* 0x0020000022257824 */ /* 0x000fe200078e00ff */
[----:B------:R-:W-:Y:S02]  /*4220*/  LOP3.LUT R53, R8, R57, RZ, 0x3c, !PT ;  /* 0x0000003908357212 */ /* 0x000fe400078e3cff */
[----:B------:R-:W-:-:S02]  /*4230*/  LOP3.LUT R60, R60, R56, RZ, 0x3c, !PT ;  /* 0x000000383c3c7212 */ /* 0x000fc400078e3cff */
[-C--:B------:R-:W-:Y:S02]  /*4240*/  LOP3.LUT R43, R43, R56.reuse, RZ, 0x3c, !PT ;  /* 0x000000382b2b7212 */ /* 0x080fe400078e3cff */
[-C--:B------:R-:W-:Y:S02]  /*4250*/  LOP3.LUT R38, R61, R56.reuse, RZ, 0x3c, !PT ;  /* 0x000000383d267212 */ /* 0x080fe400078e3cff */
[----:B------:R-:W-:Y:S02]  /*4260*/  LOP3.LUT R29, R29, R56, RZ, 0x3c, !PT ;  /* 0x000000381d1d7212 */ /* 0x000fe400078e3cff */
[-C--:B------:R-:W-:Y:S01]  /*4270*/  LOP3.LUT R51, R36, R49.reuse, RZ, 0x3c, !PT ;  /* 0x0000003124337212 */ /* 0x080fe200078e3cff */
[----:B------:R-:W-:Y:S01]  /*4280*/  IMAD.SHL.U32 R36, R40, 0x10, RZ ;  /* 0x0000001028247824 */ /* 0x000fe200078e00ff */
[-C--:B------:R-:W-:Y:S02]  /*4290*/  LOP3.LUT R50, R50, R49.reuse, RZ, 0x3c, !PT ;  /* 0x0000003132327212 */ /* 0x080fe400078e3cff */
[----:B------:R-:W-:-:S02]  /*42a0*/  LOP3.LUT R13, R13, R49, RZ, 0x3c, !PT ;  /* 0x000000310d0d7212 */ /* 0x000fc400078e3cff */
[-C--:B------:R-:W-:Y:S02]  /*42b0*/  LOP3.LUT R55, R55, R49.reuse, RZ, 0x3c, !PT ;  /* 0x0000003137377212 */ /* 0x080fe400078e3cff */
[----:B------:R-:W-:Y:S02]  /*42c0*/  LOP3.LUT R62, R62, R49, RZ, 0x3c, !PT ;  /* 0x000000313e3e7212 */ /* 0x000fe400078e3cff */
[----:B------:R-:W-:Y:S02]  /*42d0*/  SHF.R.U32.HI R56, RZ, 0xb, R45 ;  /* 0x0000000bff387819 */ /* 0x000fe4000001162d */
[----:B------:R-:W-:Y:S02]  /*42e0*/  SHF.R.U32.HI R49, RZ, 0x1c, R53 ;  /* 0x0000001cff317819 */ /* 0x000fe40000011635 */
[----:B------:R-:W-:Y:S02]  /*42f0*/  LOP3.LUT R18, R18, R65, RZ, 0x3c, !PT ;  /* 0x0000004112127212 */ /* 0x000fe400078e3cff */
[----:B------:R-:W-:Y:S01]  /*4300*/  LOP3.LUT R56, R37, R56, RZ, 0xfc, !PT ;  /* 0x0000003825387212 */ /* 0x000fe200078efcff */
[----:B------:R-:W-:Y:S01]  /*4310*/  IMAD.SHL.U32 R37, R12, 0x1000, RZ ;  /* 0x000010000c257824 */ /* 0x000fe200078e00ff */
[----:B------:R-:W-:-:S02]  /*4320*/  SHF.R.U32.HI R61, RZ, 0x8, R29 ;  /* 0x00000008ff3d7819 */ /* 0x000fc4000001161d */
[----:B------:R-:W-:Y:S02]  /*4330*/  SHF.L.U64.HI R8, R34, 0x15, R45 ;  /* 0x0000001522087819 */ /* 0x000fe4000001022d */
[----:B------:R-:W-:Y:S02]  /*4340*/  LOP3.LUT R49, R36, R49, RZ, 0xfc, !PT ;  /* 0x0000003124317212 */ /* 0x000fe400078efcff */
[----:B------:R-:W-:Y:S02]  /*4350*/  SHF.R.U64 R34, R40, 0x1c, R53 ;  /* 0x0000001c28227819 */ /* 0x000fe40000001235 */
[----:B------:R-:W-:Y:S02]  /*4360*/  SHF.R.U32.HI R36, RZ, 0x14, R27 ;  /* 0x00000014ff247819 */ /* 0x000fe4000001161b */
[----:B------:R-:W-:Y:S02]  /*4370*/  SHF.L.U64.HI R40, R25, 0xa, R54 ;  /* 0x0000000a19287819 */ /* 0x000fe40000010236 */
[C---:B------:R-:W-:Y:S01]  /*4380*/  SHF.L.U64.HI R48, R41.reuse, 0x1b, R50 ;  /* 0x0000001b29307819 */ /* 0x040fe20000010232 */
[----:B------:R-:W-:Y:S01]  /*4390*/  IMAD.SHL.U32 R41, R41, 0x8000000, RZ ;  /* 0x0800000029297824 */ /* 0x000fe200078e00ff */
[----:B------:R-:W-:-:S02]  /*43a0*/  SHF.L.U64.HI R64, R52, 0xf, R59 ;  /* 0x0000000f34407819 */ /* 0x000fc4000001023b */
[----:B------:R-:W-:Y:S02]  /*43b0*/  SHF.R.U64 R12, R12, 0x14, R27 ;  /* 0x000000140c0c7819 */ /* 0x000fe4000000121b */
[----:B------:R-:W-:Y:S02]  /*43c0*/  PRMT R61, R61, 0x4210, R18 ;  /* 0x000042103d3d7816 */ /* 0x000fe40000000012 */
[----:B------:R-:W-:Y:S02]  /*43d0*/  SHF.R.U64 R27, R18, 0x8, R29 ;  /* 0x00000008121b7819 */ /* 0x000fe4000000121d */
[-C--:B------:R-:W-:Y:S02]  /*43e0*/  LOP3.LUT R47, R47, R65.reuse, RZ, 0x3c, !PT ;  /* 0x000000412f2f7212 */ /* 0x080fe400078e3cff */
[----:B------:R-:W-:Y:S02]  /*43f0*/  LOP3.LUT R14, R14, R65, RZ, 0x3c, !PT ;  /* 0x000000410e0e7212 */ /* 0x000fe400078e3cff */
[----:B------:R-:W-:-:S02]  /*4400*/  LOP3.LUT R18, R37, R36, RZ, 0xfc, !PT ;  /* 0x0000002425127212 */ /* 0x000fc400078efcff */
[----:B------:R-:W-:Y:S02]  /*4410*/  LOP3.LUT R65, R48, R49, R40, 0xd2, !PT ;  /* 0x0000003130417212 */ /* 0x000fe400078ed228 */
[----:B------:R-:W-:Y:S02]  /*4420*/  LOP3.LUT R36, R49, R40, R64, 0xd2, !PT ;  /* 0x0000002831247212 */ /* 0x000fe400078ed240 */
[----:B------:R-:W-:Y:S02]  /*4430*/  LOP3.LUT R40, R40, R64, R61, 0xd2, !PT ;  /* 0x0000004028287212 */ /* 0x000fe400078ed23d */
[----:B------:R-:W-:Y:S02]  /*4440*/  LOP3.LUT R45, R64, R61, R48, 0xd2, !PT ;  /* 0x0000003d402d7212 */ /* 0x000fe400078ed230 */
[----:B------:R-:W-:Y:S02]  /*4450*/  LOP3.LUT R53, R17, R39, RZ, 0x3c, !PT ;  /* 0x0000002711357212 */ /* 0x000fe400078e3cff */
[----:B------:R-:W-:-:S02]  /*4460*/  LOP3.LUT R64, R22, R57, RZ, 0x3c, !PT ;  /* 0x0000003916407212 */ /* 0x000fc400078e3cff */
[----:B------:R-:W-:Y:S02]  /*4470*/  LOP3.LUT R61, R61, R48, R49, 0xd2, !PT ;  /* 0x000000303d3d7212 */ /* 0x000fe400078ed231 */
[C---:B------:R-:W-:Y:S01]  /*4480*/  SHF.L.U64.HI R66, R21.reuse, 0x1, R32 ;  /* 0x0000000115427819 */ /* 0x040fe20000010220 */
[----:B------:R-:W-:Y:S01]  /*4490*/  IMAD.SHL.U32 R21, R21, 0x2, RZ ;  /* 0x0000000215157824 */ /* 0x000fe200078e00ff */
[----:B------:R-:W-:Y:S02]  /*44a0*/  SHF.L.U64.HI R48, R23, 0x19, R38 ;  /* 0x0000001917307819 */ /* 0x000fe40000010226 */
[----:B------:R-:W-:Y:S02]  /*44b0*/  SHF.L.U64.HI R37, R28, 0x6, R35 ;  /* 0x000000061c257819 */ /* 0x000fe40000010223 */
[----:B------:R-:W-:Y:S02]  /*44c0*/  SHF.L.U64.HI R29, R46, 0x8, R55 ;  /* 0x000000082e1d7819 */ /* 0x000fe40000010237 */
[C---:B------:R-:W-:Y:S01]  /*44d0*/  SHF.L.U64.HI R49, R53.reuse, 0x12, R64 ;  /* 0x0000001235317819 */ /* 0x040fe20000010240 */
[----:B------:R-:W-:Y:S01]  /*44e0*/  IMAD.SHL.U32 R53, R53, 0x40000, RZ ;  /* 0x0004000035357824 */ /* 0x000fe200078e00ff */
[----:B------:R-:W-:-:S02]  /*44f0*/  LOP3.LUT R22, R66, R37, R48, 0xd2, !PT ;  /* 0x0000002542167212 */ /* 0x000fc400078ed230 */
[----:B------:R-:W-:Y:S02]  /*4500*/  LOP3.LUT R17, R37, R48, R29, 0xd2, !PT ;  /* 0x0000003025117212 */ /* 0x000fe400078ed21d */
[----:B------:R-:W-:Y:S02]  /*4510*/  LOP3.LUT R48, R48, R29, R49, 0xd2, !PT ;  /* 0x0000001d30307212 */ /* 0x000fe400078ed231 */
[----:B------:R-:W-:Y:S02]  /*4520*/  LOP3.LUT R29, R29, R49, R66, 0xd2, !PT ;  /* 0x000000311d1d7212 */ /* 0x000fe400078ed242 */
[----:B------:R-:W-:Y:S01]  /*4530*/  LOP3.LUT R49, R49, R66, R37, 0xd2, !PT ;  /* 0x0000004231317212 */ /* 0x000fe200078ed225 */
[----:B------:R-:W-:Y:S01]  /*4540*/  IMAD.SHL.U32 R66, R25, 0x400, RZ ;  /* 0x0000040019427824 */ /* 0x000fe200078e00ff */
[----:B------:R-:W-:Y:S01]  /*4550*/  SHF.R.U32.HI R37, RZ, 0x7, R38 ;  /* 0x00000007ff257819 */ /* 0x000fe20000011626 */
[----:B------:R-:W-:Y:S01]  /*4560*/  IMAD.SHL.U32 R38, R7, 0x4, RZ ;  /* 0x0000000407267824 */ /* 0x000fe200078e00ff */
[----:B------:R-:W-:-:S02]  /*4570*/  SHF.R.U32.HI R64, RZ, 0xe, R64 ;  /* 0x0000000eff407819 */ /* 0x000fc40000011640 */
[----:B------:R-:W-:Y:S02]  /*4580*/  SHF.R.U32.HI R63, RZ, 0x1e, R20 ;  /* 0x0000001eff3f7819 */ /* 0x000fe40000011614 */
[----:B------:R-:W-:Y:S01]  /*4590*/  SHF.R.U32.HI R25, RZ, 0x16, R54 ;  /* 0x00000016ff197819 */ /* 0x000fe20000011636 */
[----:B------:R-:W-:Y:S01]  /*45a0*/  IMAD.SHL.U32 R54, R23, 0x2000000, RZ ;  /* 0x0200000017367824 */ /* 0x000fe200078e00ff */
[----:B------:R-:W-:Y:S02]  /*45b0*/  SHF.L.U64.HI R23, R7, 0x2, R20 ;  /* 0x0000000207177819 */ /* 0x000fe40000010214 */
[----:B------:R-:W-:Y:S02]  /*45c0*/  SHF.R.U32.HI R32, RZ, 0x1f, R32 ;  /* 0x0000001fff207819 */ /* 0x000fe40000011620 */
[----:B------:R-:W-:Y:S02]  /*45d0*/  LOP3.LUT R7, R53, R64, RZ, 0xfc, !PT ;  /* 0x0000004035077212 */ /* 0x000fe400078efcff */
[----:B------:R-:W-:-:S02]  /*45e0*/  LOP3.LUT R63, R38, R63, RZ, 0xfc, !PT ;  /* 0x0000003f263f7212 */ /* 0x000fc400078efcff */
[----:B------:R-:W-:Y:S02]  /*45f0*/  LOP3.LUT R38, R0, R39, RZ, 0x3c, !PT ;  /* 0x0000002700267212 */ /* 0x000fe400078e3cff */
[----:B------:R-:W-:Y:S02]  /*4600*/  LOP3.LUT R53, R4, R57, RZ, 0x3c, !PT ;  /* 0x0000003904357212 */ /* 0x000fe400078e3cff */
[----:B------:R-:W-:Y:S02]  /*4610*/  LOP3.LUT R32, R21, R32, RZ, 0xfc, !PT ;  /* 0x0000002015207212 */ /* 0x000fe400078efcff */
[----:B------:R-:W-:Y:S02]  /*4620*/  SHF.R.U64 R64, R14, 0x9, R43 ;  /* 0x000000090e407819 */ /* 0x000fe4000000122b */
[----:B------:R-:W-:Y:S02]  /*4630*/  SHF.R.U64 R20, R16, 0x2, R31 ;  /* 0x0000000210147819 */ /* 0x000fe4000000121f */
[----:B------:R-:W-:-:S02]  /*4640*/  SHF.R.U64 R21, R44, 0x19, R51 ;  /* 0x000000192c157819 */ /* 0x000fc40000001233 */
[----:B------:R-:W-:Y:S02]  /*4650*/  SHF.R.U64 R0, R38, 0x17, R53 ;  /* 0x0000001726007819 */ /* 0x000fe40000001235 */
[----:B------:R-:W-:Y:S02]  /*4660*/  LOP3.LUT R37, R54, R37, RZ, 0xfc, !PT ;  /* 0x0000002536257212 */ /* 0x000fe400078efcff */
[----:B------:R-:W-:Y:S02]  /*4670*/  LOP3.LUT R54, R20, R64, R21, 0xd2, !PT ;  /* 0x0000004014367212 */ /* 0x000fe400078ed215 */
[----:B------:R-:W-:Y:S02]  /*4680*/  LOP3.LUT R4, R64, R21, R0, 0xd2, !PT ;  /* 0x0000001540047212 */ /* 0x000fe400078ed200 */
[----:B------:R-:W-:Y:S02]  /*4690*/  LOP3.LUT R21, R21, R0, R63, 0xd2, !PT ;  /* 0x0000000015157212 */ /* 0x000fe400078ed23f */
[----:B------:R-:W-:-:S02]  /*46a0*/  LOP3.LUT R0, R0, R63, R20, 0xd2, !PT ;  /* 0x0000003f00007212 */ /* 0x000fc400078ed214 */
[----:B------:R-:W-:Y:S01]  /*46b0*/  LOP3.LUT R20, R63, R20, R64, 0xd2, !PT ;  /* 0x000000143f147212 */ /* 0x000fe200078ed240 */
[----:B------:R-:W-:Y:S01]  /*46c0*/  IMAD.SHL.U32 R63, R14, 0x800000, RZ ;  /* 0x008000000e3f7824 */ /* 0x000fe200078e00ff */
[----:B------:R-:W-:Y:S01]  /*46d0*/  SHF.R.U32.HI R14, RZ, 0x9, R43 ;  /* 0x00000009ff0e7819 */ /* 0x000fe2000001162b */
[----:B------:R-:W-:Y:S01]  /*46e0*/  IMAD.SHL.U32 R64, R47, 0x10000000, RZ ;  /* 0x100000002f407824 */ /* 0x000fe200078e00ff */
[----:B------:R-:W-:Y:S02]  /*46f0*/  LOP3.LUT R30, R30, R39, RZ, 0x3c, !PT ;  /* 0x000000271e1e7212 */ /* 0x000fe400078e3cff */
[----:B------:R-:W-:Y:S02]  /*4700*/  LOP3.LUT R14, R63, R14, RZ, 0xfc, !PT ;  /* 0x0000000e3f0e7212 */ /* 0x000fe400078efcff */
[----:B------:R-:W-:Y:S01]  /*4710*/  LOP3.LUT R63, R33, R57, RZ, 0x3c, !PT ;  /* 0x00000039213f7212 */ /* 0x000fe200078e3cff */
[----:B------:R-:W-:Y:S01]  /*4720*/  IMAD.SHL.U32 R33, R38, 0x200, RZ ;  /* 0x0000020026217824 */ /* 0x000fe200078e00ff */
[----:B------:R-:W-:Y:S01]  /*4730*/  SHF.R.U32.HI R38, RZ, 0x17, R53 ;  /* 0x00000017ff267819 */ /* 0x000fe20000011635 */
[C---:B------:R-:W-:Y:S01]  /*4740*/  IMAD.SHL.U32 R53, R30.reuse, 0x8, RZ ;  /* 0x000000081e357824 */ /* 0x040fe200078e00ff */
[----:B------:R-:W-:-:S02]  /*4750*/  SHF.L.U64.HI R43, R30, 0x3, R63 ;  /* 0x000000031e2b7819 */ /* 0x000fc4000001023f */
[----:B------:R-:W-:Y:S01]  /*4760*/  SHF.R.U32.HI R30, RZ, 0x1d, R63 ;  /* 0x0000001dff1e7819 */ /* 0x000fe2000001163f */
[----:B------:R-:W-:Y:S01]  /*4770*/  IMAD.SHL.U32 R63, R52, 0x8000, RZ ;  /* 0x00008000343f7824 */ /* 0x000fe200078e00ff */
[----:B------:R-:W-:Y:S02]  /*4780*/  LOP3.LUT R38, R33, R38, RZ, 0xfc, !PT ;  /* 0x0000002621267212 */ /* 0x000fe400078efcff */
[----:B------:R-:W-:Y:S02]  /*4790*/  LOP3.LUT R33, R53, R30, RZ, 0xfc, !PT ;  /* 0x0000001e35217212 */ /* 0x000fe400078efcff */
[--C-:B------:R-:W-:Y:S02]  /*47a0*/  SHF.R.U32.HI R53, RZ, 0x4, R60.reuse ;  /* 0x00000004ff357819 */ /* 0x100fe4000001163c */
[----:B------:R-:W-:Y:S01]  /*47b0*/  SHF.L.U64.HI R30, R47, 0x1c, R60 ;  /* 0x0000001c2f1e7819 */ /* 0x000fe2000001023c */
[C---:B------:R-:W-:Y:S01]  /*47c0*/  IMAD.SHL.U32 R47, R26.reuse, 0x2000, RZ ;  /* 0x000020001a2f7824 */ /* 0x040fe200078e00ff */
[----:B------:R-:W-:-:S02]  /*47d0*/  SHF.R.U64 R26, R26, 0x13, R9 ;  /* 0x000000131a1a7819 */ /* 0x000fc40000001209 */
[----:B------:R-:W-:Y:S02]  /*47e0*/  SHF.R.U32.HI R60, RZ, 0x13, R9 ;  /* 0x00000013ff3c7819 */ /* 0x000fe40000011609 */
[----:B------:R-:W-:Y:S01]  /*47f0*/  LOP3.LUT R9, R64, R53, RZ, 0xfc, !PT ;  /* 0x0000003540097212 */ /* 0x000fe200078efcff */
[C---:B------:R-:W-:Y:S01]  /*4800*/  IMAD.SHL.U32 R64, R15.reuse, 0x4000, RZ ;  /* 0x000040000f407824 */ /* 0x040fe200078e00ff */
[----:B------:R-:W-:Y:S02]  /*4810*/  SHF.L.U64.HI R53, R15, 0xe, R62 ;  /* 0x0000000e0f357819 */ /* 0x000fe4000001023e */
[----:B------:R-:W-:Y:S02]  /*4820*/  SHF.R.U32.HI R52, RZ, 0x11, R59 ;  /* 0x00000011ff347819 */ /* 0x000fe4000001163b */
[----:B------:R-:W-:Y:S02]  /*4830*/  LOP3.LUT R59, R6, R57, RZ, 0x3c, !PT ;  /* 0x00000039063b7212 */ /* 0x000fe400078e3cff */
[----:B------:R-:W-:-:S02]  /*4840*/  LOP3.LUT R67, R53, R6, R57, 0x6, !PT ;  /* 0x0000000635437212 */ /* 0x000fc400078e0639 */
[----:B------:R-:W-:Y:S02]  /*4850*/  LOP3.LUT R60, R47, R60, RZ, 0xfc, !PT ;  /* 0x0000003c2f3c7212 */ /* 0x000fe400078efcff */
[----:B------:R-:W-:Y:S01]  /*4860*/  SHF.R.U32.HI R15, RZ, 0x12, R62 ;  /* 0x00000012ff0f7819 */ /* 0x000fe2000001163e */
[----:B------:R-:W-:Y:S01]  /*4870*/  IMAD.SHL.U32 R62, R58, 0x800, RZ ;  /* 0x000008003a3e7824 */ /* 0x000fe200078e00ff */
[----:B------:R-:W-:Y:S01]  /*4880*/  LOP3.LUT R6, R18, R6, R57, 0x90, !PT ;  /* 0x0000000612067212 */ /* 0x000fe200078e9039 */
[----:B------:R-:W-:Y:S01]  /*4890*/  IMAD.SHL.U32 R57, R28, 0x40, RZ ;  /* 0x000000401c397824 */ /* 0x000fe200078e00ff */
[--C-:B------:R-:W-:Y:S02]  /*48a0*/  SHF.R.U64 R47, R58, 0x15, R11.reuse ;  /* 0x000000153a2f7819 */ /* 0x100fe4000000120b */
[----:B------:R-:W-:Y:S02]  /*48b0*/  SHF.R.U32.HI R50, RZ, 0x5, R50 ;  /* 0x00000005ff327819 */ /* 0x000fe40000011632 */
[----:B------:R-:W-:-:S02]  /*48c0*/  SHF.R.U32.HI R11, RZ, 0x15, R11 ;  /* 0x00000015ff0b7819 */ /* 0x000fc4000001160b */
[----:B------:R-:W-:Y:S02]  /*48d0*/  SHF.R.U32.HI R28, RZ, 0x1a, R35 ;  /* 0x0000001aff1c7819 */ /* 0x000fe40000011623 */
[----:B------:R-:W-:Y:S02]  /*48e0*/  SHF.R.U32.HI R35, RZ, 0x18, R55 ;  /* 0x00000018ff237819 */ /* 0x000fe40000011637 */
[----:B------:R-:W-:Y:S02]  /*48f0*/  LOP3.LUT R55, R41, R50, RZ, 0xfc, !PT ;  /* 0x0000003229377212 */ /* 0x000fe400078efcff */
[----:B------:R-:W-:Y:S01]  /*4900*/  LOP3.LUT R11, R62, R11, RZ, 0xfc, !PT ;  /* 0x0000000b3e0b7212 */ /* 0x000fe200078efcff */
[----:B------:R-:W-:Y:S01]  /*4910*/  IMAD.SHL.U32 R62, R16, 0x40000000, RZ ;  /* 0x40000000103e7824 */ /* 0x000fe200078e00ff */
[----:B------:R-:W-:Y:S01]  /*4920*/  LOP3.LUT R50, R57, R28, RZ, 0xfc, !PT ;  /* 0x0000001c39327212 */ /* 0x000fe200078efcff */
[----:B------:R-:W-:Y:S01]  /*4930*/  IMAD.SHL.U32 R28, R42, 0x20000000, RZ ;  /* 0x200000002a1c7824 */ /* 0x000fe200078e00ff */
[----:B------:R-:W-:Y:S01]  /*4940*/  PRMT R58, R35, 0x6540, R46 ;  /* 0x00006540233a7816 */ /* 0x000fe2000000002e */
[----:B------:R-:W-:Y:S01]  /*4950*/  IMAD.SHL.U32 R46, R44, 0x80, RZ ;  /* 0x000000802c2e7824 */ /* 0x000fe200078e00ff */
[----:B------:R-:W-:-:S02]  /*4960*/  SHF.R.U32.HI R57, RZ, 0x19, R51 ;  /* 0x00000019ff397819 */ /* 0x000fc40000011633 */
[--C-:B------:R-:W-:Y:S02]  /*4970*/  SHF.R.U64 R16, R42, 0x3, R19.reuse ;  /* 0x000000032a107819 */ /* 0x100fe40000001213 */
[----:B------:R-:W-:Y:S01]  /*4980*/  SHF.R.U32.HI R51, RZ, 0x3, R19 ;  /* 0x00000003ff337819 */ /* 0x000fe20000011613 */
[----:B------:R-:W-:Y:S01]  /*4990*/  IMAD.SHL.U32 R19, R10, 0x100000, RZ ;  /* 0x001000000a137824 */ /* 0x000fe200078e00ff */
[----:B------:R-:W-:Y:S02]  /*49a0*/  SHF.R.U32.HI R35, RZ, 0x2, R31 ;  /* 0x00000002ff237819 */ /* 0x000fe4000001161f */
[----:B------:R-:W-:Y:S02]  /*49b0*/  SHF.R.U32.HI R44, RZ, 0xc, R13 ;  /* 0x0000000cff2c7819 */ /* 0x000fe4000001160d */
[----:B------:R-:W-:Y:S02]  /*49c0*/  LOP3.LUT R25, R66, R25, RZ, 0xfc, !PT ;  /* 0x0000001942197212 */ /* 0x000fe400078efcff */
[----:B------:R-:W-:-:S02]  /*49d0*/  LOP3.LUT R52, R63, R52, RZ, 0xfc, !PT ;  /* 0x000000343f347212 */ /* 0x000fc400078efcff */
[----:B------:R-:W-:Y:S02]  /*49e0*/  LOP3.LUT R35, R62, R35, RZ, 0xfc, !PT ;  /* 0x000000233e237212 */ /* 0x000fe400078efcff */
[----:B------:R-:W-:Y:S02]  /*49f0*/  LOP3.LUT R57, R46, R57, RZ, 0xfc, !PT ;  /* 0x000000392e397212 */ /* 0x000fe400078efcff */
[----:B------:R-:W-:Y:S02]  /*4a00*/  SHF.L.U64.HI R41, R10, 0x14, R13 ;  /* 0x000000140a297819 */ /* 0x000fe4000001020d */
[----:B------:R-:W-:Y:S02]  /*4a10*/  LOP3.LUT R44, R19, R44, RZ, 0xfc, !PT ;  /* 0x0000002c132c7212 */ /* 0x000fe400078efcff */
[----:B------:R-:W-:Y:S02]  /*4a20*/  LOP3.LUT R51, R28, R51, RZ, 0xfc, !PT ;  /* 0x000000331c337212 */ /* 0x000fe400078efcff */
        /* <DEDUP_REMOVED lines=36> */
[----:B------:R-:W-:-:S02]  /*4c70*/  LOP3.LUT R11, R26, 0x808b, RZ, 0x3c, !PT ;  /* 0x0000808b1a0b7812 */ /* 0x000fc400078e3cff */
[----:B------:R-:W-:Y:S02]  /*4c80*/  LOP3.LUT R8, R37, R47, R14, 0x96, !PT ;  /* 0x0000002f25087212 */ /* 0x000fe400078e960e */
[----:B------:R-:W-:Y:S02]  /*4c90*/  LOP3.LUT R51, R48, R24, R43, 0x96, !PT ;  /* 0x0000001830337212 */ /* 0x000fe400078e962b */
[----:B------:R-:W-:Y:S02]  /*4ca0*/  LOP3.LUT R38, R15, R38, RZ, 0x3c, !PT ;  /* 0x000000260f267212 */ /* 0x000fe400078e3cff */
[----:B------:R-:W-:Y:S02]  /*4cb0*/  LOP3.LUT R53, R53, R6, RZ, 0x3c, !PT ;  /* 0x0000000635357212 */ /* 0x000fe400078e3cff */
        /* <DEDUP_REMOVED lines=8> */
[----:B------:R-:W-:-:S02]  /*4d40*/  LOP3.LUT R63, R32, R38, R9, 0x96, !PT ;  /* 0x00000026203f7212 */ /* 0x000fc400078e9609 */
[----:B------:R-:W-:Y:S02]  /*4d50*/  LOP3.LUT R26, R4, R26, R19, 0x96, !PT ;  /* 0x0000001a041a7212 */ /* 0x000fe400078e9613 */
[----:B------:R-:W-:Y:S02]  /*4d60*/  SHF.R.U32.HI R41, RZ, 0x1f, R52 ;  /* 0x0000001fff297819 */ /* 0x000fe40000011634 */
[----:B------:R-:W-:Y:S02]  /*4d70*/  LOP3.LUT R51, R31, R51, R36, 0x96, !PT ;  /* 0x000000331f337212 */ /* 0x000fe400078e9624 */
[----:B------:R-:W-:Y:S02]  /*4d80*/  LOP3.LUT R18, R49, R53, R30, 0x96, !PT ;  /* 0x0000003531127212 */ /* 0x000fe400078e961e */
[----:B------:R-:W-:Y:S01]  /*4d90*/  LOP3.LUT R58, R20, R63, R34, 0x96, !PT ;  /* 0x0000003f143a7212 */ /* 0x000fe200078e9622 */
[----:B------:R-:W-:Y:S01]  /*4da0*/  IMAD.SHL.U32 R63, R26, 0x2, RZ ;  /* 0x000000021a3f7824 */ /* 0x000fe200078e00ff */
[----:B------:R-:W-:-:S02]  /*4db0*/  LOP3.LUT R41, R8, R6, R41, 0x1e, !PT ;  /* 0x0000000608297212 */ /* 0x000fc400078e1e29 */
[----:B------:R-:W-:Y:S01]  /*4dc0*/  SHF.R.U32.HI R6, RZ, 0x1f, R51 ;  /* 0x0000001fff067819 */ /* 0x000fe20000011633 */
[C---:B------:R-:W-:Y:S01]  /*4dd0*/  IMAD.SHL.U32 R69, R58.reuse, 0x2, RZ ;  /* 0x000000023a457824 */ /* 0x040fe200078e00ff */
[----:B------:R-:W-:Y:S02]  /*4de0*/  LOP3.LUT R18, R23, R18, R61, 0x96, !PT ;  /* 0x0000001217127212 */ /* 0x000fe400078e963d */
[C---:B------:R-:W-:Y:S02]  /*4df0*/  LOP3.LUT R6, R58.reuse, R63, R6, 0x1e, !PT ;  /* 0x0000003f3a067212 */ /* 0x040fe400078e1e06 */
[--C-:B------:R-:W-:Y:S02]  /*4e00*/  SHF.R.U32.HI R44, RZ, 0x1f, R18.reuse ;  /* 0x0000001fff2c7819 */ /* 0x100fe40000011612 */
[----:B------:R-:W-:Y:S02]  /*4e10*/  SHF.L.U64.HI R63, R58, 0x1, R18 ;  /* 0x000000013a3f7819 */ /* 0x000fe40000010212 */
[----:B------:R-:W-:-:S02]  /*4e20*/  LOP3.LUT R58, R22, R59, R35, 0x96, !PT ;  /* 0x0000003b163a7212 */ /* 0x000fc400078e9623 */
[C---:B------:R-:W-:Y:S02]  /*4e30*/  LOP3.LUT R69, R15.reuse, R69, R44, 0x1e, !PT ;  /* 0x000000450f457212 */ /* 0x040fe400078e1e2c */
[----:B------:R-:W-:Y:S02]  /*4e40*/  SHF.L.U64.HI R44, R15, 0x1, R52 ;  /* 0x000000010f2c7819 */ /* 0x000fe40000010234 */
[----:B------:R-:W-:Y:S02]  /*4e50*/  LOP3.LUT R15, R55, R58, R65, 0x96, !PT ;  /* 0x0000003a370f7212 */ /* 0x000fe400078e9641 */
[-C--:B------:R-:W-:Y:S02]  /*4e60*/  LOP3.LUT R12, R12, R41.reuse, RZ, 0x3c, !PT ;  /* 0x000000290c0c7212 */ /* 0x080fe400078e3cff */
[----:B------:R-:W-:Y:S02]  /*4e70*/  LOP3.LUT R44, R15, R44, RZ, 0x3c, !PT ;  /* 0x0000002c0f2c7212 */ /* 0x000fe400078e3cff */
[----:B------:R-:W-:-:S02]  /*4e80*/  LOP3.LUT R7, R7, R41, RZ, 0x3c, !PT ;  /* 0x0000002907077212 */ /* 0x000fc400078e3cff */
[-C--:B------:R-:W-:Y:S02]  /*4e90*/  LOP3.LUT R39, R39, R44.reuse, RZ, 0x3c, !PT ;  /* 0x0000002c27277212 */ /* 0x080fe400078e3cff */
[-C--:B------:R-:W-:Y:S02]  /*4ea0*/  LOP3.LUT R16, R16, R44.reuse, RZ, 0x3c, !PT ;  /* 0x0000002c10107212 */ /* 0x080fe400078e3cff */
[-C--:B------:R-:W-:Y:S02]  /*4eb0*/  LOP3.LUT R17, R17, R44.reuse, RZ, 0x3c, !PT ;  /* 0x0000002c11117212 */ /* 0x080fe400078e3cff */
[-C--:B------:R-:W-:Y:S02]  /*4ec0*/  LOP3.LUT R36, R36, R44.reuse, RZ, 0x3c, !PT ;  /* 0x0000002c24247212 */ /* 0x080fe400078e3cff */
[----:B------:R-:W-:Y:S02]  /*4ed0*/  LOP3.LUT R31, R31, R44, RZ, 0x3c, !PT ;  /* 0x0000002c1f1f7212 */ /* 0x000fe400078e3cff */
[----:B------:R-:W-:-:S02]  /*4ee0*/  LOP3.LUT R44, R29, R67, R60, 0x96, !PT ;  /* 0x000000431d2c7212 */ /* 0x000fc400078e963c */
[-C--:B------:R-:W-:Y:S02]  /*4ef0*/  LOP3.LUT R46, R46, R41.reuse, RZ, 0x3c, !PT ;  /* 0x000000292e2e7212 */ /* 0x080fe400078e3cff */
[-C--:B------:R-:W-:Y:S02]  /*4f00*/  LOP3.LUT R19, R19, R41.reuse, RZ, 0x3c, !PT ;  /* 0x0000002913137212 */ /* 0x080fe400078e3cff */
[----:B------:R-:W-:Y:S02]  /*4f10*/  LOP3.LUT R4, R4, R41, RZ, 0x3c, !PT ;  /* 0x0000002904047212 */ /* 0x000fe400078e3cff */
[----:B------:R-:W-:Y:S02]  /*4f20*/  LOP3.LUT R41, R27, R44, R45, 0x96, !PT ;  /* 0x0000002c1b297212 */ /* 0x000fe400078e962d */
[----:B------:R-:W-:Y:S02]  /*4f30*/  LOP3.LUT R44, R42, R56, R57, 0x96, !PT ;  /* 0x000000382a2c7212 */ /* 0x000fe400078e9639 */
[----:B------:R-:W-:-:S02]  /*4f40*/  LOP3.LUT R52, R52, R63, RZ, 0x3c, !PT ;  /* 0x0000003f34347212 */ /* 0x000fc400078e3cff */
[----:B------:R-:W-:Y:S02]  /*4f50*/  LOP3.LUT R44, R0, R44, R28, 0x96, !PT ;  /* 0x0000002c002c7212 */ /* 0x000fe400078e961c */
[----:B------:R-:W-:Y:S02]  /*4f60*/  SHF.L.U64.HI R63, R26, 0x1, R51 ;  /* 0x000000011a3f7819 */ /* 0x000fe40000010233 */
[----:B------:R-:W-:Y:S01]  /*4f70*/  LOP3.LUT R28, R28, R69, RZ, 0x3c, !PT ;  /* 0x000000451c1c7212 */ /* 0x000fe200078e3cff */
[----:B------:R-:W-:Y:S01]  /*4f80*/  IMAD.SHL.U32 R58, R44, 0x2, RZ ;  /* 0x000000022c3a7824 */ /* 0x000fe200078e00ff */
[----:B------:R-:W-:Y:S02]  /*4f90*/  LOP3.LUT R18, R18, R63, RZ, 0x3c, !PT ;  /* 0x0000003f12127212 */ /* 0x000fe400078e3cff */
[----:B------:R-:W-:Y:S02]  /*4fa0*/  SHF.R.U32.HI R63, RZ, 0x1f, R41 ;  /* 0x0000001fff3f7819 */ /* 0x000fe40000011629 */
[----:B------:R-:W-:-:S02]  /*4fb0*/  LOP3.LUT R62, R29, R52, RZ, 0x3c, !PT ;  /* 0x000000341d3e7212 */ /* 0x000fc400078e3cff */
[----:B------:R-:W-:Y:S02]  /*4fc0*/  LOP3.LUT R26, R26, R58, R63, 0x1e, !PT ;  /* 0x0000003a1a1a7212 */ /* 0x000fe400078e1e3f */
[C-C-:B------:R-:W-:Y:S01]  /*4fd0*/  SHF.L.U64.HI R58, R8.reuse, 0x1, R15.reuse ;  /* 0x00000001083a7819 */ /* 0x140fe2000001020f */
[----:B------:R-:W-:Y:S01]  /*4fe0*/  IMAD.SHL.U32 R8, R8, 0x2, RZ ;  /* 0x0000000208087824 */ /* 0x000fe200078e00ff */
[----:B------:R-:W-:Y:S02]  /*4ff0*/  SHF.R.U32.HI R63, RZ, 0x1f, R15 ;  /* 0x0000001fff3f7819 */ /* 0x000fe4000001160f */
[----:B------:R-:W-:Y:S02]  /*5000*/  LOP3.LUT R45, R45, R52, RZ, 0x3c, !PT ;  /* 0x000000342d2d7212 */ /* 0x000fe400078e3cff */
[----:B------:R-:W-:Y:S02]  /*5010*/  LOP3.LUT R63, R44, R8, R63, 0x1e, !PT ;  /* 0x000000082c3f7212 */ /* 0x000fe400078e1e3f */
[----:B------:R-:W-:-:S02]  /*5020*/  LOP3.LUT R8, R41, R58, RZ, 0x3c, !PT ;  /* 0x0000003a29087212 */ /* 0x000fc400078e3cff */
[----:B------:R-:W-:Y:S02]  /*5030*/  SHF.L.U64.HI R44, R44, 0x1, R41 ;  /* 0x000000012c2c7819 */ /* 0x000fe40000010229 */
[----:B------:R-:W-:Y:S02]  /*5040*/  LOP3.LUT R41, R42, R69, RZ, 0x3c, !PT ;  /* 0x000000452a297212 */ /* 0x000fe400078e3cff */
[-C--:B------:R-:W-:Y:S02]  /*5050*/  LOP3.LUT R42, R67, R52.reuse, RZ, 0x3c, !PT ;  /* 0x00000034432a7212 */ /* 0x080fe400078e3cff */
[-C--:B------:R-:W-:Y:S02]  /*5060*/  LOP3.LUT R60, R60, R52.reuse, RZ, 0x3c, !PT ;  /* 0x000000343c3c7212 */ /* 0x080fe400078e3cff */
[----:B------:R-:W-:Y:S02]  /*5070*/  LOP3.LUT R27, R27, R52, RZ, 0x3c, !PT ;  /* 0x000000341b1b7212 */ /* 0x000fe400078e3cff */
[----:B------:R-:W-:-:S02]  /*5080*/  LOP3.LUT R29, R38, R63, RZ, 0x3c, !PT ;  /* 0x0000003f261d7212 */ /* 0x000fc400078e3cff */
[----:B------:R-:W-:Y:S02]  /*5090*/  LOP3.LUT R20, R20, R63, RZ, 0x3c, !PT ;  /* 0x0000003f14147212 */ /* 0x000fe400078e3cff */
[----:B------:R-:W-:Y:S02]  /*50a0*/  LOP3.LUT R23, R23, R8, RZ, 0x3c, !PT ;  /* 0x0000000817177212 */ /* 0x000fe400078e3cff */
[----:B------:R-:W-:Y:S02]  /*50b0*/  LOP3.LUT R51, R51, R44, RZ, 0x3c, !PT ;  /* 0x0000002c33337212 */ /* 0x000fe400078e3cff */
[----:B------:R-:W-:Y:S01]  /*50c0*/  LOP3.LUT R52, R53, R8, RZ, 0x3c, !PT ;  /* 0x0000000835347212 */ /* 0x000fe200078e3cff */
[----:B------:R-:W-:Y:S01]  /*50d0*/  IMAD.SHL.U32 R53, R28, 0x200000, RZ ;  /* 0x002000001c357824 */ /* 0x000fe200078e00ff */
[----:B------:R-:W-:Y:S01]  /*50e0*/  LOP3.LUT R38, R33, R6, RZ, 0x3c, !PT ;  /* 0x0000000621267212 */ /* 0x000fe200078e3cff */
[----:B------:R-:W-:Y:S01]  /*50f0*/  IMAD.SHL.U32 R33, R7, 0x1000, RZ ;  /* 0x0000100007217824 */ /* 0x000fe200078e00ff */
[----:B------:R-:W-:-:S02]  /*5100*/  LOP3.LUT R30, R30, R8, RZ, 0x3c, !PT ;  /* 0x000000081e1e7212 */ /* 0x000fc400078e3cff */
[-C--:B------:R-:W-:Y:S02]  /*5110*/  LOP3.LUT R49, R49, R8.reuse, RZ, 0x3c, !PT ;  /* 0x0000000831317212 */ /* 0x080fe400078e3cff */
[----:B------:R-:W-:Y:S02]  /*5120*/  LOP3.LUT R61, R61, R8, RZ, 0x3c, !PT ;  /* 0x000000083d3d7212 */ /* 0x000fe400078e3cff */
[--C-:B------:R-:W-:Y:S02]  /*5130*/  SHF.R.U32.HI R44, RZ, 0xb, R45.reuse ;  /* 0x0000000bff2c7819 */ /* 0x100fe4000001162d */
[----:B------:R-:W-:Y:S02]  /*5140*/  SHF.L.U64.HI R28, R28, 0x15, R45 ;  /* 0x000000151c1c7819 */ /* 0x000fe4000001022d */
[----:B------:R-:W-:Y:S02]  /*5150*/  LOP3.LUT R35, R35, R18, RZ, 0x3c, !PT ;  /* 0x0000001223237212 */ /* 0x000fe400078e3cff */
[----:B------:R-:W-:-:S02]  /*5160*/  LOP3.LUT R8, R47, R26, RZ, 0x3c, !PT ;  /* 0x0000001a2f087212 */ /* 0x000fc400078e3cff */
[C---:B------:R-:W-:Y:S01]  /*5170*/  SHF.L.U64.HI R45, R20.reuse, 0xe, R23 ;  /* 0x0000000e142d7819 */ /* 0x040fe20000010217 */
[----:B------:R-:W-:Y:S01]  /*5180*/  IMAD.SHL.U32 R20, R20, 0x4000, RZ ;  /* 0x0000400014147824 */ /* 0x000fe200078e00ff */
        /* <DEDUP_REMOVED lines=8> */
[----:B------:R-:W-:Y:S01]  /*5210*/  LOP3.LUT R50, R50, R51, RZ, 0x3c, !PT ;  /* 0x0000003332327212 */ /* 0x000fe200078e3cff */
[----:B------:R-:W-:Y:S01]  /*5220*/  IMAD.SHL.U32 R51, R38, 0x10, RZ ;  /* 0x0000001026337824 */ /* 0x000fe200078e00ff */
[----:B------:R-:W-:Y:S02]  /*5230*/  SHF.R.U32.HI R23, RZ, 0x12, R23 ;  /* 0x00000012ff177819 */ /* 0x000fe40000011617 */
[----:B------:R-:W-:-:S02]  /*5240*/  SHF.R.U64 R7, R7, 0x14, R16 ;  /* 0x0000001407077819 */ /* 0x000fc40000001210 */
[----:B------:R-:W-:Y:S02]  /*5250*/  SHF.R.U32.HI R26, RZ, 0x14, R16 ;  /* 0x00000014ff1a7819 */ /* 0x000fe40000011610 */
[-C--:B------:R-:W-:Y:S02]  /*5260*/  LOP3.LUT R0, R0, R69.reuse, RZ, 0x3c, !PT ;  /* 0x0000004500007212 */ /* 0x080fe400078e3cff */
[--C-:B------:R-:W-:Y:S02]  /*5270*/  SHF.R.U64 R38, R38, 0x1c, R35.reuse ;  /* 0x0000001c26267819 */ /* 0x100fe40000001223 */
[----:B------:R-:W-:Y:S02]  /*5280*/  SHF.R.U32.HI R16, RZ, 0x1c, R35 ;  /* 0x0000001cff107819 */ /* 0x000fe40000011623 */
[----:B------:R-:W-:Y:S02]  /*5290*/  SHF.R.U32.HI R35, RZ, 0x8, R27 ;  /* 0x00000008ff237819 */ /* 0x000fe4000001161b */
[----:B------:R-:W-:-:S02]  /*52a0*/  LOP3.LUT R15, R56, R69, RZ, 0x3c, !PT ;  /* 0x00000045380f7212 */ /* 0x000fc400078e3cff */
[-C--:B------:R-:W-:Y:S02]  /*52b0*/  LOP3.LUT R9, R9, R63.reuse, RZ, 0x3c, !PT ;  /* 0x0000003f09097212 */ /* 0x080fe400078e3cff */
[-C--:B------:R-:W-:Y:S02]  /*52c0*/  LOP3.LUT R32, R32, R63.reuse, RZ, 0x3c, !PT ;  /* 0x0000003f20207212 */ /* 0x080fe400078e3cff */
[----:B------:R-:W-:Y:S02]  /*52d0*/  LOP3.LUT R34, R34, R63, RZ, 0x3c, !PT ;  /* 0x0000003f22227212 */ /* 0x000fe400078e3cff */
[----:B------:R-:W-:Y:S02]  /*52e0*/  LOP3.LUT R23, R20, R23, RZ, 0xfc, !PT ;  /* 0x0000001714177212 */ /* 0x000fe400078efcff */
[----:B------:R-:W-:Y:S02]  /*52f0*/  LOP3.LUT R26, R33, R26, RZ, 0xfc, !PT ;  /* 0x0000001a211a7212 */ /* 0x000fe400078efcff */
[----:B------:R-:W-:-:S02]  /*5300*/  LOP3.LUT R20, R51, R16, RZ, 0xfc, !PT ;  /* 0x0000001033147212 */ /* 0x000fc400078efcff */
[----:B------:R-:W-:Y:S02]  /*5310*/  SHF.R.U64 R24, R0, 0x8, R27 ;  /* 0x0000000800187819 */ /* 0x000fe4000000121b */
[----:B------:R-:W-:Y:S02]  /*5320*/  SHF.L.U64.HI R56, R46, 0xa, R17 ;  /* 0x0000000a2e387819 */ /* 0x000fe40000010211 */
[----:B------:R-:W-:Y:S02]  /*5330*/  SHF.L.U64.HI R63, R29, 0x1b, R52 ;  /* 0x0000001b1d3f7819 */ /* 0x000fe40000010234 */
[----:B------:R-:W-:Y:S02]  /*5340*/  SHF.L.U64.HI R33, R25, 0xf, R40 ;  /* 0x0000000f19217819 */ /* 0x000fe40000010228 */
[----:B------:R-:W-:Y:S02]  /*5350*/  PRMT R0, R35, 0x4210, R0 ;  /* 0x0000421023007816 */ /* 0x000fe40000000000 */
[----:B------:R-:W-:-:S02]  /*5360*/  LOP3.LUT R54, R54, R6, RZ, 0x3c, !PT ;  /* 0x0000000636367212 */ /* 0x000fc400078e3cff */
[----:B------:R-:W-:Y:S02]  /*5370*/  LOP3.LUT R55, R55, R18, RZ, 0x3c, !PT ;  /* 0x0000001237377212 */ /* 0x000fe400078e3cff */
[----:B------:R-:W-:Y:S02]  /*5380*/  LOP3.LUT R51, R63, R20, R56, 0xd2, !PT ;  /* 0x000000143f337212 */ /* 0x000fe400078ed238 */
[----:B------:R-:W-:Y:S02]  /*5390*/  LOP3.LUT R16, R20, R56, R33, 0xd2, !PT ;  /* 0x0000003814107212 */ /* 0x000fe400078ed221 */
[----:B------:R-:W-:Y:S02]  /*53a0*/  LOP3.LUT R56, R56, R33, R0, 0xd2, !PT ;  /* 0x0000002138387212 */ /* 0x000fe400078ed200 */
[----:B------:R-:W-:Y:S02]  /*53b0*/  LOP3.LUT R33, R33, R0, R63, 0xd2, !PT ;  /* 0x0000000021217212 */ /* 0x000fe400078ed23f */
[----:B------:R-:W-:-:S02]  /*53c0*/  LOP3.LUT R63, R0, R63, R20, 0xd2, !PT ;  /* 0x0000003f003f7212 */ /* 0x000fc400078ed214 */
[----:B------:R-:W-:Y:S02]  /*53d0*/  SHF.L.U64.HI R35, R34, 0x8, R61 ;  /* 0x0000000822237819 */ /* 0x000fe4000001023d */
[----:B------:R-:W-:Y:S02]  /*53e0*/  SHF.L.U64.HI R27, R41, 0x19, R62 ;  /* 0x00000019291b7819 */ /* 0x000fe4000001023e */
[----:B------:R-:W-:Y:S02]  /*53f0*/  SHF.L.U64.HI R0, R54, 0x12, R55 ;  /* 0x0000001236007819 */ /* 0x000fe40000010237 */
[C---:B------:R-:W-:Y:S01]  /*5400*/  SHF.L.U64.HI R67, R12.reuse, 0x1, R39 ;  /* 0x000000010c437819 */ /* 0x040fe20000010227 */
[----:B------:R-:W-:Y:S01]  /*5410*/  IMAD.SHL.U32 R12, R12, 0x2, RZ ;  /* 0x000000020c0c7824 */ /* 0x000fe200078e00ff */
[----:B------:R-:W-:Y:S02]  /*5420*/  SHF.L.U64.HI R58, R14, 0x6, R43 ;  /* 0x000000060e3a7819 */ /* 0x000fe4000001022b */
[----:B------:R-:W-:-:S02]  /*5430*/  LOP3.LUT R44, R53, R44, RZ, 0xfc, !PT ;  /* 0x0000002c352c7212 */ /* 0x000fc400078efcff */
[----:B------:R-:W-:Y:S02]  /*5440*/  LOP3.LUT R20, R27, R35, R0, 0xd2, !PT ;  /* 0x000000231b147212 */ /* 0x000fe400078ed200 */
[----:B------:R-:W-:Y:S02]  /*5450*/  LOP3.LUT R53, R35, R0, R67, 0xd2, !PT ;  /* 0x0000000023357212 */ /* 0x000fe400078ed243 */
[----:B------:R-:W-:Y:S02]  /*5460*/  LOP3.LUT R35, R58, R27, R35, 0xd2, !PT ;  /* 0x0000001b3a237212 */ /* 0x000fe400078ed223 */
[----:B------:R-:W-:Y:S02]  /*5470*/  SHF.R.U32.HI R39, RZ, 0x1f, R39 ;  /* 0x0000001fff277819 */ /* 0x000fe40000011627 */
[----:B------:R-:W-:Y:S02]  /*5480*/  LOP3.LUT R27, R67, R58, R27, 0xd2, !PT ;  /* 0x0000003a431b7212 */ /* 0x000fe400078ed21b */
[----:B------:R-:W-:Y:S01]  /*5490*/  LOP3.LUT R0, R0, R67, R58, 0xd2, !PT ;  /* 0x0000004300007212 */ /* 0x000fe200078ed23a */
[----:B------:R-:W-:Y:S01]  /*54a0*/  IMAD.SHL.U32 R67, R46, 0x400, RZ ;  /* 0x000004002e437824 */ /* 0x000fe200078e00ff */
[----:B------:R-:W-:Y:S01]  /*54b0*/  SHF.R.U32.HI R58, RZ, 0x16, R17 ;  /* 0x00000016ff3a7819 */ /* 0x000fe20000011611 */
[----:B------:R-:W-:Y:S01]  /*54c0*/  IMAD.SHL.U32 R46, R29, 0x8000000, RZ ;  /* 0x080000001d2e7824 */ /* 0x000fe200078e00ff */
[----:B------:R-:W-:-:S02]  /*54d0*/  LOP3.LUT R39, R12, R39, RZ, 0xfc, !PT ;  /* 0x000000270c277212 */ /* 0x000fc400078efcff */
[C---:B------:R-:W-:Y:S01]  /*54e0*/  SHF.L.U64.HI R12, R4.reuse, 0x2, R31 ;  /* 0x00000002040c7819 */ /* 0x040fe2000001021f */
[----:B------:R-:W-:Y:S01]  /*54f0*/  IMAD.SHL.U32 R4, R4, 0x4, RZ ;  /* 0x0000000404047824 */ /* 0x000fe200078e00ff */
[----:B------:R-:W-:Y:S02]  /*5500*/  SHF.R.U32.HI R17, RZ, 0x5, R52 ;  /* 0x00000005ff117819 */ /* 0x000fe40000011634 */
[----:B------:R-:W-:Y:S01]  /*5510*/  LOP3.LUT R29, R67, R58, RZ, 0xfc, !PT ;  /* 0x0000003a431d7212 */ /* 0x000fe200078efcff */
[----:B------:R-:W-:Y:S01]  /*5520*/  IMAD.SHL.U32 R67, R54, 0x40000, RZ ;  /* 0x0004000036437824 */ /* 0x000fe200078e00ff */
[----:B------:R-:W-:Y:S02]  /*5530*/  SHF.R.U32.HI R61, RZ, 0x18, R61 ;  /* 0x00000018ff3d7819 */ /* 0x000fe4000001163d */
[----:B------:R-:W-:Y:S02]  /*5540*/  SHF.R.U32.HI R31, RZ, 0x1e, R31 ;  /* 0x0000001eff1f7819 */ /* 0x000fe4000001161f */
[----:B------:R-:W-:-:S02]  /*5550*/  LOP3.LUT R57, R57, R69, RZ, 0x3c, !PT ;  /* 0x0000004539397212 */ /* 0x000fc400078e3cff */
[----:B------:R-:W-:Y:S02]  /*5560*/  LOP3.LUT R58, R13, R6, RZ, 0x3c, !PT ;  /* 0x000000060d3a7212 */ /* 0x000fe400078e3cff */
[----:B------:R-:W-:Y:S02]  /*5570*/  LOP3.LUT R65, R65, R18, RZ, 0x3c, !PT ;  /* 0x0000001241417212 */ /* 0x000fe400078e3cff */
[----:B------:R-:W-:Y:S02]  /*5580*/  LOP3.LUT R17, R46, R17, RZ, 0xfc, !PT ;  /* 0x000000112e117212 */ /* 0x000fe400078efcff */
[----:B------:R-:W-:Y:S02]  /*5590*/  PRMT R34, R61, 0x6540, R34 ;  /* 0x000065403d227816 */ /* 0x000fe40000000022 */
[----:B------:R-:W-:Y:S02]  /*55a0*/  LOP3.LUT R13, R4, R31, RZ, 0xfc, !PT ;  /* 0x0000001f040d7212 */ /* 0x000fe400078efcff */
[----:B------:R-:W-:-:S02]  /*55b0*/  SHF.R.U64 R61, R57, 0x9, R60 ;  /* 0x00000009393d7819 */ /* 0x000fc4000000123c */
[C---:B------:R-:W-:Y:S01]  /*55c0*/  SHF.R.U64 R46, R58.reuse, 0x17, R65 ;  /* 0x000000173a2e7819 */ /* 0x040fe20000001241 */
[----:B------:R-:W-:Y:S01]  /*55d0*/  IMAD.SHL.U32 R58, R58, 0x200, RZ ;  /* 0x000002003a3a7824 */ /* 0x000fe200078e00ff */
[----:B------:R-:W-:Y:S02]  /*55e0*/  SHF.R.U64 R31, R32, 0x19, R49 ;  /* 0x00000019201f7819 */ /* 0x000fe40000001231 */
[----:B------:R-:W-:Y:S02]  /*55f0*/  SHF.R.U64 R64, R8, 0x2, R47 ;  /* 0x0000000208407819 */ /* 0x000fe4000000122f */
[----:B------:R-:W-:Y:S02]  /*5600*/  LOP3.LUT R10, R10, R6, RZ, 0x3c, !PT ;  /* 0x000000060a0a7212 */ /* 0x000fe400078e3cff */
[----:B------:R-:W-:Y:S02]  /*5610*/  LOP3.LUT R4, R61, R31, R46, 0xd2, !PT ;  /* 0x0000001f3d047212 */ /* 0x000fe400078ed22e */
[----:B------:R-:W-:-:S02]  /*5620*/  LOP3.LUT R52, R64, R61, R31, 0xd2, !PT ;  /* 0x0000003d40347212 */ /* 0x000fc400078ed21f */
[----:B------:R-:W-:Y:S02]  /*5630*/  LOP3.LUT R31, R31, R46, R13, 0xd2, !PT ;  /* 0x0000002e1f1f7212 */ /* 0x000fe400078ed20d */
[----:B------:R-:W-:Y:S02]  /*5640*/  LOP3.LUT R69, R22, R18, RZ, 0x3c, !PT ;  /* 0x0000001216457212 */ /* 0x000fe400078e3cff */
[----:B------:R-:W-:Y:S02]  /*5650*/  LOP3.LUT R46, R46, R13, R64, 0xd2, !PT ;  /* 0x0000000d2e2e7212 */ /* 0x000fe400078ed240 */
[----:B------:R-:W-:Y:S01]  /*5660*/  LOP3.LUT R13, R13, R64, R61, 0xd2, !PT ;  /* 0x000000400d0d7212 */ /* 0x000fe200078ed23d */
[----:B------:R-:W-:Y:S01]  /*5670*/  IMAD.SHL.U32 R64, R41, 0x2000000, RZ ;  /* 0x0200000029407824 */ /* 0x000fe200078e00ff */
[----:B------:R-:W-:Y:S01]  /*5680*/  SHF.R.U32.HI R22, RZ, 0xe, R55 ;  /* 0x0000000eff167819 */ /* 0x000fe20000011637 */
[----:B------:R-:W-:Y:S01]  /*5690*/  IMAD.SHL.U32 R55, R10, 0x8, RZ ;  /* 0x000000080a377824 */ /* 0x000fe200078e00ff */
[----:B------:R-:W-:-:S02]  /*56a0*/  SHF.R.U32.HI R41, RZ, 0x7, R62 ;  /* 0x00000007ff297819 */ /* 0x000fc4000001163e */
[--C-:B------:R-:W-:Y:S02]  /*56b0*/  SHF.R.U32.HI R54, RZ, 0x1d, R69.reuse ;  /* 0x0000001dff367819 */ /* 0x100fe40000011645 */
[----:B------:R-:W-:Y:S02]  /*56c0*/  LOP3.LUT R41, R64, R41, RZ, 0xfc, !PT ;  /* 0x0000002940297212 */ /* 0x000fe400078efcff */
[----:B------:R-:W-:Y:S02]  /*56d0*/  SHF.L.U64.HI R61, R10, 0x3, R69 ;  /* 0x000000030a3d7819 */ /* 0x000fe40000010245 */
[----:B------:R-:W-:Y:S01]  /*56e0*/  LOP3.LUT R54, R55, R54, RZ, 0xfc, !PT ;  /* 0x0000003637367212 */ /* 0x000fe200078efcff */
[C---:B------:R-:W-:Y:S01]  /*56f0*/  IMAD.SHL.U32 R55, R15.reuse, 0x10000000, RZ ;  /* 0x100000000f377824 */ /* 0x040fe200078e00ff */
[--C-:B------:R-:W-:Y:S02]  /*5700*/  SHF.L.U64.HI R10, R15, 0x1c, R42.reuse ;  /* 0x0000001c0f0a7819 */ /* 0x100fe4000001022a */
[----:B------:R-:W-:Y:S01]  /*5710*/  SHF.R.U32.HI R64, RZ, 0x4, R42 ;  /* 0x00000004ff407819 */ /* 0x000fe2000001162a */
[C---:B------:R-:W-:Y:S01]  /*5720*/  IMAD.SHL.U32 R42, R9.reuse, 0x100000, RZ ;  /* 0x00100000092a7824 */ /* 0x040fe200078e00ff */
[----:B------:R-:W-:-:S02]  /*5730*/  SHF.L.U64.HI R15, R9, 0x14, R30 ;  /* 0x00000014090f7819 */ /* 0x000fc4000001021e */
[----:B------:R-:W-:Y:S02]  /*5740*/  SHF.R.U32.HI R9, RZ, 0xc, R30 ;  /* 0x0000000cff097819 */ /* 0x000fe4000001161e */
[----:B------:R-:W-:Y:S02]  /*5750*/  LOP3.LUT R64, R55, R64, RZ, 0xfc, !PT ;  /* 0x0000004037407212 */ /* 0x000fe400078efcff */
[----:B------:R-:W-:Y:S02]  /*5760*/  LOP3.LUT R9, R42, R9, RZ, 0xfc, !PT ;  /* 0x000000092a097212 */ /* 0x000fe400078efcff */
[----:B------:R-:W-:Y:S02]  /*5770*/  SHF.R.U64 R55, R19, 0x13, R36 ;  /* 0x0000001313377819 */ /* 0x000fe40000001224 */
[----:B------:R-:W-:Y:S02]  /*5780*/  SHF.R.U32.HI R65, RZ, 0x17, R65 ;  /* 0x00000017ff417819 */ /* 0x000fe40000011641 */
[----:B------:R-:W-:-:S02]  /*5790*/  SHF.R.U64 R62, R21, 0x3, R50 ;  /* 0x00000003153e7819 */ /* 0x000fc40000001232 */
[----:B------:R-:W-:Y:S01]  /*57a0*/  LOP3.LUT R22, R67, R22, RZ, 0xfc, !PT ;  /* 0x0000001643167212 */ /* 0x000fe200078efcff */
[----:B------:R-:W-:Y:S01]  /*57b0*/  IMAD.SHL.U32 R67, R32, 0x80, RZ ;  /* 0x0000008020437824 */ /* 0x000fe200078e00ff */
[----:B------:R-:W-:Y:S02]  /*57c0*/  LOP3.LUT R30, R64, R9, R54, 0xd2, !PT ;  /* 0x00000009401e7212 */ /* 0x000fe400078ed236 */
[----:B------:R-:W-:Y:S02]  /*57d0*/  LOP3.LUT R42, R9, R54, R55, 0xd2, !PT ;  /* 0x00000036092a7212 */ /* 0x000fe400078ed237 */
[----:B------:R-:W-:Y:S01]  /*57e0*/  LOP3.LUT R65, R58, R65, RZ, 0xfc, !PT ;  /* 0x000000413a417212 */ /* 0x000fe200078efcff */
[----:B------:R-:W-:Y:S01]  /*57f0*/  IMAD.SHL.U32 R58, R19, 0x2000, RZ ;  /* 0x00002000133a7824 */ /* 0x000fe200078e00ff */
[----:B------:R-:W-:Y:S02]  /*5800*/  LOP3.LUT R54, R54, R55, R62, 0xd2, !PT ;  /* 0x0000003736367212 */ /* 0x000fe400078ed23e */
[----:B------:R-:W-:-:S02]  /*5810*/  SHF.R.U32.HI R32, RZ, 0x19, R49 ;  /* 0x00000019ff207819 */ /* 0x000fc40000011631 */
[----:B------:R-:W-:Y:S02]  /*5820*/  LOP3.LUT R55, R55, R62, R64, 0xd2, !PT ;  /* 0x0000003e37377212 */ /* 0x000fe400078ed240 */
[----:B------:R-:W-:Y:S01]  /*5830*/  LOP3.LUT R9, R62, R64, R9, 0xd2, !PT ;  /* 0x000000403e097212 */ /* 0x000fe200078ed209 */
[----:B------:R-:W-:Y:S01]  /*5840*/  IMAD.SHL.U32 R62, R57, 0x800000, RZ ;  /* 0x00800000393e7824 */ /* 0x000fe200078e00ff */
[----:B------:R-:W-:Y:S01]  /*5850*/  SHF.R.U32.HI R49, RZ, 0x13, R36 ;  /* 0x00000013ff317819 */ /* 0x000fe20000011624 */
[C---:B------:R-:W-:Y:S01]  /*5860*/  IMAD.SHL.U32 R36, R37.reuse, 0x800, RZ ;  /* 0x0000080025247824 */ /* 0x040fe200078e00ff */
[----:B------:R-:W-:Y:S02]  /*5870*/  SHF.R.U32.HI R57, RZ, 0x9, R60 ;  /* 0x00000009ff397819 */ /* 0x000fe4000001163c */
[--C-:B------:R-:W-:Y:S02]  /*5880*/  SHF.R.U32.HI R19, RZ, 0x15, R48.reuse ;  /* 0x00000015ff137819 */ /* 0x100fe40000011630 */
[----:B------:R-:W-:-:S02]  /*5890*/  SHF.R.U64 R60, R37, 0x15, R48 ;  /* 0x00000015253c7819 */ /* 0x000fc40000001230 */
[----:B------:R-:W-:Y:S02]  /*58a0*/  LOP3.LUT R48, R58, R49, RZ, 0xfc, !PT ;  /* 0x000000313a307212 */ /* 0x000fe400078efcff */
[--C-:B------:R-:W-:Y:S02]  /*58b0*/  LOP3.LUT R58, R7, R11, R6.reuse, 0x90, !PT ;  /* 0x0000000b073a7212 */ /* 0x100fe400078e9006 */
[----:B------:R-:W-:Y:S02]  /*58c0*/  LOP3.LUT R19, R36, R19, RZ, 0xfc, !PT ;  /* 0x0000001324137212 */ /* 0x000fe400078efcff */
[----:B------:R-:W-:Y:S02]  /*58d0*/  LOP3.LUT R36, R11, R6, RZ, 0x3c, !PT ;  /* 0x000000060b247212 */ /* 0x000fe400078e3cff */
[----:B------:R-:W-:Y:S02]  /*58e0*/  LOP3.LUT R11, R23, R11, R6, 0x6, !PT ;  /* 0x0000000b170b7212 */ /* 0x000fe400078e0606 */
[----:B------:R-:W-:-:S02]  /*58f0*/  LOP3.LUT R37, R60, R44, R23, 0xd2, !PT ;  /* 0x0000002c3c257212 */ /* 0x000fc400078ed217 */
[----:B------:R-:W-:Y:S02]  /*5900*/  LOP3.LUT R6, R23, R58, RZ, 0x3c, !PT ;  /* 0x0000003a17067212 */ /* 0x000fe400078e3cff */
[----:B------:R-:W-:Y:S02]  /*5910*/  LOP3.LUT R23, R59, R18, RZ, 0x3c, !PT ;  /* 0x000000123b177212 */ /* 0x000fe400078e3cff */
[-CC-:B------:R-:W-:Y:S02]  /*5920*/  LOP3.LUT R49, R45, R59.reuse, R18.reuse, 0x6, !PT ;  /* 0x0000003b2d317212 */ /* 0x180fe400078e0612 */
[----:B------:R-:W-:Y:S01]  /*5930*/  LOP3.LUT R18, R26, R59, R18, 0x90, !PT ;  /* 0x0000003b1a127212 */ /* 0x000fe200078e9012 */
[----:B------:R-:W-:Y:S01]  /*5940*/  IMAD.SHL.U32 R59, R25, 0x8000, RZ ;  /* 0x00008000193b7824 */ /* 0x000fe200078e00ff */
[----:B------:R-:W-:Y:S01]  /*5950*/  SHF.R.U32.HI R58, RZ, 0x11, R40 ;  /* 0x00000011ff3a7819 */ /* 0x000fe20000011628 */
[----:B------:R-:W-:Y:S01]  /*5960*/  IMAD.SHL.U32 R25, R8, 0x40000000, RZ ;  /* 0x4000000008197824 */ /* 0x000fe200078e00ff */
[----:B------:R-:W-:Y:S01]  /*5970*/  LOP3.LUT R32, R67, R32, RZ, 0xfc, !PT ;  /* 0x0000002043207212 */ /* 0x000fe200078efcff */
[----:B------:R-:W-:Y:S01]  /*5980*/  IMAD.SHL.U32 R67, R14, 0x40, RZ ;  /* 0x000000400e437824 */ /* 0x000fe200078e00ff */
[----:B------:R-:W-:Y:S01]  /*5990*/  SHF.R.U32.HI R14, RZ, 0x1a, R43 ;  /* 0x0000001aff0e7819 */ /* 0x000fe2000001162b */
[----:B------:R-:W-:Y:S01]  /*59a0*/  IMAD.SHL.U32 R8, R21, 0x20000000, RZ ;  /* 0x2000000015087824 */ /* 0x000fe200078e00ff */
[----:B------:R-:W-:-:S02]  /*59b0*/  SHF.R.U32.HI R43, RZ, 0x3, R50 ;  /* 0x00000003ff2b7819 */ /* 0x000fc40000011632 */
[----:B------:R-:W-:Y:S02]  /*59c0*/  LOP3.LUT R21, R59, R58, RZ, 0xfc, !PT ;  /* 0x0000003a3b157212 */ /* 0x000fe400078efcff */
[----:B------:R-:W-:Y:S02]  /*59d0*/  SHF.R.U32.HI R40, RZ, 0x2, R47 ;  /* 0x00000002ff287819 */ /* 0x000fe4000001162f */
[----:B------:R-:W-:Y:S02]  /*59e0*/  LOP3.LUT R50, R67, R14, RZ, 0xfc, !PT ;  /* 0x0000000e43327212 */ /* 0x000fe400078efcff */
[----:B------:R-:W-:Y:S02]  /*59f0*/  LOP3.LUT R43, R8, R43, RZ, 0xfc, !PT ;  /* 0x0000002b082b7212 */ /* 0x000fe400078efcff */
[----:B------:R-:W-:Y:S02]  /*5a00*/  LOP3.LUT R14, R17, R38, R29, 0xd2, !PT ;  /* 0x00000026110e7212 */ /* 0x000fe400078ed21d */
[----:B------:R-:W-:-:S02]  /*5a10*/  LOP3.LUT R47, R38, R29, R21, 0xd2, !PT ;  /* 0x0000001d262f7212 */ /* 0x000fc400078ed215 */
        /* <DEDUP_REMOVED lines=23> */
[----:B------:R-:W-:-:S02]  /*5b90*/  LOP3.LUT R36, R36, 0x80000001, RZ, 0x3c, !PT ;  /* 0x8000000124247812 */ /* 0x000fc400078e3cff */
[----:B------:R-:W-:Y:S02]  /*5ba0*/  LOP3.LUT R34, R25, R37, R54, 0x96, !PT ;  /* 0x0000002519227212 */ /* 0x000fe400078e9636 */
[----:B------:R-:W-:Y:S02]  /*5bb0*/  LOP3.LUT R45, R45, R18, RZ, 0x3c, !PT ;  /* 0x000000122d2d7212 */ /* 0x000fe400078e3cff */
        /* <DEDUP_REMOVED lines=11> */
[----:B------:R-:W-:Y:S01]  /*5c70*/  LOP3.LUT R69, R39, R6, R9, 0x96, !PT ;  /* 0x0000000627457212 */ /* 0x000fe200078e9609 */
[----:B------:R-:W-:Y:S01]  /*5c80*/  IMAD.SHL.U32 R50, R18, 0x2, RZ ;  /* 0x0000000212327824 */ /* 0x000fe200078e00ff */
[----:B------:R-:W-:Y:S02]  /*5c90*/  LOP3.LUT R57, R21, R57, R16, 0x96, !PT ;  /* 0x0000003915397212 */ /* 0x000fe400078e9610 */
[----:B------:R-:W-:Y:S01]  /*5ca0*/  LOP3.LUT R15, R52, R11, R14, 0x96, !PT ;  /* 0x0000000b340f7212 */ /* 0x000fe200078e960e */
[----:B------:R-:W-:Y:S01]  /*5cb0*/  IMAD.SHL.U32 R11, R67, 0x2, RZ ;  /* 0x00000002430b7824 */ /* 0x000fe200078e00ff */
[----:B------:R-:W-:Y:S02]  /*5cc0*/  LOP3.LUT R40, R0, R45, R10, 0x96, !PT ;  /* 0x0000002d00287212 */ /* 0x000fe400078e960a */
[----:B------:R-:W-:-:S02]  /*5cd0*/  SHF.R.U32.HI R60, RZ, 0x1f, R34 ;  /* 0x0000001fff3c7819 */ /* 0x000fc40000011622 */
[----:B------:R-:W-:Y:S02]  /*5ce0*/  LOP3.LUT R69, R13, R69, R8, 0x96, !PT ;  /* 0x000000450d457212 */ /* 0x000fe400078e9608 */
[----:B------:R-:W-:Y:S02]  /*5cf0*/  SHF.R.U32.HI R43, RZ, 0x1f, R57 ;  /* 0x0000001fff2b7819 */ /* 0x000fe40000011639 */
[----:B------:R-:W-:Y:S02]  /*5d00*/  LOP3.LUT R40, R12, R40, R63, 0x96, !PT ;  /* 0x000000280c287212 */ /* 0x000fe400078e963f */
[----:B------:R-:W-:Y:S01]  /*5d10*/  LOP3.LUT R60, R15, R11, R60, 0x1e, !PT ;  /* 0x0000000b0f3c7212 */ /* 0x000fe200078e1e3c */
[C---:B------:R-:W-:Y:S01]  /*5d20*/  IMAD.SHL.U32 R11, R69.reuse, 0x2, RZ ;  /* 0x00000002450b7824 */ /* 0x040fe200078e00ff */
[----:B------:R-:W-:Y:S02]  /*5d30*/  LOP3.LUT R43, R69, R50, R43, 0x1e, !PT ;  /* 0x00000032452b7212 */ /* 0x000fe400078e1e2b */
[----:B------:R-:W-:-:S02]  /*5d40*/  SHF.R.U32.HI R50, RZ, 0x1f, R40 ;  /* 0x0000001fff327819 */ /* 0x000fc40000011628 */
[----:B------:R-:W-:Y:S02]  /*5d50*/  LOP3.LUT R7, R7, R60, RZ, 0x3c, !PT ;  /* 0x0000003c07077212 */ /* 0x000fe400078e3cff */
[----:B------:R-:W-:Y:S02]  /*5d60*/  LOP3.LUT R11, R67, R11, R50, 0x1e, !PT ;  /* 0x0000000b430b7212 */ /* 0x000fe400078e1e32 */
[----:B------:R-:W-:Y:S02]  /*5d70*/  LOP3.LUT R50, R27, R23, R32, 0x96, !PT ;  /* 0x000000171b327212 */ /* 0x000fe400078e9620 */
[----:B------:R-:W-:Y:S02]  /*5d80*/  SHF.L.U64.HI R67, R67, 0x1, R34 ;  /* 0x0000000143437819 */ /* 0x000fe40000010222 */
[----:B------:R-:W-:Y:S02]  /*5d90*/  LOP3.LUT R50, R59, R50, R51, 0x96, !PT ;  /* 0x000000323b327212 */ /* 0x000fe400078e9633 */
[----:B------:R-:W-:-:S02]  /*5da0*/  LOP3.LUT R42, R42, R60, RZ, 0x3c, !PT ;  /* 0x0000003c2a2a7212 */ /* 0x000fc400078e3cff */
[----:B------:R-:W-:Y:S02]  /*5db0*/  LOP3.LUT R58, R50, R67, RZ, 0x3c, !PT ;  /* 0x00000043323a7212 */ /* 0x000fe400078e3cff */
[-C--:B------:R-:W-:Y:S02]  /*5dc0*/  LOP3.LUT R17, R17, R60.reuse, RZ, 0x3c, !PT ;  /* 0x0000003c11117212 */ /* 0x080fe400078e3cff */
[-C--:B------:R-:W-:Y:S02]  /*5dd0*/  LOP3.LUT R47, R47, R60.reuse, RZ, 0x3c, !PT ;  /* 0x0000003c2f2f7212 */ /* 0x080fe400078e3cff */
[----:B------:R-:W-:Y:S02]  /*5de0*/  LOP3.LUT R4, R4, R60, RZ, 0x3c, !PT ;  /* 0x0000003c04047212 */ /* 0x000fe400078e3cff */
[----:B------:R-:W-:Y:S02]  /*5df0*/  LOP3.LUT R60, R35, R58, RZ, 0x3c, !PT ;  /* 0x0000003a233c7212 */ /* 0x000fe400078e3cff */
[----:B------:R-:W-:-:S02]  /*5e00*/  LOP3.LUT R35, R38, R44, R55, 0x96, !PT ;  /* 0x0000002c26237212 */ /* 0x000fc400078e9637 */
[-C--:B------:R-:W-:Y:S02]  /*5e10*/  LOP3.LUT R26, R26, R58.reuse, RZ, 0x3c, !PT ;  /* 0x0000003a1a1a7212 */ /* 0x080fe400078e3cff */
[-C--:B------:R-:W-:Y:S02]  /*5e20*/  LOP3.LUT R19, R19, R58.reuse, RZ, 0x3c, !PT ;  /* 0x0000003a13137212 */ /* 0x080fe400078e3cff */
[-C--:B------:R-:W-:Y:S02]  /*5e30*/  LOP3.LUT R16, R16, R58.reuse, RZ, 0x3c, !PT ;  /* 0x0000003a10107212 */ /* 0x080fe400078e3cff */
[----:B------:R-:W-:Y:S02]  /*5e40*/  LOP3.LUT R21, R21, R58, RZ, 0x3c, !PT ;  /* 0x0000003a15157212 */ /* 0x000fe400078e3cff */
[----:B------:R-:W-:Y:S02]  /*5e50*/  LOP3.LUT R58, R53, R49, R48, 0x96, !PT ;  /* 0x00000031353a7212 */ /* 0x000fe400078e9630 */
[----:B------:R-:W-:-:S02]  /*5e60*/  LOP3.LUT R62, R46, R35, R24, 0x96, !PT ;  /* 0x000000232e3e7212 */ /* 0x000fc400078e9618 */
[----:B------:R-:W-:Y:S02]  /*5e70*/  SHF.L.U64.HI R67, R18, 0x1, R57 ;  /* 0x0000000112437819 */ /* 0x000fe40000010239 */
[----:B------:R-:W-:Y:S01]  /*5e80*/  LOP3.LUT R35, R65, R58, R33, 0x96, !PT ;  /* 0x0000003a41237212 */ /* 0x000fe200078e9621 */
[----:B------:R-:W-:Y:S01]  /*5e90*/  IMAD.SHL.U32 R58, R62, 0x2, RZ ;  /* 0x000000023e3a7824 */ /* 0x000fe200078e00ff */
[----:B------:R-:W-:Y:S02]  /*5ea0*/  SHF.L.U64.HI R69, R69, 0x1, R40 ;  /* 0x0000000145457819 */ /* 0x000fe40000010228 */
[----:B------:R-:W-:Y:S02]  /*5eb0*/  LOP3.LUT R40, R40, R67, RZ, 0x3c, !PT ;  /* 0x0000004328287212 */ /* 0x000fe400078e3cff */
[----:B------:R-:W-:Y:S02]  /*5ec0*/  SHF.R.U32.HI R67, RZ, 0x1f, R35 ;  /* 0x0000001fff437819 */ /* 0x000fe40000011623 */
[----:B------:R-:W-:-:S02]  /*5ed0*/  LOP3.LUT R34, R34, R69, RZ, 0x3c, !PT ;  /* 0x0000004522227212 */ /* 0x000fc400078e3cff */
[----:B------:R-:W-:Y:S01]  /*5ee0*/  LOP3.LUT R18, R18, R58, R67, 0x1e, !PT ;  /* 0x0000003a12127212 */ /* 0x000fe200078e1e43 */
[C---:B------:R-:W-:Y:S01]  /*5ef0*/  IMAD.SHL.U32 R58, R15.reuse, 0x2, RZ ;  /* 0x000000020f3a7824 */ /* 0x040fe200078e00ff */
[--C-:B------:R-:W-:Y:S02]  /*5f00*/  SHF.R.U32.HI R67, RZ, 0x1f, R50.reuse ;  /* 0x0000001fff437819 */ /* 0x100fe40000011632 */
[----:B------:R-:W-:Y:S02]  /*5f10*/  SHF.L.U64.HI R50, R15, 0x1, R50 ;  /* 0x000000010f327819 */ /* 0x000fe40000010232 */
[C---:B------:R-:W-:Y:S02]  /*5f20*/  LOP3.LUT R58, R62.reuse, R58, R67, 0x1e, !PT ;  /* 0x0000003a3e3a7212 */ /* 0x040fe400078e1e43 */
[----:B------:R-:W-:Y:S02]  /*5f30*/  SHF.L.U64.HI R62, R62, 0x1, R35 ;  /* 0x000000013e3e7819 */ /* 0x000fe40000010223 */
[----:B------:R-:W-:-:S02]  /*5f40*/  LOP3.LUT R15, R35, R50, RZ, 0x3c, !PT ;  /* 0x00000032230f7212 */ /* 0x000fc400078e3cff */
[----:B------:R-:W-:Y:S02]  /*5f50*/  LOP3.LUT R57, R57, R62, RZ, 0x3c, !PT ;  /* 0x0000003e39397212 */ /* 0x000fe400078e3cff */
[----:B------:R-:W-:Y:S02]  /*5f60*/  LOP3.LUT R38, R38, R11, RZ, 0x3c, !PT ;  /* 0x0000000b26267212 */ /* 0x000fe400078e3cff */
[----:B------:R-:W-:Y:S02]  /*5f70*/  LOP3.LUT R53, R53, R34, RZ, 0x3c, !PT ;  /* 0x0000002235357212 */ /* 0x000fe400078e3cff */
[----:B------:R-:W-:Y:S02]  /*5f80*/  LOP3.LUT R54, R54, R18, RZ, 0x3c, !PT ;  /* 0x0000001236367212 */ /* 0x000fe400078e3cff */
[----:B------:R-:W-:Y:S02]  /*5f90*/  LOP3.LUT R61, R61, R57, RZ, 0x3c, !PT ;  /* 0x000000393d3d7212 */ /* 0x000fe400078e3cff */
[----:B------:R-:W-:-:S02]  /*5fa0*/  LOP3.LUT R8, R8, R58, RZ, 0x3c, !PT ;  /* 0x0000003a08087212 */ /* 0x000fc400078e3cff */
[----:B------:R-:W-:Y:S02]  /*5fb0*/  LOP3.LUT R63, R63, R15, RZ, 0x3c, !PT ;  /* 0x0000000f3f3f7212 */ /* 0x000fe400078e3cff */
[----:B------:R-:W-:Y:S02]  /*5fc0*/  LOP3.LUT R52, R52, R43, RZ, 0x3c, !PT ;  /* 0x0000002b34347212 */ /* 0x000fe400078e3cff */
[----:B------:R-:W-:Y:S02]  /*5fd0*/  LOP3.LUT R59, R59, R40, RZ, 0x3c, !PT ;  /* 0x000000283b3b7212 */ /* 0x000fe400078e3cff */
[-C--:B------:R-:W-:Y:S02]  /*5fe0*/  LOP3.LUT R49, R49, R34.reuse, RZ, 0x3c, !PT ;  /* 0x0000002231317212 */ /* 0x080fe400078e3cff */
[-C--:B------:R-:W-:Y:S02]  /*5ff0*/  LOP3.LUT R48, R48, R34.reuse, RZ, 0x3c, !PT ;  /* 0x0000002230307212 */ /* 0x080fe400078e3cff */
[----:B------:R-:W-:-:S02]  /*6000*/  LOP3.LUT R33, R33, R34, RZ, 0x3c, !PT ;  /* 0x0000002221217212 */ /* 0x000fc400078e3cff */
[----:B------:R-:W-:Y:S02]  /*6010*/  LOP3.LUT R65, R65, R34, RZ, 0x3c, !PT ;  /* 0x0000002241417212 */ /* 0x000fe400078e3cff */
[-C--:B------:R-:W-:Y:S02]  /*6020*/  LOP3.LUT R37, R37, R18.reuse, RZ, 0x3c, !PT ;  /* 0x0000001225257212 */ /* 0x080fe400078e3cff */
[-C--:B------:R-:W-:Y:S02]  /*6030*/  LOP3.LUT R25, R25, R18.reuse, RZ, 0x3c, !PT ;  /* 0x0000001219197212 */ /* 0x080fe400078e3cff */
[-C--:B------:R-:W-:Y:S02]  /*6040*/  LOP3.LUT R29, R29, R18.reuse, RZ, 0x3c, !PT ;  /* 0x000000121d1d7212 */ /* 0x080fe400078e3cff */
[----:B------:R-:W-:Y:S02]  /*6050*/  LOP3.LUT R31, R31, R18, RZ, 0x3c, !PT ;  /* 0x000000121f1f7212 */ /* 0x000fe400078e3cff */
[----:B------:R-:W-:-:S02]  /*6060*/  SHF.L.U64.HI R62, R7, 0x1, R26 ;  /* 0x00000001073e7819 */ /* 0x000fc4000001021a */
[C---:B------:R-:W-:Y:S01]  /*6070*/  SHF.L.U64.HI R67, R54.reuse, 0x6, R61 ;  /* 0x0000000636437819 */ /* 0x040fe2000001023d */
[----:B------:R-:W-:Y:S01]  /*6080*/  IMAD.SHL.U32 R54, R54, 0x40, RZ ;  /* 0x0000004036367824 */ /* 0x000fe200078e00ff */
[----:B------:R-:W-:Y:S02]  /*6090*/  SHF.L.U64.HI R18, R38, 0x19, R53 ;  /* 0x0000001926127819 */ /* 0x000fe40000010235 */
[----:B------:R-:W-:Y:S02]  /*60a0*/  SHF.L.U64.HI R34, R8, 0x8, R63 ;  /* 0x0000000808227819 */ /* 0x000fe4000001023f */
[----:B------:R-:W-:Y:S02]  /*60b0*/  SHF.L.U64.HI R35, R52, 0x12, R59 ;  /* 0x0000001234237819 */ /* 0x000fe4000001023b */
        /* <DEDUP_REMOVED lines=8> */
[----:B------:R-:W-:Y:S02]  /*6140*/  LOP3.LUT R57, R13, R58, RZ, 0x3c, !PT ;  /* 0x0000003a0d397212 */ /* 0x000fe400078e3cff */
[----:B------:R-:W-:Y:S02]  /*6150*/  LOP3.LUT R11, R62, R67, R18, 0xd2, !PT ;  /* 0x000000433e0b7212 */ /* 0x000fe400078ed212 */
[----:B------:R-:W-:Y:S02]  /*6160*/  LOP3.LUT R50, R67, R18, R34, 0xd2, !PT ;  /* 0x0000001243327212 */ /* 0x000fe400078ed222 */
[----:B------:R-:W-:Y:S02]  /*6170*/  LOP3.LUT R64, R12, R15, RZ, 0x3c, !PT ;  /* 0x0000000f0c407212 */ /* 0x000fe400078e3cff */
[----:B------:R-:W-:Y:S02]  /*6180*/  LOP3.LUT R18, R18, R34, R35, 0xd2, !PT ;  /* 0x0000002212127212 */ /* 0x000fe400078ed223 */
[----:B------:R-:W-:-:S02]  /*6190*/  LOP3.LUT R34, R34, R35, R62, 0xd2, !PT ;  /* 0x0000002322227212 */ /* 0x000fc400078ed23e */
[----:B------:R-:W-:Y:S01]  /*61a0*/  LOP3.LUT R13, R45, R15, RZ, 0x3c, !PT ;  /* 0x0000000f2d0d7212 */ /* 0x000fe200078e3cff */
[----:B------:R-:W-:Y:S01]  /*61b0*/  IMAD.SHL.U32 R45, R24, 0x200000, RZ ;  /* 0x00200000182d7824 */ /* 0x000fe200078e00ff */
[----:B------:R-:W-:Y:S01]  /*61c0*/  LOP3.LUT R35, R35, R62, R67, 0xd2, !PT ;  /* 0x0000003e23237212 */ /* 0x000fe200078ed243 */
[----:B------:R-:W-:Y:S01]  /*61d0*/  IMAD.SHL.U32 R62, R57, 0x4000, RZ ;  /* 0x00004000393e7824 */ /* 0x000fe200078e00ff */
[-C--:B------:R-:W-:Y:S02]  /*61e0*/  LOP3.LUT R6, R6, R58.reuse, RZ, 0x3c, !PT ;  /* 0x0000003a06067212 */ /* 0x080fe400078e3cff */
[-C--:B------:R-:W-:Y:S02]  /*61f0*/  LOP3.LUT R9, R9, R58.reuse, RZ, 0x3c, !PT ;  /* 0x0000003a09097212 */ /* 0x080fe400078e3cff */
[----:B------:R-:W-:Y:S02]  /*6200*/  LOP3.LUT R39, R39, R58, RZ, 0x3c, !PT ;  /* 0x0000003a27277212 */ /* 0x000fe400078e3cff */
[----:B------:R-:W-:-:S02]  /*6210*/  LOP3.LUT R30, R30, R43, RZ, 0x3c, !PT ;  /* 0x0000002b1e1e7212 */ /* 0x000fc400078e3cff */
[----:B------:R-:W-:Y:S02]  /*6220*/  SHF.R.U32.HI R12, RZ, 0xb, R33 ;  /* 0x0000000bff0c7819 */ /* 0x000fe40000011621 */
[----:B------:R-:W-:Y:S01]  /*6230*/  SHF.L.U64.HI R58, R57, 0xe, R64 ;  /* 0x0000000e393a7819 */ /* 0x000fe20000010240 */
[----:B------:R-:W-:Y:S01]  /*6240*/  IMAD.SHL.U32 R67, R30, 0x10, RZ ;  /* 0x000000101e437824 */ /* 0x000fe200078e00ff */
[----:B------:R-:W-:Y:S02]  /*6250*/  LOP3.LUT R57, R32, R40, RZ, 0x3c, !PT ;  /* 0x0000002820397212 */ /* 0x000fe400078e3cff */
[-C--:B------:R-:W-:Y:S02]  /*6260*/  LOP3.LUT R10, R10, R15.reuse, RZ, 0x3c, !PT ;  /* 0x0000000f0a0a7212 */ /* 0x080fe400078e3cff */
[----:B------:R-:W-:Y:S02]  /*6270*/  LOP3.LUT R0, R0, R15, RZ, 0x3c, !PT ;  /* 0x0000000f00007212 */ /* 0x000fe400078e3cff */
[----:B------:R-:W-:-:S02]  /*6280*/  LOP3.LUT R12, R45, R12, RZ, 0xfc, !PT ;  /* 0x0000000c2d0c7212 */ /* 0x000fc400078efcff */
[----:B------:R-:W-:Y:S01]  /*6290*/  SHF.L.U64.HI R15, R24, 0x15, R33 ;  /* 0x00000015180f7819 */ /* 0x000fe20000010221 */
[----:B------:R-:W-:Y:S01]  /*62a0*/  IMAD.SHL.U32 R33, R25, 0x800, RZ ;  /* 0x0000080019217824 */ /* 0x000fe200078e00ff */
[----:B------:R-:W-:Y:S02]  /*62b0*/  SHF.R.U32.HI R45, RZ, 0x12, R64 ;  /* 0x00000012ff2d7819 */ /* 0x000fe40000011640 */
[--C-:B------:R-:W-:Y:S02]  /*62c0*/  SHF.R.U64 R30, R30, 0x1c, R57.reuse ;  /* 0x0000001c1e1e7819 */ /* 0x100fe40000001239 */
[----:B------:R-:W-:Y:S02]  /*62d0*/  SHF.R.U32.HI R32, RZ, 0x1c, R57 ;  /* 0x0000001cff207819 */ /* 0x000fe40000011639 */
[C---:B------:R-:W-:Y:S01]  /*62e0*/  SHF.L.U64.HI R57, R6.reuse, 0x1b, R13 ;  /* 0x0000001b06397819 */ /* 0x040fe2000001020d */
[----:B------:R-:W-:Y:S01]  /*62f0*/  IMAD.SHL.U32 R6, R6, 0x8000000, RZ ;  /* 0x0800000006067824 */ /* 0x000fe200078e00ff */
[----:B------:R-:W-:-:S02]  /*6300*/  SHF.R.U32.HI R24, RZ, 0x15, R20 ;  /* 0x00000015ff187819 */ /* 0x000fc40000011614 */
[----:B------:R-:W-:Y:S02]  /*6310*/  SHF.R.U32.HI R13, RZ, 0x5, R13 ;  /* 0x00000005ff0d7819 */ /* 0x000fe4000001160d */
[----:B------:R-:W-:Y:S01]  /*6320*/  LOP3.LUT R45, R62, R45, RZ, 0xfc, !PT ;  /* 0x0000002d3e2d7212 */ /* 0x000fe200078efcff */
[C---:B------:R-:W-:Y:S01]  /*6330*/  IMAD.SHL.U32 R62, R42.reuse, 0x1000, RZ ;  /* 0x000010002a3e7824 */ /* 0x040fe200078e00ff */
[----:B------:R-:W-:Y:S02]  /*6340*/  SHF.R.U64 R25, R25, 0x15, R20 ;  /* 0x0000001519197819 */ /* 0x000fe40000001214 */
[----:B------:R-:W-:Y:S01]  /*6350*/  LOP3.LUT R24, R33, R24, RZ, 0xfc, !PT ;  /* 0x0000001821187212 */ /* 0x000fe200078efcff */
[----:B------:R-:W-:Y:S01]  /*6360*/  IMAD.SHL.U32 R33, R17, 0x400, RZ ;  /* 0x0000040011217824 */ /* 0x000fe200078e00ff */
[--C-:B------:R-:W-:Y:S02]  /*6370*/  SHF.R.U64 R42, R42, 0x14, R19.reuse ;  /* 0x000000142a2a7819 */ /* 0x100fe40000001213 */
[----:B------:R-:W-:-:S02]  /*6380*/  SHF.R.U32.HI R19, RZ, 0x14, R19 ;  /* 0x00000014ff137819 */ /* 0x000fc40000011613 */
[--C-:B------:R-:W-:Y:S02]  /*6390*/  SHF.L.U64.HI R20, R17, 0xa, R60.reuse ;  /* 0x0000000a11147819 */ /* 0x100fe4000001023c */
[----:B------:R-:W-:Y:S02]  /*63a0*/  LOP3.LUT R32, R67, R32, RZ, 0xfc, !PT ;  /* 0x0000002043207212 */ /* 0x000fe400078efcff */
[----:B------:R-:W-:Y:S02]  /*63b0*/  LOP3.LUT R13, R6, R13, RZ, 0xfc, !PT ;  /* 0x0000000d060d7212 */ /* 0x000fe400078efcff */
[----:B------:R-:W-:Y:S02]  /*63c0*/  SHF.R.U32.HI R60, RZ, 0x16, R60 ;  /* 0x00000016ff3c7819 */ /* 0x000fe4000001163c */
[--C-:B------:R-:W-:Y:S02]  /*63d0*/  SHF.R.U32.HI R67, RZ, 0x8, R65.reuse ;  /* 0x00000008ff437819 */ /* 0x100fe40000011641 */
[----:B------:R-:W-:Y:S01]  /*63e0*/  SHF.R.U64 R6, R46, 0x8, R65 ;  /* 0x000000082e067819 */ /* 0x000fe20000001241 */
[----:B------:R-:W-:Y:S01]  /*63f0*/  IMAD.SHL.U32 R65, R7, 0x2, RZ ;  /* 0x0000000207417824 */ /* 0x000fe200078e00ff */
[----:B------:R-:W-:-:S02]  /*6400*/  SHF.R.U32.HI R63, RZ, 0x18, R63 ;  /* 0x00000018ff3f7819 */ /* 0x000fc4000001163f */
[----:B------:R-:W-:Y:S01]  /*6410*/  SHF.R.U32.HI R7, RZ, 0x1a, R61 ;  /* 0x0000001aff077819 */ /* 0x000fe2000001163d */
[----:B------:R-:W-:Y:S01]  /*6420*/  IMAD.SHL.U32 R61, R38, 0x2000000, RZ ;  /* 0x02000000263d7824 */ /* 0x000fe200078e00ff */
[----:B------:R-:W-:Y:S02]  /*6430*/  LOP3.LUT R17, R62, R19, RZ, 0xfc, !PT ;  /* 0x000000133e117212 */ /* 0x000fe400078efcff */
[----:B------:R-:W-:Y:S01]  /*6440*/  LOP3.LUT R19, R33, R60, RZ, 0xfc, !PT ;  /* 0x0000003c21137212 */ /* 0x000fe200078efcff */
[C---:B------:R-:W-:Y:S01]  /*6450*/  IMAD.SHL.U32 R60, R29.reuse, 0x8000, RZ ;  /* 0x000080001d3c7824 */ /* 0x040fe200078e00ff */
[----:B------:R-:W-:Y:S02]  /*6460*/  SHF.L.U64.HI R33, R29, 0xf, R56 ;  /* 0x0000000f1d217819 */ /* 0x000fe40000010238 */
[----:B------:R-:W-:Y:S01]  /*6470*/  PRMT R8, R63, 0x6540, R8 ;  /* 0x000065403f087816 */ /* 0x000fe20000000008 */
[----:B------:R-:W-:Y:S01]  /*6480*/  IMAD.SHL.U32 R63, R55, 0x800000, RZ ;  /* 0x00800000373f7824 */ /* 0x000fe200078e00ff */
[----:B------:R-:W-:-:S02]  /*6490*/  SHF.R.U32.HI R29, RZ, 0x11, R56 ;  /* 0x00000011ff1d7819 */ /* 0x000fc40000011638 */
[----:B------:R-:W-:Y:S02]  /*64a0*/  LOP3.LUT R7, R54, R7, RZ, 0xfc, !PT ;  /* 0x0000000736077212 */ /* 0x000fe400078efcff */
[----:B------:R-:W-:Y:S01]  /*64b0*/  SHF.R.U32.HI R54, RZ, 0x7, R53 ;  /* 0x00000007ff367819 */ /* 0x000fe20000011635 */
[----:B------:R-:W-:Y:S01]  /*64c0*/  IMAD.SHL.U32 R53, R52, 0x40000, RZ ;  /* 0x0004000034357824 */ /* 0x000fe200078e00ff */
[----:B------:R-:W-:Y:S02]  /*64d0*/  SHF.R.U32.HI R56, RZ, 0x9, R48 ;  /* 0x00000009ff387819 */ /* 0x000fe40000011630 */
[----:B------:R-:W-:Y:S02]  /*64e0*/  PRMT R46, R67, 0x4210, R46 ;  /* 0x00004210432e7816 */ /* 0x000fe4000000002e */
[----:B------:R-:W-:Y:S01]  /*64f0*/  SHF.R.U64 R38, R55, 0x9, R48 ;  /* 0x0000000937267819 */ /* 0x000fe20000001230 */
[----:B------:R-:W-:Y:S01]  /*6500*/  IMAD.SHL.U32 R48, R4, 0x4, RZ ;  /* 0x0000000404307824 */ /* 0x000fe200078e00ff */
[----:B------:R-:W-:-:S02]  /*6510*/  SHF.R.U32.HI R52, RZ, 0xe, R59 ;  /* 0x0000000eff347819 */ /* 0x000fc4000001163b */
[--C-:B------:R-:W-:Y:S02]  /*6520*/  SHF.L.U64.HI R67, R4, 0x2, R21.reuse ;  /* 0x0000000204437819 */ /* 0x100fe40000010215 */
[----:B------:R-:W-:Y:S02]  /*6530*/  LOP3.LUT R14, R14, R43, RZ, 0x3c, !PT ;  /* 0x0000002b0e0e7212 */ /* 0x000fe400078e3cff */
[----:B------:R-:W-:Y:S02]  /*6540*/  SHF.R.U32.HI R21, RZ, 0x1e, R21 ;  /* 0x0000001eff157819 */ /* 0x000fe40000011615 */
[----:B------:R-:W-:Y:S02]  /*6550*/  LOP3.LUT R59, R61, R54, RZ, 0xfc, !PT ;  /* 0x000000363d3b7212 */ /* 0x000fe400078efcff */
[----:B------:R-:W-:Y:S02]  /*6560*/  LOP3.LUT R4, R63, R56, RZ, 0xfc, !PT ;  /* 0x000000383f047212 */ /* 0x000fe400078efcff */
[----:B------:R-:W-:-:S02]  /*6570*/  LOP3.LUT R51, R51, R40, RZ, 0x3c, !PT ;  /* 0x0000002833337212 */ /* 0x000fc400078e3cff */
[----:B------:R-:W-:Y:S01]  /*6580*/  LOP3.LUT R56, R41, R43, RZ, 0x3c, !PT ;  /* 0x0000002b29387212 */ /* 0x000fe200078e3cff */
[----:B------:R-:W-:Y:S01]  /*6590*/  IMAD.SHL.U32 R41, R37, 0x40000000, RZ ;  /* 0x4000000025297824 */ /* 0x000fe200078e00ff */
[----:B------:R-:W-:Y:S02]  /*65a0*/  LOP3.LUT R61, R27, R40, RZ, 0x3c, !PT ;  /* 0x000000281b3d7212 */ /* 0x000fe400078e3cff */
[----:B------:R-:W-:Y:S01]  /*65b0*/  LOP3.LUT R55, R53, R52, RZ, 0xfc, !PT ;  /* 0x0000003435377212 */ /* 0x000fe200078efcff */
[----:B------:R-:W-:Y:S01]  /*65c0*/  IMAD.SHL.U32 R52, R14, 0x200, RZ ;  /* 0x000002000e347824 */ /* 0x000fe200078e00ff */
[----:B------:R-:W-:Y:S01]  /*65d0*/  LOP3.LUT R21, R48, R21, RZ, 0xfc, !PT ;  /* 0x0000001530157212 */ /* 0x000fe200078efcff */
[----:B------:R-:W-:Y:S01]  /*65e0*/  IMAD.SHL.U32 R48, R39, 0x80, RZ ;  /* 0x0000008027307824 */ /* 0x000fe200078e00ff */
[----:B------:R-:W-:Y:S02]  /*65f0*/  SHF.R.U64 R27, R14, 0x17, R51 ;  /* 0x000000170e1b7819 */ /* 0x000fe40000001233 */
[----:B------:R-:W-:-:S02]  /*6600*/  SHF.R.U64 R14, R37, 0x2, R28 ;  /* 0x00000002250e7819 */ /* 0x000fc4000000121c */
[C---:B------:R-:W-:Y:S01]  /*6610*/  SHF.L.U64.HI R54, R56.reuse, 0x3, R61 ;  /* 0x0000000338367819 */ /* 0x040fe2000001023d */
[----:B------:R-:W-:Y:S01]  /*6620*/  IMAD.SHL.U32 R56, R56, 0x8, RZ ;  /* 0x0000000838387824 */ /* 0x000fe200078e00ff */
[----:B------:R-:W-:Y:S02]  /*6630*/  SHF.R.U32.HI R28, RZ, 0x2, R28 ;  /* 0x00000002ff1c7819 */ /* 0x000fe4000001161c */
[--C-:B------:R-:W-:Y:S02]  /*6640*/  SHF.R.U32.HI R53, RZ, 0x19, R0.reuse ;  /* 0x00000019ff357819 */ /* 0x100fe40000011600 */
[----:B------:R-:W-:Y:S02]  /*6650*/  SHF.R.U32.HI R51, RZ, 0x17, R51 ;  /* 0x00000017ff337819 */ /* 0x000fe40000011633 */
[----:B------:R-:W-:Y:S01]  /*6660*/  SHF.R.U32.HI R37, RZ, 0x1d, R61 ;  /* 0x0000001dff257819 */ /* 0x000fe2000001163d */
[----:B------:R-:W-:Y:S01]  /*6670*/  IMAD.SHL.U32 R61, R44, 0x10000000, RZ ;  /* 0x100000002c3d7824 */ /* 0x000fe200078e00ff */
[----:B------:R-:W-:-:S02]  /*6680*/  SHF.R.U64 R39, R39, 0x19, R0 ;  /* 0x0000001927277819 */ /* 0x000fc40000001200 */
[----:B------:R-:W-:Y:S02]  /*6690*/  LOP3.LUT R28, R41, R28, RZ, 0xfc, !PT ;  /* 0x0000001c291c7212 */ /* 0x000fe400078efcff */
[----:B------:R-:W-:Y:S02]  /*66a0*/  LOP3.LUT R53, R48, R53, RZ, 0xfc, !PT ;  /* 0x0000003530357212 */ /* 0x000fe400078efcff */
[----:B------:R-:W-:Y:S01]  /*66b0*/  LOP3.LUT R0, R52, R51, RZ, 0xfc, !PT ;  /* 0x0000003334007212 */ /* 0x000fe200078efcff */
[----:B------:R-:W-:Y:S01]  /*66c0*/  IMAD.SHL.U32 R51, R31, 0x20000000, RZ ;  /* 0x200000001f337824 */ /* 0x000fe200078e00ff */
[----:B------:R-:W-:Y:S01]  /*66d0*/  LOP3.LUT R41, R56, R37, RZ, 0xfc, !PT ;  /* 0x0000002538297212 */ /* 0x000fe200078efcff */
[----:B------:R-:W-:Y:S01]  /*66e0*/  IMAD.SHL.U32 R56, R47, 0x2000, RZ ;  /* 0x000020002f387824 */ /* 0x000fe200078e00ff */
[C---:B------:R-:W-:Y:S01]  /*66f0*/  SHF.L.U64.HI R48, R9.reuse, 0x14, R10 ;  /* 0x0000001409307819 */ /* 0x040fe2000001020a */
[----:B------:R-:W-:Y:S01]  /*6700*/  IMAD.SHL.U32 R9, R9, 0x100000, RZ ;  /* 0x0010000009097824 */ /* 0x000fe200078e00ff */
[----:B------:R-:W-:-:S02]  /*6710*/  SHF.L.U64.HI R37, R44, 0x1c, R49 ;  /* 0x0000001c2c257819 */ /* 0x000fc40000010231 */
[----:B------:R-:W-:Y:S02]  /*6720*/  SHF.R.U32.HI R52, RZ, 0x3, R22 ;  /* 0x00000003ff347819 */ /* 0x000fe40000011616 */
[----:B------:R-:W-:Y:S02]  /*6730*/  SHF.R.U32.HI R44, RZ, 0xc, R10 ;  /* 0x0000000cff2c7819 */ /* 0x000fe4000001160a */
[----:B------:R-:W-:Y:S02]  /*6740*/  LOP3.LUT R29, R60, R29, RZ, 0xfc, !PT ;  /* 0x0000001d3c1d7212 */ /* 0x000fe400078efcff */
[----:B------:R-:W-:Y:S02]  /*6750*/  SHF.R.U32.HI R26, RZ, 0x1f, R26 ;  /* 0x0000001fff1a7819 */ /* 0x000fe4000001161a */
[----:B------:R-:W-:Y:S02]  /*6760*/  SHF.R.U32.HI R60, RZ, 0x4, R49 ;  /* 0x00000004ff3c7819 */ /* 0x000fe40000011631 */
[----:B------:R-:W-:-:S02]  /*6770*/  LOP3.LUT R52, R51, R52, RZ, 0xfc, !PT ;  /* 0x0000003433347212 */ /* 0x000fc400078efcff */
[----:B------:R-:W-:Y:S02]  /*6780*/  LOP3.LUT R44, R9, R44, RZ, 0xfc, !PT ;  /* 0x0000002c092c7212 */ /* 0x000fe400078efcff */
[--C-:B------:R-:W-:Y:S02]  /*6790*/  SHF.R.U64 R47, R47, 0x13, R16.reuse ;  /* 0x000000132f2f7819 */ /* 0x100fe40000001210 */
[----:B------:R-:W-:Y:S02]  /*67a0*/  SHF.R.U32.HI R49, RZ, 0x13, R16 ;  /* 0x00000013ff317819 */ /* 0x000fe40000011610 */
[----:B------:R-:W-:Y:S02]  /*67b0*/  LOP3.LUT R9, R13, R30, R19, 0xd2, !PT ;  /* 0x0000001e0d097212 */ /* 0x000fe400078ed213 */
[----:B------:R-:W-:Y:S02]  /*67c0*/  LOP3.LUT R51, R30, R19, R29, 0xd2, !PT ;  /* 0x000000131e337212 */ /* 0x000fe400078ed21d */
[----:B------:R-:W-:-:S02]  /*67d0*/  SHF.R.U64 R16, R31, 0x3, R22 ;  /* 0x000000031f107819 */ /* 0x000fc40000001216 */
[----:B------:R-:W-:Y:S02]  /*67e0*/  LOP3.LUT R19, R19, R29, R6, 0xd2, !PT ;  /* 0x0000001d13137212 */ /* 0x000fe400078ed206 */
[----:B------:R-:W-:Y:S02]  /*67f0*/  LOP3.LUT R10, R29, R6, R13, 0xd2, !PT ;  /* 0x000000061d0a7212 */ /* 0x000fe400078ed20d */
[----:B------:R-:W-:Y:S02]  /*6800*/  LOP3.LUT R30, R6, R13, R30, 0xd2, !PT ;  /* 0x0000000d061e7212 */ /* 0x000fe400078ed21e */
        /* <DEDUP_REMOVED lines=47> */
[----:B------:R-:W-:Y:S02]  /*6b00*/  LOP3.LUT R17, R52, 0x80008081, RZ, 0x3c, !PT ;  /* 0x8000808134117812 */ /* 0x000fe400078e3cff */
[----:B------:R-:W-:Y:S02]  /*6b10*/  LOP3.LUT R25, R18, R53, R54, 0x96, !PT ;  /* 0x0000003512197212 */ /* 0x000fe400078e9636 */
[----:B------:R-:W-:Y:S02]  /*6b20*/  LOP3.LUT R65, R39, R24, R19, 0x96, !PT ;  /* 0x0000001827417212 */ /* 0x000fe400078e9613 */
[----:B------:R-:W-:-:S02]  /*6b30*/  LOP3.LUT R15, R15, R42, RZ, 0x3c, !PT ;  /* 0x0000002a0f0f7212 */ /* 0x000fc400078e3cff */
        /* <DEDUP_REMOVED lines=10> */
[----:B------:R-:W-:Y:S01]  /*6be0*/  LOP3.LUT R63, R26, R45, R16, 0x96, !PT ;  /* 0x0000002d1a3f7212 */ /* 0x000fe200078e9610 */
[----:B------:R-:W-:Y:S01]  /*6bf0*/  IMAD.SHL.U32 R40, R60, 0x2, RZ ;  /* 0x000000023c287824 */ /* 0x000fe200078e00ff */
[----:B------:R-:W-:Y:S02]  /*6c00*/  LOP3.LUT R61, R21, R61, R22, 0x96, !PT ;  /* 0x0000003d153d7212 */ /* 0x000fe400078e9616 */
[----:B------:R-:W-:-:S02]  /*6c10*/  LOP3.LUT R58, R58, R23, RZ, 0x3c, !PT ;  /* 0x000000173a3a7212 */ /* 0x000fc400078e3cff */
[-C--:B------:R-:W-:Y:S02]  /*6c20*/  LOP3.LUT R23, R47, R12.reuse, RZ, 0x3c, !PT ;  /* 0x0000000c2f177212 */ /* 0x080fe400078e3cff */
[-C--:B------:R-:W-:Y:S02]  /*6c30*/  LOP3.LUT R25, R4, R12.reuse, RZ, 0x3c, !PT ;  /* 0x0000000c04197212 */ /* 0x080fe400078e3cff */
[-C--:B------:R-:W-:Y:S02]  /*6c40*/  LOP3.LUT R13, R13, R12.reuse, RZ, 0x3c, !PT ;  /* 0x0000000c0d0d7212 */ /* 0x080fe400078e3cff */
[-C--:B------:R-:W-:Y:S02]  /*6c50*/  LOP3.LUT R51, R51, R12.reuse, RZ, 0x3c, !PT ;  /* 0x0000000c33337212 */ /* 0x080fe400078e3cff */
[----:B------:R-:W-:Y:S02]  /*6c60*/  LOP3.LUT R8, R8, R12, RZ, 0x3c, !PT ;  /* 0x0000000c08087212 */ /* 0x000fe400078e3cff */
[----:B------:R-:W-:-:S02]  /*6c70*/  LOP3.LUT R4, R38, R63, R30, 0x96, !PT ;  /* 0x0000003f26047212 */ /* 0x000fc400078e961e */
[----:B------:R-:W-:Y:S02]  /*6c80*/  SHF.R.U32.HI R47, RZ, 0x1f, R61 ;  /* 0x0000001fff2f7819 */ /* 0x000fe4000001163d */
[----:B------:R-:W-:Y:S02]  /*6c90*/  LOP3.LUT R12, R35, R58, R37, 0x96, !PT ;  /* 0x0000003a230c7212 */ /* 0x000fe400078e9625 */
[C---:B------:R-:W-:Y:S02]  /*6ca0*/  LOP3.LUT R40, R4.reuse, R40, R47, 0x1e, !PT ;  /* 0x0000002804287212 */ /* 0x040fe400078e1e2f */
[----:B------:R-:W-:Y:S02]  /*6cb0*/  LOP3.LUT R47, R67, R12, R57, 0x96, !PT ;  /* 0x0000000c432f7212 */ /* 0x000fe400078e9639 */
[----:B------:R-:W-:Y:S01]  /*6cc0*/  LOP3.LUT R12, R43, 0x80000000, RZ, 0x3c, !PT ;  /* 0x800000002b0c7812 */ /* 0x000fe200078e3cff */
[----:B------:R-:W-:Y:S01]  /*6cd0*/  IMAD.SHL.U32 R43, R4, 0x2, RZ ;  /* 0x00000002042b7824 */ /* 0x000fe200078e00ff */
[----:B------:R-:W-:-:S02]  /*6ce0*/  SHF.R.U32.HI R52, RZ, 0x1f, R47 ;  /* 0x0000001fff347819 */ /* 0x000fc4000001162f */
[----:B------:R-:W-:Y:S02]  /*6cf0*/  LOP3.LUT R63, R11, R12, R44, 0x96, !PT ;  /* 0x0000000c0b3f7212 */ /* 0x000fe400078e962c */
[C---:B------:R-:W-:Y:S02]  /*6d00*/  LOP3.LUT R43, R65.reuse, R43, R52, 0x1e, !PT ;  /* 0x0000002b412b7212 */ /* 0x040fe400078e1e34 */
[----:B------:R-:W-:Y:S02]  /*6d10*/  SHF.L.U64.HI R52, R65, 0x1, R42 ;  /* 0x0000000141347819 */ /* 0x000fe4000001022a */
[----:B------:R-:W-:Y:S02]  /*6d20*/  SHF.L.U64.HI R65, R4, 0x1, R47 ;  /* 0x0000000104417819 */ /* 0x000fe4000001022f */
[----:B------:R-:W-:Y:S02]  /*6d30*/  LOP3.LUT R63, R46, R63, R6, 0x96, !PT ;  /* 0x0000003f2e3f7212 */ /* 0x000fe400078e9606 */
[----:B------:R-:W-:-:S02]  /*6d40*/  LOP3.LUT R42, R42, R65, RZ, 0x3c, !PT ;  /* 0x000000412a2a7212 */ /* 0x000fc400078e3cff */
[----:B------:R-:W-:Y:S02]  /*6d50*/  LOP3.LUT R65, R29, R24, R28, 0x96, !PT ;  /* 0x000000181d417212 */ /* 0x000fe400078e961c */
[----:B------:R-:W-:Y:S02]  /*6d60*/  LOP3.LUT R62, R34, R15, R49, 0x96, !PT ;  /* 0x0000000f223e7212 */ /* 0x000fe400078e9631 */
[----:B------:R-:W-:Y:S02]  /*6d70*/  SHF.L.U64.HI R4, R60, 0x1, R61 ;  /* 0x000000013c047819 */ /* 0x000fe4000001023d */
[----:B------:R-:W-:Y:S02]  /*6d80*/  LOP3.LUT R65, R27, R65, R10, 0x96, !PT ;  /* 0x000000411b417212 */ /* 0x000fe400078e960a */
[----:B------:R-:W-:Y:S02]  /*6d90*/  LOP3.LUT R69, R63, R52, RZ, 0x3c, !PT ;  /* 0x000000343f457212 */ /* 0x000fe400078e3cff */
[----:B------:R-:W-:-:S02]  /*6da0*/  LOP3.LUT R62, R0, R62, R33, 0x96, !PT ;  /* 0x0000003e003e7212 */ /* 0x000fc400078e9621 */
[----:B------:R-:W-:Y:S01]  /*6db0*/  LOP3.LUT R47, R47, R4, RZ, 0x3c, !PT ;  /* 0x000000042f2f7212 */ /* 0x000fe200078e3cff */
[----:B------:R-:W-:Y:S01]  /*6dc0*/  IMAD.SHL.U32 R4, R65, 0x2, RZ ;  /* 0x0000000241047824 */ /* 0x000fe200078e00ff */
[-C--:B------:R-:W-:Y:S02]  /*6dd0*/  LOP3.LUT R52, R31, R69.reuse, RZ, 0x3c, !PT ;  /* 0x000000451f347212 */ /* 0x080fe400078e3cff */
[----:B------:R-:W-:Y:S02]  /*6de0*/  SHF.R.U32.HI R31, RZ, 0x1f, R62 ;  /* 0x0000001fff1f7819 */ /* 0x000fe4000001163e */
[----:B------:R-:W-:Y:S02]  /*6df0*/  LOP3.LUT R48, R48, R69, RZ, 0x3c, !PT ;  /* 0x0000004530307212 */ /* 0x000fe400078e3cff */
[----:B------:R-:W-:Y:S01]  /*6e00*/  LOP3.LUT R4, R60, R4, R31, 0x1e, !PT ;  /* 0x000000043c047212 */ /* 0x000fe200078e1e1f */
[----:B------:R-:W-:Y:S01]  /*6e10*/  IMAD.SHL.U32 R31, R56, 0x2, RZ ;  /* 0x00000002381f7824 */ /* 0x000fe200078e00ff */
[----:B------:R-:W-:-:S02]  /*6e20*/  SHF.R.U32.HI R60, RZ, 0x1f, R63 ;  /* 0x0000001fff3c7819 */ /* 0x000fc4000001163f */
[----:B------:R-:W-:Y:S02]  /*6e30*/  SHF.L.U64.HI R63, R56, 0x1, R63 ;  /* 0x00000001383f7819 */ /* 0x000fe4000001023f */
[C---:B------:R-:W-:Y:S02]  /*6e40*/  SHF.L.U64.HI R56, R65.reuse, 0x1, R62 ;  /* 0x0000000141387819 */ /* 0x040fe4000001023e */
[----:B------:R-:W-:Y:S02]  /*6e50*/  LOP3.LUT R31, R65, R31, R60, 0x1e, !PT ;  /* 0x0000001f411f7212 */ /* 0x000fe400078e1e3c */
        /* <DEDUP_REMOVED lines=10> */
[-C--:B------:R-:W-:Y:S02]  /*6f00*/  LOP3.LUT R36, R36, R4.reuse, RZ, 0x3c, !PT ;  /* 0x0000000424247212 */ /* 0x080fe400078e3cff */
[-C--:B------:R-:W-:Y:S02]  /*6f10*/  LOP3.LUT R59, R59, R4.reuse, RZ, 0x3c, !PT ;  /* 0x000000043b3b7212 */ /* 0x080fe400078e3cff */
[-C--:B------:R-:W-:Y:S02]  /*6f20*/  LOP3.LUT R19, R19, R4.reuse, RZ, 0x3c, !PT ;  /* 0x0000000413137212 */ /* 0x080fe400078e3cff */
[----:B------:R-:W-:Y:S02]  /*6f30*/  LOP3.LUT R39, R39, R4, RZ, 0x3c, !PT ;  /* 0x0000000427277212 */ /* 0x000fe400078e3cff */
[----:B------:R-:W-:-:S02]  /*6f40*/  SHF.L.U64.HI R62, R23, 0x1, R48 ;  /* 0x00000001173e7819 */ /* 0x000fc40000010230 */
[----:B------:R-:W-:Y:S02]  /*6f50*/  SHF.L.U64.HI R65, R41, 0x6, R54 ;  /* 0x0000000629417819 */ /* 0x000fe40000010236 */
[----:B------:R-:W-:Y:S02]  /*6f60*/  SHF.L.U64.HI R4, R29, 0x19, R34 ;  /* 0x000000191d047819 */ /* 0x000fe40000010222 */
[----:B------:R-:W-:Y:S02]  /*6f70*/  SHF.L.U64.HI R56, R30, 0x8, R57 ;  /* 0x000000081e387819 */ /* 0x000fe40000010239 */
[----:B------:R-:W-:Y:S02]  /*6f80*/  SHF.L.U64.HI R63, R7, 0x12, R46 ;  /* 0x00000012073f7819 */ /* 0x000fe4000001022e */
[-C--:B------:R-:W-:Y:S02]  /*6f90*/  LOP3.LUT R58, R58, R60.reuse, RZ, 0x3c, !PT ;  /* 0x0000003c3a3a7212 */ /* 0x080fe400078e3cff */
[----:B------:R-:W-:-:S02]  /*6fa0*/  LOP3.LUT R37, R37, R60, RZ, 0x3c, !PT ;  /* 0x0000003c25257212 */ /* 0x000fc400078e3cff */
[-C--:B------:R-:W-:Y:S02]  /*6fb0*/  LOP3.LUT R35, R35, R60.reuse, RZ, 0x3c, !PT ;  /* 0x0000003c23237212 */ /* 0x080fe400078e3cff */
[----:B------:R-:W-:Y:S01]  /*6fc0*/  LOP3.LUT R67, R67, R60, RZ, 0x3c, !PT ;  /* 0x0000003c43437212 */ /* 0x000fe200078e3cff */
[----:B------:R-:W-:Y:S01]  /*6fd0*/  IMAD.SHL.U32 R60, R25, 0x1000, RZ ;  /* 0x00001000193c7824 */ /* 0x000fe200078e00ff */
[-C--:B------:R-:W-:Y:S02]  /*6fe0*/  LOP3.LUT R24, R24, R43.reuse, RZ, 0x3c, !PT ;  /* 0x0000002b18187212 */ /* 0x080fe400078e3cff */
[-C--:B------:R-:W-:Y:S02]  /*6ff0*/  LOP3.LUT R28, R28, R43.reuse, RZ, 0x3c, !PT ;  /* 0x0000002b1c1c7212 */ /* 0x080fe400078e3cff */
[-C--:B------:R-:W-:Y:S02]  /*7000*/  LOP3.LUT R10, R10, R43.reuse, RZ, 0x3c, !PT ;  /* 0x0000002b0a0a7212 */ /* 0x080fe400078e3cff */
        /* <DEDUP_REMOVED lines=8> */
[----:B------:R-:W-:Y:S02]  /*7090*/  LOP3.LUT R38, R38, R31, RZ, 0x3c, !PT ;  /* 0x0000001f26267212 */ /* 0x000fe400078e3cff */
[----:B------:R-:W-:Y:S02]  /*70a0*/  LOP3.LUT R43, R62, R65, R4, 0xd2, !PT ;  /* 0x000000413e2b7212 */ /* 0x000fe400078ed204 */
[----:B------:R-:W-:Y:S02]  /*70b0*/  LOP3.LUT R42, R65, R4, R56, 0xd2, !PT ;  /* 0x00000004412a7212 */ /* 0x000fe400078ed238 */
[----:B------:R-:W-:Y:S02]  /*70c0*/  SHF.R.U32.HI R31, RZ, 0x14, R52 ;  /* 0x00000014ff1f7819 */ /* 0x000fe40000011634 */
[----:B------:R-:W-:-:S02]  /*70d0*/  LOP3.LUT R50, R50, R69, RZ, 0x3c, !PT ;  /* 0x0000004532327212 */ /* 0x000fc400078e3cff */
[----:B------:R-:W-:Y:S02]  /*70e0*/  LOP3.LUT R4, R4, R56, R63, 0xd2, !PT ;  /* 0x0000003804047212 */ /* 0x000fe400078ed23f */
[----:B------:R-:W-:Y:S02]  /*70f0*/  SHF.R.U64 R25, R25, 0x14, R52 ;  /* 0x0000001419197819 */ /* 0x000fe40000001234 */
[----:B------:R-:W-:Y:S02]  /*7100*/  LOP3.LUT R56, R56, R63, R62, 0xd2, !PT ;  /* 0x0000003f38387212 */ /* 0x000fe400078ed23e */
[----:B------:R-:W-:Y:S01]  /*7110*/  LOP3.LUT R52, R55, R40, RZ, 0x3c, !PT ;  /* 0x0000002837347212 */ /* 0x000fe200078e3cff */
[----:B------:R-:W-:Y:S01]  /*7120*/  IMAD.SHL.U32 R55, R23, 0x2, RZ ;  /* 0x0000000217377824 */ /* 0x000fe200078e00ff */
[----:B------:R-:W-:Y:S02]  /*7130*/  LOP3.LUT R63, R63, R62, R65, 0xd2, !PT ;  /* 0x0000003e3f3f7212 */ /* 0x000fe400078ed241 */
[----:B------:R-:W-:Y:S01]  /*7140*/  LOP3.LUT R31, R60, R31, RZ, 0xfc, !PT ;  /* 0x0000001f3c1f7212 */ /* 0x000fe200078efcff */
[----:B------:R-:W-:Y:S01]  /*7150*/  IMAD.SHL.U32 R60, R13, 0x400, RZ ;  /* 0x000004000d3c7824 */ /* 0x000fe200078e00ff */
[----:B------:R-:W-:-:S02]  /*7160*/  LOP3.LUT R65, R44, R47, RZ, 0x3c, !PT ;  /* 0x0000002f2c417212 */ /* 0x000fc400078e3cff */
[--C-:B------:R-:W-:Y:S02]  /*7170*/  SHF.L.U64.HI R44, R13, 0xa, R50.reuse ;  /* 0x0000000a0d2c7819 */ /* 0x100fe40000010232 */
[----:B------:R-:W-:Y:S01]  /*7180*/  SHF.R.U32.HI R13, RZ, 0x16, R50 ;  /* 0x00000016ff0d7819 */ /* 0x000fe20000011632 */
[C---:B------:R-:W-:Y:S01]  /*7190*/  IMAD.SHL.U32 R50, R52.reuse, 0x10, RZ ;  /* 0x0000001034327824 */ /* 0x040fe200078e00ff */
[--C-:B------:R-:W-:Y:S02]  /*71a0*/  SHF.R.U64 R52, R52, 0x1c, R65.reuse ;  /* 0x0000001c34347819 */ /* 0x100fe40000001241 */
[----:B------:R-:W-:Y:S02]  /*71b0*/  SHF.R.U32.HI R65, RZ, 0x1c, R65 ;  /* 0x0000001cff417819 */ /* 0x000fe40000011641 */
[-C--:B------:R-:W-:Y:S02]  /*71c0*/  LOP3.LUT R21, R21, R69.reuse, RZ, 0x3c, !PT ;  /* 0x0000004515157212 */ /* 0x080fe400078e3cff */
[----:B------:R-:W-:-:S02]  /*71d0*/  LOP3.LUT R22, R22, R69, RZ, 0x3c, !PT ;  /* 0x0000004516167212 */ /* 0x000fc400078e3cff */
[----:B------:R-:W-:Y:S02]  /*71e0*/  LOP3.LUT R65, R50, R65, RZ, 0xfc, !PT ;  /* 0x0000004132417212 */ /* 0x000fe400078efcff */
[-C--:B------:R-:W-:Y:S02]  /*71f0*/  LOP3.LUT R53, R53, R61.reuse, RZ, 0x3c, !PT ;  /* 0x0000003d35357212 */ /* 0x080fe400078e3cff */
[-C--:B------:R-:W-:Y:S02]  /*7200*/  LOP3.LUT R18, R18, R61.reuse, RZ, 0x3c, !PT ;  /* 0x0000003d12127212 */ /* 0x080fe400078e3cff */
[-C--:B------:R-:W-:Y:S02]  /*7210*/  LOP3.LUT R20, R20, R61.reuse, RZ, 0x3c, !PT ;  /* 0x0000003d14147212 */ /* 0x080fe400078e3cff */
[----:B------:R-:W-:Y:S02]  /*7220*/  LOP3.LUT R14, R14, R61, RZ, 0x3c, !PT ;  /* 0x0000003d0e0e7212 */ /* 0x000fe400078e3cff */
[----:B------:R-:W-:-:S02]  /*7230*/  SHF.R.U32.HI R50, RZ, 0x1f, R48 ;  /* 0x0000001fff327819 */ /* 0x000fc40000011630 */
[C-C-:B------:R-:W-:Y:S01]  /*7240*/  SHF.L.U64.HI R69, R8.reuse, 0x2, R21.reuse ;  /* 0x0000000208457819 */ /* 0x140fe20000010215 */
[----:B------:R-:W-:Y:S01]  /*7250*/  IMAD.SHL.U32 R8, R8, 0x4, RZ ;  /* 0x0000000408087824 */ /* 0x000fe200078e00ff */
[----:B------:R-:W-:Y:S02]  /*7260*/  LOP3.LUT R48, R9, R40, RZ, 0x3c, !PT ;  /* 0x0000002809307212 */ /* 0x000fe400078e3cff */
[----:B------:R-:W-:Y:S02]  /*7270*/  LOP3.LUT R61, R6, R47, RZ, 0x3c, !PT ;  /* 0x0000002f063d7212 */ /* 0x000fe400078e3cff */
[----:B------:R-:W-:Y:S02]  /*7280*/  SHF.R.U32.HI R23, RZ, 0x1e, R21 ;  /* 0x0000001eff177819 */ /* 0x000fe40000011615 */
[----:B------:R-:W-:Y:S02]  /*7290*/  LOP3.LUT R13, R60, R13, RZ, 0xfc, !PT ;  /* 0x0000000d3c0d7212 */ /* 0x000fe400078efcff */
[----:B------:R-:W-:-:S02]  /*72a0*/  LOP3.LUT R50, R55, R50, RZ, 0xfc, !PT ;  /* 0x0000003237327212 */ /* 0x000fc400078efcff */
[----:B------:R-:W-:Y:S02]  /*72b0*/  SHF.R.U64 R62, R28, 0x9, R49 ;  /* 0x000000091c3e7819 */ /* 0x000fe40000001231 */
[C---:B------:R-:W-:Y:S01]  /*72c0*/  SHF.R.U64 R6, R36.reuse, 0x2, R53 ;  /* 0x0000000224067819 */ /* 0x040fe20000001235 */
[----:B------:R-:W-:Y:S01]  /*72d0*/  IMAD.SHL.U32 R36, R36, 0x40000000, RZ ;  /* 0x4000000024247824 */ /* 0x000fe200078e00ff */
[----:B------:R-:W-:Y:S02]  /*72e0*/  SHF.R.U64 R55, R26, 0x19, R35 ;  /* 0x000000191a377819 */ /* 0x000fe40000001223 */
[C---:B------:R-:W-:Y:S01]  /*72f0*/  SHF.R.U64 R60, R48.reuse, 0x17, R61 ;  /* 0x00000017303c7819 */ /* 0x040fe2000000123d */
[----:B------:R-:W-:Y:S01]  /*7300*/  IMAD.SHL.U32 R48, R48, 0x200, RZ ;  /* 0x0000020030307824 */ /* 0x000fe200078e00ff */
[----:B------:R-:W-:Y:S02]  /*7310*/  LOP3.LUT R23, R8, R23, RZ, 0xfc, !PT ;  /* 0x0000001708177212 */ /* 0x000fe400078efcff */
[----:B------:R-:W-:-:S02]  /*7320*/  LOP3.LUT R8, R6, R62, R55, 0xd2, !PT ;  /* 0x0000003e06087212 */ /* 0x000fc400078ed237 */
[----:B------:R-:W-:Y:S02]  /*7330*/  LOP3.LUT R21, R62, R55, R60, 0xd2, !PT ;  /* 0x000000373e157212 */ /* 0x000fe400078ed23c */
[----:B------:R-:W-:Y:S02]  /*7340*/  LOP3.LUT R55, R55, R60, R23, 0xd2, !PT ;  /* 0x0000003c37377212 */ /* 0x000fe400078ed217 */
[----:B------:R-:W-:Y:S01]  /*7350*/  LOP3.LUT R9, R60, R23, R6, 0xd2, !PT ;  /* 0x000000173c097212 */ /* 0x000fe200078ed206 */
[----:B------:R-:W-:Y:S01]  /*7360*/  IMAD.SHL.U32 R60, R7, 0x40000, RZ ;  /* 0x00040000073c7824 */ /* 0x000fe200078e00ff */
[----:B------:R-:W-:Y:S01]  /*7370*/  LOP3.LUT R6, R23, R6, R62, 0xd2, !PT ;  /* 0x0000000617067212 */ /* 0x000fe200078ed23e */
[----:B------:R-:W-:Y:S01]  /*7380*/  IMAD.SHL.U32 R62, R19, 0x8000, RZ ;  /* 0x00008000133e7824 */ /* 0x000fe200078e00ff */
[----:B------:R-:W-:Y:S02]  /*7390*/  SHF.R.U32.HI R61, RZ, 0x17, R61 ;  /* 0x00000017ff3d7819 */ /* 0x000fe4000001163d */
[----:B------:R-:W-:Y:S01]  /*73a0*/  SHF.R.U32.HI R23, RZ, 0xe, R46 ;  /* 0x0000000eff177819 */ /* 0x000fe2000001162e */
[C---:B------:R-:W-:Y:S01]  /*73b0*/  IMAD.SHL.U32 R46, R10.reuse, 0x200000, RZ ;  /* 0x002000000a2e7824 */ /* 0x040fe200078e00ff */
[----:B------:R-:W-:-:S02]  /*73c0*/  SHF.L.U64.HI R7, R10, 0x15, R33 ;  /* 0x000000150a077819 */ /* 0x000fc40000010221 */
[----:B------:R-:W-:Y:S02]  /*73d0*/  LOP3.LUT R10, R48, R61, RZ, 0xfc, !PT ;  /* 0x0000003d300a7212 */ /* 0x000fe400078efcff */
[----:B------:R-:W-:Y:S02]  /*73e0*/  LOP3.LUT R23, R60, R23, RZ, 0xfc, !PT ;  /* 0x000000173c177212 */ /* 0x000fe400078efcff */
[C-C-:B------:R-:W-:Y:S01]  /*73f0*/  SHF.L.U64.HI R61, R38.reuse, 0xe, R67.reuse ;  /* 0x0000000e263d7819 */ /* 0x140fe20000010243 */
[----:B------:R-:W-:Y:S01]  /*7400*/  IMAD.SHL.U32 R38, R38, 0x4000, RZ ;  /* 0x0000400026267824 */ /* 0x000fe200078e00ff */
[----:B------:R-:W-:Y:S01]  /*7410*/  SHF.R.U32.HI R48, RZ, 0x12, R67 ;  /* 0x00000012ff307819 */ /* 0x000fe20000011643 */
[C---:B------:R-:W-:Y:S01]  /*7420*/  IMAD.SHL.U32 R67, R59.reuse, 0x800, RZ ;  /* 0x000008003b437824 */ /* 0x040fe200078e00ff */
[----:B------:R-:W-:Y:S02]  /*7430*/  SHF.R.U32.HI R33, RZ, 0xb, R33 ;  /* 0x0000000bff217819 */ /* 0x000fe40000011621 */
[----:B------:R-:W-:-:S02]  /*7440*/  SHF.R.U64 R60, R59, 0x15, R18 ;  /* 0x000000153b3c7819 */ /* 0x000fc40000001212 */
[----:B------:R-:W-:Y:S02]  /*7450*/  LOP3.LUT R64, R32, R40, RZ, 0x3c, !PT ;  /* 0x0000002820407212 */ /* 0x000fe400078e3cff */
[----:B------:R-:W-:Y:S02]  /*7460*/  LOP3.LUT R59, R11, R47, RZ, 0x3c, !PT ;  /* 0x0000002f0b3b7212 */ /* 0x000fe400078e3cff */
[----:B------:R-:W-:Y:S02]  /*7470*/  LOP3.LUT R33, R46, R33, RZ, 0xfc, !PT ;  /* 0x000000212e217212 */ /* 0x000fe400078efcff */
[C---:B------:R-:W-:Y:S01]  /*7480*/  SHF.L.U64.HI R46, R64.reuse, 0x3, R59 ;  /* 0x00000003402e7819 */ /* 0x040fe2000001023b */
[----:B------:R-:W-:Y:S01]  /*7490*/  IMAD.SHL.U32 R64, R64, 0x8, RZ ;  /* 0x0000000840407824 */ /* 0x000fe200078e00ff */
[----:B------:R-:W-:Y:S02]  /*74a0*/  LOP3.LUT R11, R12, R47, RZ, 0x3c, !PT ;  /* 0x0000002f0c0b7212 */ /* 0x000fe400078e3cff */
[----:B------:R-:W-:-:S02]  /*74b0*/  LOP3.LUT R32, R61, R12, R47, 0x6, !PT ;  /* 0x0000000c3d207212 */ /* 0x000fc400078e062f */
[----:B------:R-:W-:Y:S02]  /*74c0*/  SHF.R.U32.HI R59, RZ, 0x1d, R59 ;  /* 0x0000001dff3b7819 */ /* 0x000fe4000001163b */
[----:B------:R-:W-:Y:S02]  /*74d0*/  LOP3.LUT R12, R31, R12, R47, 0x90, !PT ;  /* 0x0000000c1f0c7212 */ /* 0x000fe400078e902f */
[----:B------:R-:W-:Y:S02]  /*74e0*/  LOP3.LUT R48, R38, R48, RZ, 0xfc, !PT ;  /* 0x0000003026307212 */ /* 0x000fe400078efcff */
[--C-:B------:R-:W-:Y:S02]  /*74f0*/  SHF.R.U32.HI R47, RZ, 0x11, R20.reuse ;  /* 0x00000011ff2f7819 */ /* 0x100fe40000011614 */
[----:B------:R-:W-:Y:S02]  /*7500*/  SHF.L.U64.HI R38, R19, 0xf, R20 ;  /* 0x0000000f13267819 */ /* 0x000fe40000010214 */
[----:B------:R-:W-:Y:S01]  /*7510*/  LOP3.LUT R19, R64, R59, RZ, 0xfc, !PT ;  /* 0x0000003b40137212 */ /* 0x000fe200078efcff */
[C---:B------:R-:W-:Y:S01]  /*7520*/  IMAD.SHL.U32 R64, R51.reuse, 0x2000, RZ ;  /* 0x0000200033407824 */ /* 0x040fe200078e00ff */
[----:B------:R-:W-:-:S02]  /*7530*/  SHF.R.U64 R20, R51, 0x13, R22 ;  /* 0x0000001333147819 */ /* 0x000fc40000001216 */
[----:B------:R-:W-:Y:S01]  /*7540*/  LOP3.LUT R47, R62, R47, RZ, 0xfc, !PT ;  /* 0x0000002f3e2f7212 */ /* 0x000fe200078efcff */
[C---:B------:R-:W-:Y:S01]  /*7550*/  IMAD.SHL.U32 R62, R45.reuse, 0x8000000, RZ ;  /* 0x080000002d3e7824 */ /* 0x040fe200078e00ff */
[----:B------:R-:W-:Y:S02]  /*7560*/  SHF.R.U32.HI R51, RZ, 0x13, R22 ;  /* 0x00000013ff337819 */ /* 0x000fe40000011616 */
[--C-:B------:R-:W-:Y:S02]  /*7570*/  SHF.L.U64.HI R22, R45, 0x1b, R58.reuse ;  /* 0x0000001b2d167819 */ /* 0x100fe4000001023a */
[----:B------:R-:W-:Y:S02]  /*7580*/  SHF.R.U32.HI R45, RZ, 0x5, R58 ;  /* 0x00000005ff2d7819 */ /* 0x000fe4000001163a */
[----:B------:R-:W-:Y:S02]  /*7590*/  SHF.R.U32.HI R58, RZ, 0x8, R0 ;  /* 0x00000008ff3a7819 */ /* 0x000fe40000011600 */
[----:B------:R-:W-:-:S02]  /*75a0*/  SHF.R.U32.HI R57, RZ, 0x18, R57 ;  /* 0x00000018ff397819 */ /* 0x000fc40000011639 */
[----:B------:R-:W-:Y:S02]  /*75b0*/  SHF.R.U32.HI R18, RZ, 0x15, R18 ;  /* 0x00000015ff127819 */ /* 0x000fe40000011612 */
[----:B------:R-:W-:Y:S02]  /*75c0*/  SHF.R.U64 R0, R27, 0x8, R0 ;  /* 0x000000081b007819 */ /* 0x000fe40000001200 */
[----:B------:R-:W-:Y:S01]  /*75d0*/  PRMT R27, R58, 0x4210, R27 ;  /* 0x000042103a1b7816 */ /* 0x000fe2000000001b */
[----:B------:R-:W-:Y:S01]  /*75e0*/  IMAD.SHL.U32 R58, R41, 0x40, RZ ;  /* 0x00000040293a7824 */ /* 0x000fe200078e00ff */
[----:B------:R-:W-:Y:S01]  /*75f0*/  PRMT R30, R57, 0x6540, R30 ;  /* 0x00006540391e7816 */ /* 0x000fe2000000001e */
[----:B------:R-:W-:Y:S01]  /*7600*/  IMAD.SHL.U32 R57, R28, 0x800000, RZ ;  /* 0x008000001c397824 */ /* 0x000fe200078e00ff */
[----:B------:R-:W-:Y:S01]  /*7610*/  SHF.R.U32.HI R41, RZ, 0x1a, R54 ;  /* 0x0000001aff297819 */ /* 0x000fe20000011636 */
[----:B------:R-:W-:Y:S01]  /*7620*/  IMAD.SHL.U32 R54, R29, 0x2000000, RZ ;  /* 0x020000001d367824 */ /* 0x000fe200078e00ff */
[----:B------:R-:W-:Y:S01]  /*7630*/  SHF.R.U32.HI R28, RZ, 0x9, R49 ;  /* 0x00000009ff1c7819 */ /* 0x000fe20000011631 */
[----:B------:R-:W-:Y:S01]  /*7640*/  IMAD.SHL.U32 R49, R39, 0x20000000, RZ ;  /* 0x2000000027317824 */ /* 0x000fe200078e00ff */
[----:B------:R-:W-:-:S02]  /*7650*/  LOP3.LUT R18, R67, R18, RZ, 0xfc, !PT ;  /* 0x0000001243127212 */ /* 0x000fc400078efcff */
[----:B------:R-:W-:Y:S02]  /*7660*/  SHF.R.U32.HI R67, RZ, 0x7, R34 ;  /* 0x00000007ff437819 */ /* 0x000fe40000011622 */
[----:B------:R-:W-:Y:S01]  /*7670*/  SHF.R.U32.HI R29, RZ, 0x2, R53 ;  /* 0x00000002ff1d7819 */ /* 0x000fe20000011635 */
[----:B------:R-:W-:Y:S01]  /*7680*/  IMAD.SHL.U32 R53, R26, 0x80, RZ ;  /* 0x000000801a357824 */ /* 0x000fe200078e00ff */
[----:B------:R-:W-:Y:S01]  /*7690*/  LOP3.LUT R28, R57, R28, RZ, 0xfc, !PT ;  /* 0x0000001c391c7212 */ /* 0x000fe200078efcff */
[C---:B------:R-:W-:Y:S01]  /*76a0*/  IMAD.SHL.U32 R57, R24.reuse, 0x10000000, RZ ;  /* 0x1000000018397824 */ /* 0x040fe200078e00ff */
[----:B------:R-:W-:Y:S02]  /*76b0*/  SHF.R.U32.HI R26, RZ, 0x19, R35 ;  /* 0x00000019ff1a7819 */ /* 0x000fe40000011623 */
[----:B------:R-:W-:Y:S02]  /*76c0*/  SHF.L.U64.HI R35, R24, 0x1c, R15 ;  /* 0x0000001c18237819 */ /* 0x000fe4000001020f */
[----:B------:R-:W-:-:S02]  /*76d0*/  LOP3.LUT R67, R54, R67, RZ, 0xfc, !PT ;  /* 0x0000004336437212 */ /* 0x000fc400078efcff */
[----:B------:R-:W-:Y:S02]  /*76e0*/  SHF.R.U32.HI R24, RZ, 0x4, R15 ;  /* 0x00000004ff187819 */ /* 0x000fe4000001160f */
[--C-:B------:R-:W-:Y:S02]  /*76f0*/  SHF.R.U64 R15, R39, 0x3, R14.reuse ;  /* 0x00000003270f7819 */ /* 0x100fe4000000120e */
[----:B------:R-:W-:Y:S02]  /*7700*/  SHF.R.U32.HI R54, RZ, 0x3, R14 ;  /* 0x00000003ff367819 */ /* 0x000fe4000001160e */
[----:B------:R-:W-:Y:S02]  /*7710*/  LOP3.LUT R45, R62, R45, RZ, 0xfc, !PT ;  /* 0x0000002d3e2d7212 */ /* 0x000fe400078efcff */
[C-C-:B------:R-:W-:Y:S01]  /*7720*/  SHF.L.U64.HI R14, R16.reuse, 0x14, R37.reuse ;  /* 0x00000014100e7819 */ /* 0x140fe20000010225 */
[----:B------:R-:W-:Y:S01]  /*7730*/  IMAD.SHL.U32 R16, R16, 0x100000, RZ ;  /* 0x0010000010107824 */ /* 0x000fe200078e00ff */
[----:B------:R-:W-:-:S02]  /*7740*/  SHF.R.U32.HI R39, RZ, 0xc, R37 ;  /* 0x0000000cff277819 */ /* 0x000fc40000011625 */
[----:B------:R-:W-:Y:S02]  /*7750*/  LOP3.LUT R37, R53, R26, RZ, 0xfc, !PT ;  /* 0x0000001a35257212 */ /* 0x000fe400078efcff */
[----:B------:R-:W-:Y:S02]  /*7760*/  LOP3.LUT R26, R57, R24, RZ, 0xfc, !PT ;  /* 0x00000018391a7212 */ /* 0x000fe400078efcff */
[----:B------:R-:W-:Y:S02]  /*7770*/  LOP3.LUT R24, R45, R52, R13, 0xd2, !PT ;  /* 0x000000342d187212 */ /* 0x000fe400078ed20d */
[----:B------:R-:W-:Y:S02]  /*7780*/  LOP3.LUT R34, R52, R13, R47, 0xd2, !PT ;  /* 0x0000000d34227212 */ /* 0x000fe400078ed22f */
[----:B------:R-:W-:Y:S02]  /*7790*/  LOP3.LUT R13, R13, R47, R0, 0xd2, !PT ;  /* 0x0000002f0d0d7212 */ /* 0x000fe400078ed200 */
[----:B------:R-:W-:-:S02]  /*77a0*/  LOP3.LUT R41, R58, R41, RZ, 0xfc, !PT ;  /* 0x000000293a297212 */ /* 0x000fc400078efcff */
[----:B------:R-:W-:Y:S02]  /*77b0*/  LOP3.LUT R39, R16, R39, RZ, 0xfc, !PT ;  /* 0x0000002710277212 */ /* 0x000fe400078efcff */
        /* <DEDUP_REMOVED lines=21> */
[----:B------:R-:W-:Y:S02]  /*7910*/  LOP3.LUT R54, R49, R54, RZ, 0xfc, !PT ;  /* 0x0000003631367212 */ /* 0x000fe400078efcff */
[----:B------:R-:W-:-:S02]  /*7920*/  LOP3.LUT R19, R39, R19, R20, 0xd2, !PT ;  /* 0x0000001327137212 */ /* 0x000fc400078ed214 */
[----:B------:R-:W-:Y:S02]  /*7930*/  LOP3.LUT R20, R20, R15, R26, 0xd2, !PT ;  /* 0x0000000f14147212 */ /* 0x000fe400078ed21a */
[----:B------:R-:W-:Y:S02]  /*7940*/  LOP3.LUT R15, R15, R26, R39, 0xd2, !PT ;  /* 0x0000001a0f0f7212 */ /* 0x000fe400078ed227 */
[----:B------:R-:W-:Y:S02]  /*7950*/  LOP3.LUT R28, R35, R14, R46, 0xd2, !PT ;  /* 0x0000000e231c7212 */ /* 0x000fe400078ed22e */
[----:B------:R-:W-:Y:S02]  /*7960*/  LOP3.LUT R26, R14, R46, R51, 0xd2, !PT ;  /* 0x0000002e0e1a7212 */ /* 0x000fe400078ed233 */
[----:B------:R-:W-:Y:S02]  /*7970*/  LOP3.LUT R39, R17, R40, RZ, 0x3c, !PT ;  /* 0x0000002811277212 */ /* 0x000fe400078e3cff */
[----:B------:R-:W-:-:S02]  /*7980*/  LOP3.LUT R46, R46, R51, R54, 0xd2, !PT ;  /* 0x000000332e2e7212 */ /* 0x000fc400078ed236 */
[----:B------:R-:W-:Y:S02]  /*7990*/  LOP3.LUT R51, R51, R54, R35, 0xd2, !PT ;  /* 0x0000003633337212 */ /* 0x000fe400078ed223 */
[----:B------:R-:W-:Y:S02]  /*79a0*/  LOP3.LUT R14, R54, R35, R14, 0xd2, !PT ;  /* 0x00000023360e7212 */ /* 0x000fe400078ed20e */
[-CC-:B------:R-:W-:Y:S02]  /*79b0*/  LOP3.LUT R35, R25, R17.reuse, R40.reuse, 0x90, !PT ;  /* 0x0000001119237212 */ /* 0x180fe400078e9028 */
        /* <DEDUP_REMOVED lines=12> */
[----:B------:R-:W-:Y:S02]  /*7a80*/  LOP3.LUT R33, R33, R40, RZ, 0x3c, !PT ;  /* 0x0000002821217212 */ /* 0x000fe400078e3cff */
[----:B------:R-:W-:Y:S02]  /*7a90*/  LOP3.LUT R40, R58, R25, R19, 0x96, !PT ;  /* 0x000000193a287212 */ /* 0x000fe400078e9613 */
[----:B------:R-:W-:-:S02]  /*7aa0*/  LOP3.LUT R48, R48, R35, RZ, 0x3c, !PT ;  /* 0x0000002330307212 */ /* 0x000fc400078e3cff */
[----:B------:R-:W-:Y:S02]  /*7ab0*/  LOP3.LUT R17, R22, R18, R29, 0x96, !PT ;  /* 0x0000001216117212 */ /* 0x000fe400078e961d */
[----:B------:R-:W-:Y:S02]  /*7ac0*/  LOP3.LUT R41, R36, R41, R44, 0x96, !PT ;  /* 0x0000002924297212 */ /* 0x000fe400078e962c */
[----:B------:R-:W-:Y:S02]  /*7ad0*/  LOP3.LUT R35, R42, R31, R26, 0x96, !PT ;  /* 0x0000001f2a237212 */ /* 0x000fe400078e961a */
[----:B------:R-:W-:Y:S01]  /*7ae0*/  LOP3.LUT R32, R7, R32, RZ, 0x3c, !PT ;  /* 0x0000002007207212 */ /* 0x000fe200078e3cff */
[----:B------:R-:W-:Y:S01]  /*7af0*/  IMAD.SHL.U32 R7, R12, 0x2, RZ ;  /* 0x000000020c077824 */ /* 0x000fe200078e00ff */
[----:B------:R-:W-:Y:S02]  /*7b00*/  LOP3.LUT R40, R21, R40, R34, 0x96, !PT ;  /* 0x0000002815287212 */ /* 0x000fe400078e9622 */
[----:B------:R-:W-:-:S02]  /*7b10*/  LOP3.LUT R17, R8, R17, R24, 0x96, !PT ;  /* 0x0000001108117212 */ /* 0x000fc400078e9618 */
[----:B------:R-:W-:Y:S01]  /*7b20*/  SHF.R.U32.HI R62, RZ, 0x1f, R41 ;  /* 0x0000001fff3e7819 */ /* 0x000fe20000011629 */
[----:B------:R-:W-:Y:S01]  /*7b30*/  IMAD.SHL.U32 R64, R40, 0x2, RZ ;  /* 0x0000000228407824 */ /* 0x000fe200078e00ff */
[----:B------:R-:W-:Y:S02]  /*7b40*/  LOP3.LUT R11, R50, R48, R15, 0x96, !PT ;  /* 0x00000030320b7212 */ /* 0x000fe400078e960f */
[----:B------:R-:W-:Y:S02]  /*7b50*/  LOP3.LUT R35, R30, R35, R0, 0x96, !PT ;  /* 0x000000231e237212 */ /* 0x000fe400078e9600 */
        /* <DEDUP_REMOVED lines=8> */
[----:B------:R-:W-:Y:S02]  /*7be0*/  LOP3.LUT R54, R54, 0x80000000, RZ, 0x3c, !PT ;  /* 0x8000000036367812 */ /* 0x000fe400078e3cff */
[----:B------:R-:W-:-:S02]  /*7bf0*/  LOP3.LUT R64, R12, R64, R45, 0x1e, !PT ;  /* 0x000000400c407212 */ /* 0x000fc400078e1e2d */
[----:B------:R-:W-:Y:S02]  /*7c00*/  SHF.L.U64.HI R45, R12, 0x1, R41 ;  /* 0x000000010c2d7819 */ /* 0x000fe40000010229 */
[----:B------:R-:W-:Y:S02]  /*7c10*/  LOP3.LUT R12, R43, R54, R28, 0x96, !PT ;  /* 0x000000362b0c7212 */ /* 0x000fe400078e961c */
[----:B------:R-:W-:Y:S02]  /*7c20*/  SHF.L.U64.HI R66, R66, 0x1, R11 ;  /* 0x0000000142427819 */ /* 0x000fe4000001020b */
[----:B------:R-:W-:Y:S02]  /*7c30*/  LOP3.LUT R12, R23, R12, R16, 0x96, !PT ;  /* 0x0000000c170c7212 */ /* 0x000fe400078e9610 */
[----:B------:R-:W-:Y:S02]  /*7c40*/  LOP3.LUT R53, R34, R62, RZ, 0x3c, !PT ;  /* 0x0000003e22357212 */ /* 0x000fe400078e3cff */
[----:B------:R-:W-:-:S02]  /*7c50*/  LOP3.LUT R45, R12, R45, RZ, 0x3c, !PT ;  /* 0x0000002d0c2d7212 */ /* 0x000fc400078e3cff */
[----:B------:R-:W-:Y:S02]  /*7c60*/  LOP3.LUT R41, R41, R66, RZ, 0x3c, !PT ;  /* 0x0000004229297212 */ /* 0x000fe400078e3cff */
[-C--:B------:R-:W-:Y:S02]  /*7c70*/  LOP3.LUT R34, R31, R45.reuse, RZ, 0x3c, !PT ;  /* 0x0000002d1f227212 */ /* 0x080fe400078e3cff */
[-C--:B------:R-:W-:Y:S02]  /*7c80*/  LOP3.LUT R26, R26, R45.reuse, RZ, 0x3c, !PT ;  /* 0x0000002d1a1a7212 */ /* 0x080fe400078e3cff */
[-C--:B------:R-:W-:Y:S02]  /*7c90*/  LOP3.LUT R31, R42, R45.reuse, RZ, 0x3c, !PT ;  /* 0x0000002d2a1f7212 */ /* 0x080fe400078e3cff */
[-C--:B------:R-:W-:Y:S02]  /*7ca0*/  LOP3.LUT R0, R0, R45.reuse, RZ, 0x3c, !PT ;  /* 0x0000002d00007212 */ /* 0x080fe400078e3cff */
[----:B------:R-:W-:-:S02]  /*7cb0*/  LOP3.LUT R30, R30, R45, RZ, 0x3c, !PT ;  /* 0x0000002d1e1e7212 */ /* 0x000fc400078e3cff */
[----:B------:R-:W-:Y:S02]  /*7cc0*/  LOP3.LUT R45, R56, R32, R51, 0x96, !PT ;  /* 0x00000020382d7212 */ /* 0x000fe400078e9633 */
[----:B------:R-:W-:Y:S02]  /*7cd0*/  LOP3.LUT R66, R27, R33, R20, 0x96, !PT ;  /* 0x000000211b427212 */ /* 0x000fe400078e9614 */
[----:B------:R-:W-:Y:S02]  /*7ce0*/  LOP3.LUT R42, R10, R45, R38, 0x96, !PT ;  /* 0x0000002d0a2a7212 */ /* 0x000fe400078e9626 */
[----:B------:R-:W-:Y:S02]  /*7cf0*/  LOP3.LUT R45, R9, R66, R47, 0x96, !PT ;  /* 0x00000042092d7212 */ /* 0x000fe400078e962f */
[-C--:B------:R-:W-:Y:S02]  /*7d00*/  LOP3.LUT R25, R25, R62.reuse, RZ, 0x3c, !PT ;  /* 0x0000003e19197212 */ /* 0x080fe400078e3cff */
[-C--:B------:R-:W-:Y:S01]  /*7d10*/  LOP3.LUT R19, R19, R62.reuse, RZ, 0x3c, !PT ;  /* 0x0000003e13137212 */ /* 0x080fe200078e3cff */
[----:B------:R-:W-:Y:S01]  /*7d20*/  IMAD.SHL.U32 R57, R45, 0x2, RZ ;  /* 0x000000022d397824 */ /* 0x000fe200078e00ff */
[----:B------:R-:W-:-:S02]  /*7d30*/  LOP3.LUT R58, R58, R62, RZ, 0x3c, !PT ;  /* 0x0000003e3a3a7212 */ /* 0x000fc400078e3cff */
[----:B------:R-:W-:Y:S02]  /*7d40*/  LOP3.LUT R21, R21, R62, RZ, 0x3c, !PT ;  /* 0x0000003e15157212 */ /* 0x000fe400078e3cff */
[C---:B------:R-:W-:Y:S02]  /*7d50*/  SHF.L.U64.HI R62, R40.reuse, 0x1, R35 ;  /* 0x00000001283e7819 */ /* 0x040fe40000010223 */
[----:B------:R-:W-:Y:S02]  /*7d60*/  SHF.R.U32.HI R49, RZ, 0x1f, R42 ;  /* 0x0000001fff317819 */ /* 0x000fe4000001162a */
[----:B------:R-:W-:Y:S01]  /*7d70*/  LOP3.LUT R11, R11, R62, RZ, 0x3c, !PT ;  /* 0x0000003e0b0b7212 */ /* 0x000fe200078e3cff */
[----:B------:R-:W-:Y:S01]  /*7d80*/  IMAD.SHL.U32 R62, R17, 0x2, RZ ;  /* 0x00000002113e7824 */ /* 0x000fe200078e00ff */
[----:B------:R-:W-:Y:S02]  /*7d90*/  LOP3.LUT R40, R40, R57, R49, 0x1e, !PT ;  /* 0x0000003928287212 */ /* 0x000fe400078e1e31 */
[----:B------:R-:W-:-:S02]  /*7da0*/  SHF.R.U32.HI R49, RZ, 0x1f, R12 ;  /* 0x0000001fff317819 */ /* 0x000fc4000001160c */
[----:B------:R-:W-:Y:S02]  /*7db0*/  SHF.L.U64.HI R17, R17, 0x1, R12 ;  /* 0x0000000111117819 */ /* 0x000fe4000001020c */
[----:B------:R-:W-:Y:S02]  /*7dc0*/  LOP3.LUT R12, R33, R64, RZ, 0x3c, !PT ;  /* 0x00000040210c7212 */ /* 0x000fe400078e3cff */
[C---:B------:R-:W-:Y:S02]  /*7dd0*/  LOP3.LUT R33, R45.reuse, R62, R49, 0x1e, !PT ;  /* 0x0000003e2d217212 */ /* 0x040fe400078e1e31 */
[----:B------:R-:W-:Y:S02]  /*7de0*/  SHF.L.U64.HI R62, R45, 0x1, R42 ;  /* 0x000000012d3e7819 */ /* 0x000fe4000001022a */
[----:B------:R-:W-:Y:S02]  /*7df0*/  LOP3.LUT R42, R42, R17, RZ, 0x3c, !PT ;  /* 0x000000112a2a7212 */ /* 0x000fe400078e3cff */
[----:B------:R-:W-:-:S02]  /*7e00*/  LOP3.LUT R29, R29, R7, RZ, 0x3c, !PT ;  /* 0x000000071d1d7212 */ /* 0x000fc400078e3cff */
[----:B------:R-:W-:Y:S02]  /*7e10*/  LOP3.LUT R17, R60, R40, RZ, 0x3c, !PT ;  /* 0x000000283c117212 */ /* 0x000fe400078e3cff */
[----:B------:R-:W-:Y:S02]  /*7e20*/  LOP3.LUT R47, R47, R64, RZ, 0x3c, !PT ;  /* 0x000000402f2f7212 */ /* 0x000fe400078e3cff */
[----:B------:R-:W-:Y:S01]  /*7e30*/  LOP3.LUT R60, R28, R11, RZ, 0x3c, !PT ;  /* 0x0000000b1c3c7212 */ /* 0x000fe200078e3cff */
[----:B------:R-:W-:Y:S01]  /*7e40*/  IMAD.SHL.U32 R28, R29, 0x10, RZ ;  /* 0x000000101d1c7824 */ /* 0x000fe200078e00ff */
[----:B------:R-:W-:Y:S02]  /*7e50*/  LOP3.LUT R35, R35, R62, RZ, 0x3c, !PT ;  /* 0x0000003e23237212 */ /* 0x000fe400078e3cff */
        /* <DEDUP_REMOVED lines=16> */
[----:B------:R-:W-:Y:S01]  /*7f60*/  LOP3.LUT R69, R69, R42, RZ, 0x3c, !PT ;  /* 0x0000002a45457212 */ /* 0x000fe200078e3cff */
[----:B------:R-:W-:Y:S01]  /*7f70*/  IMAD.SHL.U32 R42, R47, 0x200000, RZ ;  /* 0x002000002f2a7824 */ /* 0x000fe200078e00ff */
[----:B------:R-:W-:Y:S02]  /*7f80*/  SHF.R.U32.HI R33, RZ, 0x1c, R60 ;  /* 0x0000001cff217819 */ /* 0x000fe4000001163c */
[-C--:B------:R-:W-:Y:S02]  /*7f90*/  LOP3.LUT R40, R39, R35.reuse, RZ, 0x3c, !PT ;  /* 0x0000002327287212 */ /* 0x080fe400078e3cff */
[----:B------:R-:W-:-:S02]  /*7fa0*/  LOP3.LUT R46, R46, R35, RZ, 0x3c, !PT ;  /* 0x000000232e2e7212 */ /* 0x000fc400078e3cff */
[-C--:B------:R-:W-:Y:S02]  /*7fb0*/  LOP3.LUT R4, R4, R35.reuse, RZ, 0x3c, !PT ;  /* 0x0000002304047212 */ /* 0x080fe400078e3cff */
[-C--:B------:R-:W-:Y:S02]  /*7fc0*/  LOP3.LUT R44, R44, R35.reuse, RZ, 0x3c, !PT ;  /* 0x000000232c2c7212 */ /* 0x080fe400078e3cff */
[----:B------:R-:W-:Y:S02]  /*7fd0*/  LOP3.LUT R36, R36, R35, RZ, 0x3c, !PT ;  /* 0x0000002324247212 */ /* 0x000fe400078e3cff */
[----:B------:R-:W-:Y:S02]  /*7fe0*/  SHF.R.U32.HI R39, RZ, 0xb, R38 ;  /* 0x0000000bff277819 */ /* 0x000fe40000011626 */
[--C-:B------:R-:W-:Y:S02]  /*7ff0*/  SHF.R.U64 R35, R9, 0x8, R10.reuse ;  /* 0x0000000809237819 */ /* 0x100fe4000000120a */
[----:B------:R-:W-:Y:S01]  /*8000*/  LOP3.LUT R33, R28, R33, RZ, 0xfc, !PT ;  /* 0x000000211c217212 */ /* 0x000fe200078efcff */
[----:B------:R-:W-:Y:S01]  /*8010*/  IMAD.SHL.U32 R28, R19, 0x1000, RZ ;  /* 0x00001000131c7824 */ /* 0x000fe200078e00ff */
[----:B------:R-:W-:-:S02]  /*8020*/  SHF.R.U32.HI R10, RZ, 0x8, R10 ;  /* 0x00000008ff0a7819 */ /* 0x000fc4000001160a */
[----:B------:R-:W-:Y:S02]  /*8030*/  SHF.L.U64.HI R47, R47, 0x15, R38 ;  /* 0x000000152f2f7819 */ /* 0x000fe40000010226 */
[----:B------:R-:W-:Y:S02]  /*8040*/  SHF.R.U64 R38, R29, 0x1c, R60 ;  /* 0x0000001c1d267819 */ /* 0x000fe4000000123c */
[----:B------:R-:W-:Y:S02]  /*8050*/  LOP3.LUT R39, R42, R39, RZ, 0xfc, !PT ;  /* 0x000000272a277212 */ /* 0x000fe400078efcff */
[--C-:B------:R-:W-:Y:S02]  /*8060*/  SHF.R.U64 R19, R19, 0x14, R26.reuse ;  /* 0x0000001413137819 */ /* 0x100fe4000000121a */
[----:B------:R-:W-:Y:S02]  /*8070*/  SHF.R.U32.HI R49, RZ, 0x14, R26 ;  /* 0x00000014ff317819 */ /* 0x000fe4000001161a */
[C---:B------:R-:W-:Y:S01]  /*8080*/  SHF.L.U64.HI R42, R58.reuse, 0xa, R31 ;  /* 0x0000000a3a2a7819 */ /* 0x040fe2000001021f */
[----:B------:R-:W-:Y:S01]  /*8090*/  IMAD.SHL.U32 R58, R58, 0x400, RZ ;  /* 0x000004003a3a7824 */ /* 0x000fe200078e00ff */
[----:B------:R-:W-:-:S02]  /*80a0*/  SHF.L.U64.HI R60, R48, 0x1b, R61 ;  /* 0x0000001b303c7819 */ /* 0x000fc4000001023d */
[----:B------:R-:W-:Y:S02]  /*80b0*/  SHF.L.U64.HI R26, R13, 0xf, R44 ;  /* 0x0000000f0d1a7819 */ /* 0x000fe4000001022c */
[----:B------:R-:W-:Y:S02]  /*80c0*/  PRMT R29, R10, 0x4210, R9 ;  /* 0x000042100a1d7816 */ /* 0x000fe40000000009 */
[----:B------:R-:W-:Y:S02]  /*80d0*/  LOP3.LUT R9, R60, R33, R42, 0xd2, !PT ;  /* 0x000000213c097212 */ /* 0x000fe400078ed22a */
[----:B------:R-:W-:Y:S02]  /*80e0*/  LOP3.LUT R10, R33, R42, R26, 0xd2, !PT ;  /* 0x0000002a210a7212 */ /* 0x000fe400078ed21a */
[----:B------:R-:W-:Y:S02]  /*80f0*/  LOP3.LUT R42, R42, R26, R29, 0xd2, !PT ;  /* 0x0000001a2a2a7212 */ /* 0x000fe400078ed21d */
[----:B------:R-:W-:-:S02]  /*8100*/  LOP3.LUT R26, R26, R29, R60, 0xd2, !PT ;  /* 0x0000001d1a1a7212 */ /* 0x000fc400078ed23c */
[----:B------:R-:W-:Y:S02]  /*8110*/  LOP3.LUT R27, R27, R64, RZ, 0x3c, !PT ;  /* 0x000000401b1b7212 */ /* 0x000fe400078e3cff */
[----:B------:R-:W-:Y:S02]  /*8120*/  LOP3.LUT R56, R56, R41, RZ, 0x3c, !PT ;  /* 0x0000002938387212 */ /* 0x000fe400078e3cff */
[----:B------:R-:W-:Y:S02]  /*8130*/  LOP3.LUT R29, R29, R60, R33, 0xd2, !PT ;  /* 0x0000003c1d1d7212 */ /* 0x000fe400078ed221 */
[----:B------:R-:W-:Y:S02]  /*8140*/  LOP3.LUT R33, R8, R7, RZ, 0x3c, !PT ;  /* 0x0000000708217212 */ /* 0x000fe400078e3cff */
[----:B------:R-:W-:Y:S02]  /*8150*/  LOP3.LUT R60, R23, R11, RZ, 0x3c, !PT ;  /* 0x0000000b173c7212 */ /* 0x000fe400078e3cff */
[----:B------:R-:W-:-:S02]  /*8160*/  LOP3.LUT R32, R32, R41, RZ, 0x3c, !PT ;  /* 0x0000002920207212 */ /* 0x000fc400078e3cff */
[----:B------:R-:W-:Y:S02]  /*8170*/  LOP3.LUT R51, R51, R41, RZ, 0x3c, !PT ;  /* 0x0000002933337212 */ /* 0x000fe400078e3cff */
[----:B------:R-:W-:Y:S02]  /*8180*/  LOP3.LUT R49, R28, R49, RZ, 0xfc, !PT ;  /* 0x000000311c317212 */ /* 0x000fe400078efcff */
[----:B------:R-:W-:Y:S02]  /*8190*/  SHF.L.U64.HI R62, R25, 0x1, R34 ;  /* 0x00000001193e7819 */ /* 0x000fe40000010222 */
[----:B------:R-:W-:Y:S02]  /*81a0*/  SHF.L.U64.HI R28, R27, 0x19, R56 ;  /* 0x000000191b1c7819 */ /* 0x000fe40000010238 */
[C---:B------:R-:W-:Y:S01]  /*81b0*/  SHF.L.U64.HI R41, R37.reuse, 0x6, R46 ;  /* 0x0000000625297819 */ /* 0x040fe2000001022e */
[----:B------:R-:W-:Y:S01]  /*81c0*/  IMAD.SHL.U32 R37, R37, 0x40, RZ ;  /* 0x0000004025257824 */ /* 0x000fe200078e00ff */
[----:B------:R-:W-:-:S02]  /*81d0*/  SHF.L.U64.HI R45, R52, 0x8, R65 ;  /* 0x00000008342d7819 */ /* 0x000fc40000010241 */
[----:B------:R-:W-:Y:S02]  /*81e0*/  SHF.L.U64.HI R59, R33, 0x12, R60 ;  /* 0x00000012213b7819 */ /* 0x000fe4000001023c */
[----:B------:R-:W-:Y:S02]  /*81f0*/  LOP3.LUT R23, R62, R41, R28, 0xd2, !PT ;  /* 0x000000293e177212 */ /* 0x000fe400078ed21c */
[----:B------:R-:W-:Y:S02]  /*8200*/  LOP3.LUT R8, R41, R28, R45, 0xd2, !PT ;  /* 0x0000001c29087212 */ /* 0x000fe400078ed22d */
[----:B------:R-:W-:Y:S02]  /*8210*/  LOP3.LUT R28, R28, R45, R59, 0xd2, !PT ;  /* 0x0000002d1c1c7212 */ /* 0x000fe400078ed23b */
[----:B------:R-:W-:Y:S02]  /*8220*/  SHF.R.U32.HI R31, RZ, 0x16, R31 ;  /* 0x00000016ff1f7819 */ /* 0x000fe4000001161f */
[----:B------:R-:W-:-:S02]  /*8230*/  LOP3.LUT R45, R45, R59, R62, 0xd2, !PT ;  /* 0x0000003b2d2d7212 */ /* 0x000fc400078ed23e */
[----:B------:R-:W-:Y:S01]  /*8240*/  LOP3.LUT R59, R59, R62, R41, 0xd2, !PT ;  /* 0x0000003e3b3b7212 */ /* 0x000fe200078ed229 */
[----:B------:R-:W-:Y:S01]  /*8250*/  IMAD.SHL.U32 R41, R25, 0x2, RZ ;  /* 0x0000000219297824 */ /* 0x000fe200078e00ff */
[----:B------:R-:W-:Y:S01]  /*8260*/  LOP3.LUT R31, R58, R31, RZ, 0xfc, !PT ;  /* 0x0000001f3a1f7212 */ /* 0x000fe200078efcff */
[----:B------:R-:W-:Y:S01]  /*8270*/  IMAD.SHL.U32 R58, R27, 0x2000000, RZ ;  /* 0x020000001b3a7824 */ /* 0x000fe200078e00ff */
[----:B------:R-:W-:Y:S01]  /*8280*/  SHF.R.U32.HI R25, RZ, 0x7, R56 ;  /* 0x00000007ff197819 */ /* 0x000fe20000011638 */
[----:B------:R-:W-:Y:S01]  /*8290*/  IMAD.SHL.U32 R56, R33, 0x40000, RZ ;  /* 0x0004000021387824 */ /* 0x000fe200078e00ff */
[----:B------:R-:W-:Y:S02]  /*82a0*/  SHF.R.U32.HI R34, RZ, 0x1f, R34 ;  /* 0x0000001fff227819 */ /* 0x000fe40000011622 */
[----:B------:R-:W-:Y:S02]  /*82b0*/  SHF.R.U32.HI R27, RZ, 0xe, R60 ;  /* 0x0000000eff1b7819 */ /* 0x000fe4000001163c */
[----:B------:R-:W-:-:S02]  /*82c0*/  LOP3.LUT R34, R41, R34, RZ, 0xfc, !PT ;  /* 0x0000002229227212 */ /* 0x000fc400078efcff */
[C---:B------:R-:W-:Y:S01]  /*82d0*/  SHF.L.U64.HI R41, R21.reuse, 0x2, R30 ;  /* 0x0000000215297819 */ /* 0x040fe2000001021e */
[----:B------:R-:W-:Y:S01]  /*82e0*/  IMAD.SHL.U32 R21, R21, 0x4, RZ ;  /* 0x0000000415157824 */ /* 0x000fe200078e00ff */
[----:B------:R-:W-:Y:S02]  /*82f0*/  LOP3.LUT R27, R56, R27, RZ, 0xfc, !PT ;  /* 0x0000001b381b7212 */ /* 0x000fe400078efcff */
[----:B------:R-:W-:Y:S02]  /*8300*/  LOP3.LUT R20, R20, R64, RZ, 0x3c, !PT ;  /* 0x0000004014147212 */ /* 0x000fe400078e3cff */
[----:B------:R-:W-:Y:S02]  /*8310*/  LOP3.LUT R25, R58, R25, RZ, 0xfc, !PT ;  /* 0x000000193a197212 */ /* 0x000fe400078efcff */
[----:B------:R-:W-:Y:S02]  /*8320*/  LOP3.LUT R57, R24, R7, RZ, 0x3c, !PT ;  /* 0x0000000718397212 */ /* 0x000fe400078e3cff */
[----:B------:R-:W-:-:S02]  /*8330*/  LOP3.LUT R56, R16, R11, RZ, 0x3c, !PT ;  /* 0x0000000b10387212 */ /* 0x000fc400078e3cff */
[----:B------:R-:W-:Y:S02]  /*8340*/  SHF.R.U32.HI R58, RZ, 0x1e, R30 ;  /* 0x0000001eff3a7819 */ /* 0x000fe4000001161e */
[----:B------:R-:W-:Y:S02]  /*8350*/  SHF.R.U64 R60, R20, 0x9, R51 ;  /* 0x00000009143c7819 */ /* 0x000fe40000001233 */
[----:B------:R-:W-:Y:S02]  /*8360*/  SHF.R.U64 R24, R17, 0x2, R40 ;  /* 0x0000000211187819 */ /* 0x000fe40000001228 */
[C---:B------:R-:W-:Y:S01]  /*8370*/  SHF.R.U64 R33, R50.reuse, 0x19, R63 ;  /* 0x0000001932217819 */ /* 0x040fe2000000123f */
[----:B------:R-:W-:Y:S01]  /*8380*/  IMAD.SHL.U32 R50, R50, 0x80, RZ ;  /* 0x0000008032327824 */ /* 0x000fe200078e00ff */
[C---:B------:R-:W-:Y:S01]  /*8390*/  SHF.R.U64 R16, R57.reuse, 0x17, R56 ;  /* 0x0000001739107819 */ /* 0x040fe20000001238 */
[----:B------:R-:W-:Y:S01]  /*83a0*/  IMAD.SHL.U32 R57, R57, 0x200, RZ ;  /* 0x0000020039397824 */ /* 0x000fe200078e00ff */
[----:B------:R-:W-:-:S02]  /*83b0*/  LOP3.LUT R58, R21, R58, RZ, 0xfc, !PT ;  /* 0x0000003a153a7212 */ /* 0x000fc400078efcff */
[----:B------:R-:W-:Y:S02]  /*83c0*/  LOP3.LUT R30, R24, R60, R33, 0xd2, !PT ;  /* 0x0000003c181e7212 */ /* 0x000fe400078ed221 */
[----:B------:R-:W-:Y:S02]  /*83d0*/  LOP3.LUT R21, R60, R33, R16, 0xd2, !PT ;  /* 0x000000213c157212 */ /* 0x000fe400078ed210 */
[----:B------:R-:W-:Y:S02]  /*83e0*/  LOP3.LUT R33, R33, R16, R58, 0xd2, !PT ;  /* 0x0000001021217212 */ /* 0x000fe400078ed23a */
[----:B------:R-:W-:Y:S02]  /*83f0*/  LOP3.LUT R16, R16, R58, R24, 0xd2, !PT ;  /* 0x0000003a10107212 */ /* 0x000fe400078ed218 */
[----:B------:R-:W-:Y:S01]  /*8400*/  LOP3.LUT R24, R58, R24, R60, 0xd2, !PT ;  /* 0x000000183a187212 */ /* 0x000fe200078ed23c */
[----:B------:R-:W-:Y:S01]  /*8410*/  IMAD.SHL.U32 R58, R20, 0x800000, RZ ;  /* 0x00800000143a7824 */ /* 0x000fe200078e00ff */
[----:B------:R-:W-:-:S02]  /*8420*/  SHF.R.U32.HI R20, RZ, 0x9, R51 ;  /* 0x00000009ff147819 */ /* 0x000fc40000011633 */
[----:B------:R-:W-:Y:S02]  /*8430*/  LOP3.LUT R51, R22, R7, RZ, 0x3c, !PT ;  /* 0x0000000716337212 */ /* 0x000fe400078e3cff */
[----:B------:R-:W-:Y:S02]  /*8440*/  LOP3.LUT R20, R58, R20, RZ, 0xfc, !PT ;  /* 0x000000143a147212 */ /* 0x000fe400078efcff */
[----:B------:R-:W-:Y:S02]  /*8450*/  LOP3.LUT R58, R43, R11, RZ, 0x3c, !PT ;  /* 0x0000000b2b3a7212 */ /* 0x000fe400078e3cff */
[----:B------:R-:W-:Y:S01]  /*8460*/  SHF.R.U32.HI R22, RZ, 0x17, R56 ;  /* 0x00000017ff167819 */ /* 0x000fe20000011638 */
[C---:B------:R-:W-:Y:S01]  /*8470*/  IMAD.SHL.U32 R56, R51.reuse, 0x8, RZ ;  /* 0x0000000833387824 */ /* 0x040fe200078e00ff */
[--C-:B------:R-:W-:Y:S02]  /*8480*/  SHF.L.U64.HI R43, R51, 0x3, R58.reuse ;  /* 0x00000003332b7819 */ /* 0x100fe4000001023a */
[----:B------:R-:W-:Y:S01]  /*8490*/  SHF.R.U32.HI R51, RZ, 0x1d, R58 ;  /* 0x0000001dff337819 */ /* 0x000fe2000001163a */
[----:B------:R-:W-:Y:S01]  /*84a0*/  IMAD.SHL.U32 R58, R12, 0x10000000, RZ ;  /* 0x100000000c3a7824 */ /* 0x000fe200078e00ff */
[----:B------:R-:W-:-:S02]  /*84b0*/  LOP3.LUT R22, R57, R22, RZ, 0xfc, !PT ;  /* 0x0000001639167212 */ /* 0x000fc400078efcff */
[----:B------:R-:W-:Y:S02]  /*84c0*/  LOP3.LUT R57, R56, R51, RZ, 0xfc, !PT ;  /* 0x0000003338397212 */ /* 0x000fe400078efcff */
[--C-:B------:R-:W-:Y:S02]  /*84d0*/  SHF.R.U32.HI R56, RZ, 0x4, R32.reuse ;  /* 0x00000004ff387819 */ /* 0x100fe40000011620 */
[----:B------:R-:W-:Y:S01]  /*84e0*/  SHF.L.U64.HI R51, R12, 0x1c, R32 ;  /* 0x0000001c0c337819 */ /* 0x000fe20000010220 */
[C---:B------:R-:W-:Y:S01]  /*84f0*/  IMAD.SHL.U32 R32, R53.reuse, 0x2000, RZ ;  /* 0x0000200035207824 */ /* 0x040fe200078e00ff */
[--C-:B------:R-:W-:Y:S02]  /*8500*/  SHF.R.U64 R12, R53, 0x13, R0.reuse ;  /* 0x00000013350c7819 */ /* 0x100fe40000001200 */
[----:B------:R-:W-:Y:S02]  /*8510*/  SHF.R.U32.HI R53, RZ, 0x13, R0 ;  /* 0x00000013ff357819 */ /* 0x000fe40000011600 */
[----:B------:R-:W-:Y:S01]  /*8520*/  LOP3.LUT R0, R58, R56, RZ, 0xfc, !PT ;  /* 0x000000383a007212 */ /* 0x000fe200078efcff */
[----:B------:R-:W-:Y:S01]  /*8530*/  IMAD.SHL.U32 R58, R6, 0x4000, RZ ;  /* 0x00004000063a7824 */ /* 0x000fe200078e00ff */
[----:B------:R-:W-:-:S02]  /*8540*/  SHF.R.U32.HI R56, RZ, 0x12, R69 ;  /* 0x00000012ff387819 */ /* 0x000fc40000011645 */
[----:B------:R-:W-:Y:S02]  /*8550*/  LOP3.LUT R53, R32, R53, RZ, 0xfc, !PT ;  /* 0x0000003520357212 */ /* 0x000fe400078efcff */
[----:B------:R-:W-:Y:S01]  /*8560*/  SHF.L.U64.HI R64, R6, 0xe, R69 ;  /* 0x0000000e06407819 */ /* 0x000fe20000010245 */
[C---:B------:R-:W-:Y:S01]  /*8570*/  IMAD.SHL.U32 R69, R67.reuse, 0x800, RZ ;  /* 0x0000080043457824 */ /* 0x040fe200078e00ff */
[--C-:B------:R-:W-:Y:S01]  /*8580*/  SHF.R.U64 R6, R67, 0x15, R4.reuse ;  /* 0x0000001543067819 */ /* 0x100fe20000001204 */
[----:B------:R-:W-:Y:S01]  /*8590*/  IMAD.SHL.U32 R67, R13, 0x8000, RZ ;  /* 0x000080000d437824 */ /* 0x000fe200078e00ff */
[----:B------:R-:W-:Y:S02]  /*85a0*/  SHF.R.U32.HI R32, RZ, 0x15, R4 ;  /* 0x00000015ff207819 */ /* 0x000fe40000011604 */
[----:B------:R-:W-:Y:S02]  /*85b0*/  LOP3.LUT R4, R58, R56, RZ, 0xfc, !PT ;  /* 0x000000383a047212 */ /* 0x000fe400078efcff */
[----:B------:R-:W-:-:S02]  /*85c0*/  SHF.R.U32.HI R56, RZ, 0x11, R44 ;  /* 0x00000011ff387819 */ /* 0x000fc4000001162c */
[----:B------:R-:W-:Y:S02]  /*85d0*/  SHF.R.U32.HI R65, RZ, 0x18, R65 ;  /* 0x00000018ff417819 */ /* 0x000fe40000011641 */
[----:B------:R-:W-:Y:S02]  /*85e0*/  LOP3.LUT R13, R54, R11, RZ, 0x3c, !PT ;  /* 0x0000000b360d7212 */ /* 0x000fe400078e3cff */
[-CC-:B------:R-:W-:Y:S02]  /*85f0*/  LOP3.LUT R44, R64, R54.reuse, R11.reuse, 0x6, !PT ;  /* 0x00000036402c7212 */ /* 0x180fe400078e060b */
[----:B------:R-:W-:Y:S02]  /*8600*/  LOP3.LUT R11, R49, R54, R11, 0x90, !PT ;  /* 0x00000036310b7212 */ /* 0x000fe400078e900b */
[----:B------:R-:W-:Y:S01]  /*8610*/  LOP3.LUT R54, R67, R56, RZ, 0xfc, !PT ;  /* 0x0000003843367212 */ /* 0x000fe200078efcff */
[----:B------:R-:W-:Y:S01]  /*8620*/  IMAD.SHL.U32 R67, R48, 0x8000000, RZ ;  /* 0x0800000030437824 */ /* 0x000fe200078e00ff */
[----:B------:R-:W-:-:S02]  /*8630*/  SHF.R.U32.HI R46, RZ, 0x1a, R46 ;  /* 0x0000001aff2e7819 */ /* 0x000fc4000001162e */
[----:B------:R-:W-:Y:S01]  /*8640*/  PRMT R58, R65, 0x6540, R52 ;  /* 0x00006540413a7816 */ /* 0x000fe20000000034 */
[----:B------:R-:W-:Y:S01]  /*8650*/  IMAD.SHL.U32 R65, R17, 0x40000000, RZ ;  /* 0x4000000011417824 */ /* 0x000fe200078e00ff */
[----:B------:R-:W-:Y:S02]  /*8660*/  SHF.R.U32.HI R48, RZ, 0x5, R61 ;  /* 0x00000005ff307819 */ /* 0x000fe4000001163d */
[----:B------:R-:W-:Y:S02]  /*8670*/  SHF.R.U32.HI R56, RZ, 0x2, R40 ;  /* 0x00000002ff387819 */ /* 0x000fe40000011628 */
[--C-:B------:R-:W-:Y:S02]  /*8680*/  SHF.R.U64 R17, R55, 0x3, R36.reuse ;  /* 0x0000000337117819 */ /* 0x100fe40000001224 */
[----:B------:R-:W-:Y:S01]  /*8690*/  SHF.R.U32.HI R52, RZ, 0x3, R36 ;  /* 0x00000003ff347819 */ /* 0x000fe20000011624 */
[----:B------:R-:W-:Y:S01]  /*86a0*/  IMAD.SHL.U32 R36, R15, 0x100000, RZ ;  /* 0x001000000f247824 */ /* 0x000fe200078e00ff */
[----:B------:R-:W-:-:S02]  /*86b0*/  LOP3.LUT R46, R37, R46, RZ, 0xfc, !PT ;  /* 0x0000002e252e7212 */ /* 0x000fc400078efcff */
[----:B------:R-:W-:Y:S01]  /*86c0*/  SHF.R.U32.HI R61, RZ, 0x19, R63 ;  /* 0x00000019ff3d7819 */ /* 0x000fe2000001163f */
[----:B------:R-:W-:Y:S01]  /*86d0*/  IMAD.SHL.U32 R63, R55, 0x20000000, RZ ;  /* 0x20000000373f7824 */ /* 0x000fe200078e00ff */
[--C-:B------:R-:W-:Y:S02]  /*86e0*/  SHF.R.U32.HI R37, RZ, 0xc, R14.reuse ;  /* 0x0000000cff257819 */ /* 0x100fe4000001160e */
[----:B------:R-:W-:Y:S02]  /*86f0*/  LOP3.LUT R48, R67, R48, RZ, 0xfc, !PT ;  /* 0x0000003043307212 */ /* 0x000fe400078efcff */
[----:B------:R-:W-:Y:S02]  /*8700*/  SHF.L.U64.HI R40, R15, 0x14, R14 ;  /* 0x000000140f287819 */ /* 0x000fe4000001020e */
[----:B------:R-:W-:Y:S02]  /*8710*/  LOP3.LUT R55, R65, R56, RZ, 0xfc, !PT ;  /* 0x0000003841377212 */ /* 0x000fe400078efcff */
[----:B------:R-:W-:-:S02]  /*8720*/  LOP3.LUT R61, R50, R61, RZ, 0xfc, !PT ;  /* 0x0000003d323d7212 */ /* 0x000fc400078efcff */
        /* <DEDUP_REMOVED lines=39> */
[----:B------:R-:W-:Y:S02]  /*89a0*/  LOP3.LUT R6, R40, 0x8a, RZ, 0x3c, !PT ;  /* 0x0000008a28067812 */ /* 0x000fe400078e3cff */
[----:B------:R-:W-:Y:S02]  /*89b0*/  LOP3.LUT R49, R28, R32, R43, 0x96, !PT ;  /* 0x000000201c317212 */ /* 0x000fe400078e962b */
[----:B------:R-:W-:-:S02]  /*89c0*/  LOP3.LUT R44, R47, R44, RZ, 0x3c, !PT ;  /* 0x0000002c2f2c7212 */ /* 0x000fc400078e3cff */
[----:B------:R-:W-:Y:S02]  /*89d0*/  LOP3.LUT R64, R64, R11, RZ, 0x3c, !PT ;  /* 0x0000000b40407212 */ /* 0x000fe400078e3cff */
[----:B------:R-:W-:Y:S02]  /*89e0*/  LOP3.LUT R47, R33, R4, R31, 0x96, !PT ;  /* 0x00000004212f7212 */ /* 0x000fe400078e961f */
[----:B------:R-:W-:Y:S02]  /*89f0*/  LOP3.LUT R11, R14, R6, R57, 0x96, !PT ;  /* 0x000000060e0b7212 */ /* 0x000fe400078e9639 */
[----:B------:R-:W-:Y:S01]  /*8a00*/  LOP3.LUT R40, R56, R19, R35, 0x96, !PT ;  /* 0x0000001338287212 */ /* 0x000fe200078e9623 */
[----:B------:R-:W-:Y:S01]  /*8a10*/  IMAD.SHL.U32 R60, R47, 0x2, RZ ;  /* 0x000000022f3c7824 */ /* 0x000fe200078e00ff */
[----:B------:R-:W-:Y:S02]  /*8a20*/  LOP3.LUT R54, R48, R49, R42, 0x96, !PT ;  /* 0x0000003130367212 */ /* 0x000fe400078e962a */
[----:B------:R-:W-:-:S02]  /*8a30*/  LOP3.LUT R49, R8, R52, R17, 0x96, !PT ;  /* 0x0000003408317212 */ /* 0x000fc400078e9611 */
[----:B------:R-:W-:Y:S02]  /*8a40*/  LOP3.LUT R4, R30, R11, R36, 0x96, !PT ;  /* 0x0000000b1e047212 */ /* 0x000fe400078e9624 */
[----:B------:R-:W-:Y:S02]  /*8a50*/  LOP3.LUT R40, R21, R40, R50, 0x96, !PT ;  /* 0x0000002815287212 */ /* 0x000fe400078e9632 */
[----:B------:R-:W-:Y:S02]  /*8a60*/  SHF.R.U32.HI R11, RZ, 0x1f, R54 ;  /* 0x0000001fff0b7819 */ /* 0x000fe40000011636 */
[----:B------:R-:W-:Y:S02]  /*8a70*/  LOP3.LUT R61, R34, R7, R0, 0x96, !PT ;  /* 0x00000007223d7212 */ /* 0x000fe400078e9600 */
[----:B------:R-:W-:Y:S02]  /*8a80*/  LOP3.LUT R49, R46, R49, R10, 0x96, !PT ;  /* 0x000000312e317212 */ /* 0x000fe400078e960a */
[----:B------:R-:W-:-:S02]  /*8a90*/  LOP3.LUT R62, R59, R64, R51, 0x96, !PT ;  /* 0x000000403b3e7212 */ /* 0x000fc400078e9633 */
[----:B------:R-:W-:Y:S01]  /*8aa0*/  LOP3.LUT R39, R39, R18, RZ, 0x3c, !PT ;  /* 0x0000001227277212 */ /* 0x000fe200078e3cff */
        /* <DEDUP_REMOVED lines=10> */
[C---:B------:R-:W-:Y:S02]  /*8b50*/  LOP3.LUT R55, R47.reuse, R55, R18, 0x1e, !PT ;  /* 0x000000372f377212 */ /* 0x040fe400078e1e12 */
[----:B------:R-:W-:Y:S02]  /*8b60*/  SHF.L.U64.HI R18, R47, 0x1, R54 ;  /* 0x000000012f127819 */ /* 0x000fe40000010236 */
[----:B------:R-:W-:-:S02]  /*8b70*/  LOP3.LUT R54, R54, R61, RZ, 0x3c, !PT ;  /* 0x0000003d36367212 */ /* 0x000fc400078e3cff */
[----:B------:R-:W-:Y:S02]  /*8b80*/  LOP3.LUT R61, R63, R66, R9, 0x96, !PT ;  /* 0x000000423f3d7212 */ /* 0x000fe400078e9609 */
[----:B------:R-:W-:Y:S02]  /*8b90*/  SHF.L.U64.HI R67, R40, 0x1, R49 ;  /* 0x0000000128437819 */ /* 0x000fe40000010231 */
[----:B------:R-:W-:Y:S02]  /*8ba0*/  LOP3.LUT R65, R61, R18, RZ, 0x3c, !PT ;  /* 0x000000123d417212 */ /* 0x000fe400078e3cff */
[----:B------:R-:W-:Y:S02]  /*8bb0*/  LOP3.LUT R18, R35, R60, RZ, 0x3c, !PT ;  /* 0x0000003c23127212 */ /* 0x000fe400078e3cff */
        /* <DEDUP_REMOVED lines=9> */
[----:B------:R-:W-:Y:S01]  /*8c50*/  LOP3.LUT R35, R50, R60, RZ, 0x3c, !PT ;  /* 0x0000003c32237212 */ /* 0x000fe200078e3cff */
[----:B------:R-:W-:Y:S01]  /*8c60*/  IMAD.SHL.U32 R50, R65, 0x2, RZ ;  /* 0x0000000241327824 */ /* 0x000fe200078e00ff */
[----:B------:R-:W-:Y:S02]  /*8c70*/  LOP3.LUT R62, R62, R67, RZ, 0x3c, !PT ;  /* 0x000000433e3e7212 */ /* 0x000fe400078e3cff */
[----:B------:R-:W-:Y:S02]  /*8c80*/  SHF.R.U32.HI R67, RZ, 0x1f, R8 ;  /* 0x0000001fff437819 */ /* 0x000fe40000011608 */
[----:B------:R-:W-:Y:S02]  /*8c90*/  LOP3.LUT R15, R15, R55, RZ, 0x3c, !PT ;  /* 0x000000370f0f7212 */ /* 0x000fe400078e3cff */
[----:B------:R-:W-:Y:S01]  /*8ca0*/  LOP3.LUT R40, R40, R50, R67, 0x1e, !PT ;  /* 0x0000003228287212 */ /* 0x000fe200078e1e43 */
[C---:B------:R-:W-:Y:S01]  /*8cb0*/  IMAD.SHL.U32 R50, R4.reuse, 0x2, RZ ;  /* 0x0000000204327824 */ /* 0x040fe200078e00ff */
[----:B------:R-:W-:-:S02]  /*8cc0*/  SHF.L.U64.HI R67, R4, 0x1, R61 ;  /* 0x0000000104437819 */ /* 0x000fc4000001023d */
[----:B------:R-:W-:Y:S02]  /*8cd0*/  SHF.R.U32.HI R4, RZ, 0x1f, R61 ;  /* 0x0000001fff047819 */ /* 0x000fe4000001163d */
[----:B------:R-:W-:Y:S02]  /*8ce0*/  LOP3.LUT R26, R26, R54, RZ, 0x3c, !PT ;  /* 0x000000361a1a7212 */ /* 0x000fe400078e3cff */
[C---:B------:R-:W-:Y:S02]  /*8cf0*/  LOP3.LUT R61, R65.reuse, R50, R4, 0x1e, !PT ;  /* 0x00000032413d7212 */ /* 0x040fe400078e1e04 */
[----:B------:R-:W-:Y:S02]  /*8d00*/  SHF.L.U64.HI R50, R65, 0x1, R8 ;  /* 0x0000000141327819 */ /* 0x000fe40000010208 */
[----:B------:R-:W-:Y:S02]  /*8d10*/  LOP3.LUT R4, R8, R67, RZ, 0x3c, !PT ;  /* 0x0000004308047212 */ /* 0x000fe400078e3cff */
[----:B------:R-:W-:-:S02]  /*8d20*/  LOP3.LUT R8, R39, R55, RZ, 0x3c, !PT ;  /* 0x0000003727087212 */ /* 0x000fc400078e3cff */
[----:B------:R-:W-:Y:S02]  /*8d30*/  LOP3.LUT R49, R49, R50, RZ, 0x3c, !PT ;  /* 0x0000003231317212 */ /* 0x000fe400078e3cff */
[----:B------:R-:W-:Y:S02]  /*8d40*/  LOP3.LUT R39, R58, R55, RZ, 0x3c, !PT ;  /* 0x000000373a277212 */ /* 0x000fe400078e3cff */
[-C--:B------:R-:W-:Y:S02]  /*8d50*/  LOP3.LUT R64, R64, R4.reuse, RZ, 0x3c, !PT ;  /* 0x0000000440407212 */ /* 0x080fe400078e3cff */
[-C--:B------:R-:W-:Y:S02]  /*8d60*/  LOP3.LUT R51, R51, R4.reuse, RZ, 0x3c, !PT ;  /* 0x0000000433337212 */ /* 0x080fe400078e3cff */
[-C--:B------:R-:W-:Y:S01]  /*8d70*/  LOP3.LUT R58, R59, R4.reuse, RZ, 0x3c, !PT ;  /* 0x000000043b3a7212 */ /* 0x080fe200078e3cff */
[----:B------:R-:W-:Y:S01]  /*8d80*/  IMAD.SHL.U32 R59, R15, 0x200000, RZ ;  /* 0x002000000f3b7824 */ /* 0x000fe200078e00ff */
[----:B------:R-:W-:-:S02]  /*8d90*/  LOP3.LUT R29, R29, R4, RZ, 0x3c, !PT ;  /* 0x000000041d1d7212 */ /* 0x000fc400078e3cff */
[----:B------:R-:W-:Y:S02]  /*8da0*/  LOP3.LUT R41, R41, R4, RZ, 0x3c, !PT ;  /* 0x0000000429297212 */ /* 0x000fe400078e3cff */
[-C--:B------:R-:W-:Y:S02]  /*8db0*/  LOP3.LUT R20, R20, R55.reuse, RZ, 0x3c, !PT ;  /* 0x0000003714147212 */ /* 0x080fe400078e3cff */
[----:B------:R-:W-:Y:S02]  /*8dc0*/  LOP3.LUT R16, R16, R55, RZ, 0x3c, !PT ;  /* 0x0000003710107212 */ /* 0x000fe400078e3cff */
[----:B------:R-:W-:Y:S02]  /*8dd0*/  LOP3.LUT R24, R24, R61, RZ, 0x3c, !PT ;  /* 0x0000003d18187212 */ /* 0x000fe400078e3cff */
[----:B------:R-:W-:Y:S02]  /*8de0*/  LOP3.LUT R4, R37, R40, RZ, 0x3c, !PT ;  /* 0x0000002825047212 */ /* 0x000fe400078e3cff */
[----:B------:R-:W-:-:S02]  /*8df0*/  LOP3.LUT R55, R44, R54, RZ, 0x3c, !PT ;  /* 0x000000362c377212 */ /* 0x000fc400078e3cff */
[----:B------:R-:W-:Y:S02]  /*8e00*/  LOP3.LUT R37, R28, R49, RZ, 0x3c, !PT ;  /* 0x000000311c257212 */ /* 0x000fe400078e3cff */
[----:B------:R-:W-:Y:S02]  /*8e10*/  LOP3.LUT R44, R45, R54, RZ, 0x3c, !PT ;  /* 0x000000362d2c7212 */ /* 0x000fe400078e3cff */
[--C-:B------:R-:W-:Y:S02]  /*8e20*/  SHF.R.U32.HI R28, RZ, 0xb, R26.reuse ;  /* 0x0000000bff1c7819 */ /* 0x100fe4000001161a */
[----:B------:R-:W-:Y:S02]  /*8e30*/  SHF.L.U64.HI R15, R15, 0x15, R26 ;  /* 0x000000150f0f7819 */ /* 0x000fe4000001021a */
[-C--:B------:R-:W-:Y:S02]  /*8e40*/  LOP3.LUT R7, R7, R61.reuse, RZ, 0x3c, !PT ;  /* 0x0000003d07077212 */ /* 0x080fe400078e3cff */
[----:B------:R-:W-:-:S02]  /*8e50*/  LOP3.LUT R0, R0, R61, RZ, 0x3c, !PT ;  /* 0x0000003d00007212 */ /* 0x000fc400078e3cff */
[-C--:B------:R-:W-:Y:S02]  /*8e60*/  LOP3.LUT R45, R34, R61.reuse, RZ, 0x3c, !PT ;  /* 0x0000003d222d7212 */ /* 0x080fe400078e3cff */
[----:B------:R-:W-:Y:S02]  /*8e70*/  LOP3.LUT R38, R38, R61, RZ, 0x3c, !PT ;  /* 0x0000003d26267212 */ /* 0x000fe400078e3cff */
[----:B------:R-:W-:Y:S01]  /*8e80*/  LOP3.LUT R26, R57, R11, RZ, 0x3c, !PT ;  /* 0x0000000b391a7212 */ /* 0x000fe200078e3cff */
[----:B------:R-:W-:Y:S01]  /*8e90*/  IMAD.SHL.U32 R57, R24, 0x4000, RZ ;  /* 0x0000400018397824 */ /* 0x000fe200078e00ff */
[----:B------:R-:W-:Y:S02]  /*8ea0*/  LOP3.LUT R27, R27, R54, RZ, 0x3c, !PT ;  /* 0x000000361b1b7212 */ /* 0x000fe400078e3cff */
[----:B------:R-:W-:Y:S02]  /*8eb0*/  LOP3.LUT R61, R12, R62, RZ, 0x3c, !PT ;  /* 0x0000003e0c3d7212 */ /* 0x000fe400078e3cff */
[----:B------:R-:W-:-:S02]  /*8ec0*/  LOP3.LUT R34, R25, R40, RZ, 0x3c, !PT ;  /* 0x0000002819227212 */ /* 0x000fc400078e3cff */
[--C-:B------:R-:W-:Y:S01]  /*8ed0*/  SHF.L.U64.HI R12, R24, 0xe, R41.reuse ;  /* 0x0000000e180c7819 */ /* 0x100fe20000010229 */
[----:B------:R-:W-:Y:S01]  /*8ee0*/  IMAD.SHL.U32 R24, R18, 0x1000, RZ ;  /* 0x0000100012187824 */ /* 0x000fe200078e00ff */
[-C--:B------:R-:W-:Y:S02]  /*8ef0*/  LOP3.LUT R25, R32, R49.reuse, RZ, 0x3c, !PT ;  /* 0x0000003120197212 */ /* 0x080fe400078e3cff */
[-C--:B------:R-:W-:Y:S02]  /*8f00*/  LOP3.LUT R43, R43, R49.reuse, RZ, 0x3c, !PT ;  /* 0x000000312b2b7212 */ /* 0x080fe400078e3cff */
[-C--:B------:R-:W-:Y:S02]  /*8f10*/  LOP3.LUT R42, R42, R49.reuse, RZ, 0x3c, !PT ;  /* 0x000000312a2a7212 */ /* 0x080fe400078e3cff */
[----:B------:R-:W-:Y:S02]  /*8f20*/  LOP3.LUT R48, R48, R49, RZ, 0x3c, !PT ;  /* 0x0000003130307212 */ /* 0x000fe400078e3cff */
[----:B------:R-:W-:Y:S01]  /*8f30*/  LOP3.LUT R49, R59, R28, RZ, 0xfc, !PT ;  /* 0x0000001c3b317212 */ /* 0x000fe200078efcff */
[----:B------:R-:W-:Y:S01]  /*8f40*/  IMAD.SHL.U32 R59, R26, 0x10, RZ ;  /* 0x000000101a3b7824 */ /* 0x000fe200078e00ff */
[----:B------:R-:W-:-:S02]  /*8f50*/  SHF.R.U32.HI R32, RZ, 0x12, R41 ;  /* 0x00000012ff207819 */ /* 0x000fc40000011629 */
[--C-:B------:R-:W-:Y:S02]  /*8f60*/  SHF.R.U64 R18, R18, 0x14, R17.reuse ;  /* 0x0000001412127819 */ /* 0x100fe40000001211 */
[----:B------:R-:W-:Y:S02]  /*8f70*/  SHF.R.U32.HI R17, RZ, 0x14, R17 ;  /* 0x00000014ff117819 */ /* 0x000fe40000011611 */
[----:B------:R-:W-:Y:S02]  /*8f80*/  SHF.R.U32.HI R41, RZ, 0x8, R27 ;  /* 0x00000008ff297819 */ /* 0x000fe4000001161b */
[----:B------:R-:W-:Y:S02]  /*8f90*/  LOP3.LUT R56, R56, R60, RZ, 0x3c, !PT ;  /* 0x0000003c38387212 */ /* 0x000fe400078e3cff */
[----:B------:R-:W-:Y:S02]  /*8fa0*/  LOP3.LUT R31, R31, R40, RZ, 0x3c, !PT ;  /* 0x000000281f1f7212 */ /* 0x000fe400078e3cff */
[----:B------:R-:W-:-:S02]  /*8fb0*/  SHF.R.U32.HI R28, RZ, 0x1c, R61 ;  /* 0x0000001cff1c7819 */ /* 0x000fc4000001163d */
[----:B------:R-:W-:Y:S02]  /*8fc0*/  LOP3.LUT R53, R53, R54, RZ, 0x3c, !PT ;  /* 0x0000003635357212 */ /* 0x000fe400078e3cff */
[-C--:B------:R-:W-:Y:S02]  /*8fd0*/  LOP3.LUT R22, R22, R40.reuse, RZ, 0x3c, !PT ;  /* 0x0000002816167212 */ /* 0x080fe400078e3cff */
[----:B------:R-:W-:Y:S02]  /*8fe0*/  LOP3.LUT R33, R33, R40, RZ, 0x3c, !PT ;  /* 0x0000002821217212 */ /* 0x000fe400078e3cff */
[-C--:B------:R-:W-:Y:S02]  /*8ff0*/  LOP3.LUT R19, R19, R60.reuse, RZ, 0x3c, !PT ;  /* 0x0000003c13137212 */ /* 0x080fe400078e3cff */
[----:B------:R-:W-:Y:S02]  /*9000*/  LOP3.LUT R21, R21, R60, RZ, 0x3c, !PT ;  /* 0x0000003c15157212 */ /* 0x000fe400078e3cff */
[----:B------:R-:W-:-:S02]  /*9010*/  LOP3.LUT R17, R24, R17, RZ, 0xfc, !PT ;  /* 0x0000001118117212 */ /* 0x000fc400078efcff */
[----:B------:R-:W-:Y:S02]  /*9020*/  SHF.R.U64 R40, R16, 0x8, R27 ;  /* 0x0000000810287819 */ /* 0x000fe4000000121b */
[----:B------:R-:W-:Y:S02]  /*9030*/  PRMT R54, R41, 0x4210, R16 ;  /* 0x0000421029367816 */ /* 0x000fe40000000010 */
[----:B------:R-:W-:Y:S02]  /*9040*/  LOP3.LUT R24, R59, R28, RZ, 0xfc, !PT ;  /* 0x0000001c3b187212 */ /* 0x000fe400078efcff */
[----:B------:R-:W-:Y:S02]  /*9050*/  SHF.L.U64.HI R60, R56, 0xa, R47 ;  /* 0x0000000a383c7819 */ /* 0x000fe4000001022f */
[----:B------:R-:W-:Y:S02]  /*9060*/  SHF.L.U64.HI R27, R7, 0x1b, R64 ;  /* 0x0000001b071b7819 */ /* 0x000fe40000010240 */
[----:B------:R-:W-:-:S02]  /*9070*/  SHF.L.U64.HI R41, R31, 0xf, R42 ;  /* 0x0000000f1f297819 */ /* 0x000fc4000001022a */
[----:B------:R-:W-:Y:S02]  /*9080*/  LOP3.LUT R30, R30, R11, RZ, 0x3c, !PT ;  /* 0x0000000b1e1e7212 */ /* 0x000fe400078e3cff */
[----:B------:R-:W-:Y:S02]  /*9090*/  LOP3.LUT R63, R63, R62, RZ, 0x3c, !PT ;  /* 0x0000003e3f3f7212 */ /* 0x000fe400078e3cff */
[----:B------:R-:W-:Y:S02]  /*90a0*/  SHF.R.U64 R26, R26, 0x1c, R61 ;  /* 0x0000001c1a1a7819 */ /* 0x000fe4000000123d */
[----:B------:R-:W-:Y:S02]  /*90b0*/  LOP3.LUT R32, R57, R32, RZ, 0xfc, !PT ;  /* 0x0000002039207212 */ /* 0x000fe400078efcff */
[----:B------:R-:W-:Y:S02]  /*90c0*/  LOP3.LUT R16, R27, R24, R60, 0xd2, !PT ;  /* 0x000000181b107212 */ /* 0x000fe400078ed23c */
[----:B------:R-:W-:-:S02]  /*90d0*/  LOP3.LUT R28, R24, R60, R41, 0xd2, !PT ;  /* 0x0000003c181c7212 */ /* 0x000fc400078ed229 */
[----:B------:R-:W-:Y:S02]  /*90e0*/  SHF.L.U64.HI R50, R38, 0x8, R29 ;  /* 0x0000000826327819 */ /* 0x000fe4000001021d */
[----:B------:R-:W-:Y:S02]  /*90f0*/  SHF.L.U64.HI R66, R39, 0x19, R44 ;  /* 0x0000001927427819 */ /* 0x000fe4000001022c */
[----:B------:R-:W-:Y:S02]  /*9100*/  SHF.L.U64.HI R61, R30, 0x12, R63 ;  /* 0x000000121e3d7819 */ /* 0x000fe4000001023f */
[----:B------:R-:W-:Y:S02]  /*9110*/  SHF.L.U64.HI R68, R19, 0x1, R52 ;  /* 0x0000000113447819 */ /* 0x000fe40000010234 */
[----:B------:R-:W-:Y:S02]  /*9120*/  LOP3.LUT R60, R60, R41, R54, 0xd2, !PT ;  /* 0x000000293c3c7212 */ /* 0x000fe400078ed236 */
[----:B------:R-:W-:-:S02]  /*9130*/  SHF.L.U64.HI R57, R22, 0x6, R43 ;  /* 0x0000000616397819 */ /* 0x000fc4000001022b */
[----:B------:R-:W-:Y:S01]  /*9140*/  SHF.R.U32.HI R59, RZ, 0x16, R47 ;  /* 0x00000016ff3b7819 */ /* 0x000fe2000001162f */
[----:B------:R-:W-:Y:S01]  /*9150*/  IMAD.SHL.U32 R47, R19, 0x2, RZ ;  /* 0x00000002132f7824 */ /* 0x000fe200078e00ff */
[----:B------:R-:W-:Y:S02]  /*9160*/  LOP3.LUT R41, R41, R54, R27, 0xd2, !PT ;  /* 0x0000003629297212 */ /* 0x000fe400078ed21b */
[----:B------:R-:W-:Y:S02]  /*9170*/  LOP3.LUT R54, R54, R27, R24, 0xd2, !PT ;  /* 0x0000001b36367212 */ /* 0x000fe400078ed218 */
[----:B------:R-:W-:Y:S02]  /*9180*/  SHF.R.U32.HI R19, RZ, 0x18, R29 ;  /* 0x00000018ff137819 */ /* 0x000fe4000001161d */
[----:B------:R-:W-:Y:S02]  /*9190*/  LOP3.LUT R65, R66, R50, R61, 0xd2, !PT ;  /* 0x0000003242417212 */ /* 0x000fe400078ed23d */
[----:B------:R-:W-:-:S02]  /*91a0*/  LOP3.LUT R24, R50, R61, R68, 0xd2, !PT ;  /* 0x0000003d32187212 */ /* 0x000fc400078ed244 */
[----:B------:R-:W-:Y:S02]  /*91b0*/  SHF.R.U32.HI R52, RZ, 0x1f, R52 ;  /* 0x0000001fff347819 */ /* 0x000fe40000011634 */
[----:B------:R-:W-:Y:S02]  /*91c0*/  LOP3.LUT R50, R57, R66, R50, 0xd2, !PT ;  /* 0x0000004239327212 */ /* 0x000fe400078ed232 */
[----:B------:R-:W-:Y:S01]  /*91d0*/  LOP3.LUT R27, R68, R57, R66, 0xd2, !PT ;  /* 0x00000039441b7212 */ /* 0x000fe200078ed242 */
[----:B------:R-:W-:Y:S01]  /*91e0*/  IMAD.SHL.U32 R66, R56, 0x400, RZ ;  /* 0x0000040038427824 */ /* 0x000fe200078e00ff */
[----:B------:R-:W-:Y:S01]  /*91f0*/  PRMT R38, R19, 0x6540, R38 ;  /* 0x0000654013267816 */ /* 0x000fe20000000026 */
[----:B------:R-:W-:Y:S01]  /*9200*/  IMAD.SHL.U32 R56, R7, 0x8000000, RZ ;  /* 0x0800000007387824 */ /* 0x000fe200078e00ff */
[----:B------:R-:W-:Y:S02]  /*9210*/  SHF.R.U32.HI R7, RZ, 0x5, R64 ;  /* 0x00000005ff077819 */ /* 0x000fe40000011640 */
[----:B------:R-:W-:-:S02]  /*9220*/  LOP3.LUT R29, R47, R52, RZ, 0xfc, !PT ;  /* 0x000000342f1d7212 */ /* 0x000fc400078efcff */
[C-C-:B------:R-:W-:Y:S01]  /*9230*/  SHF.L.U64.HI R19, R21.reuse, 0x2, R46.reuse ;  /* 0x0000000215137819 */ /* 0x140fe2000001022e */
[----:B------:R-:W-:Y:S01]  /*9240*/  IMAD.SHL.U32 R21, R21, 0x4, RZ ;  /* 0x0000000415157824 */ /* 0x000fe200078e00ff */
[----:B------:R-:W-:Y:S02]  /*9250*/  LOP3.LUT R47, R36, R11, RZ, 0x3c, !PT ;  /* 0x0000000b242f7212 */ /* 0x000fe400078e3cff */
[----:B------:R-:W-:Y:S02]  /*9260*/  LOP3.LUT R64, R9, R62, RZ, 0x3c, !PT ;  /* 0x0000003e09407212 */ /* 0x000fe400078e3cff */
[----:B------:R-:W-:Y:S02]  /*9270*/  SHF.R.U32.HI R52, RZ, 0x1e, R46 ;  /* 0x0000001eff347819 */ /* 0x000fe4000001162e */
[----:B------:R-:W-:Y:S02]  /*9280*/  LOP3.LUT R61, R61, R68, R57, 0xd2, !PT ;  /* 0x000000443d3d7212 */ /* 0x000fe400078ed239 */
[----:B------:R-:W-:-:S02]  /*9290*/  LOP3.LUT R7, R56, R7, RZ, 0xfc, !PT ;  /* 0x0000000738077212 */ /* 0x000fc400078efcff */
[----:B------:R-:W-:Y:S02]  /*92a0*/  SHF.R.U64 R56, R20, 0x9, R53 ;  /* 0x0000000914387819 */ /* 0x000fe40000001235 */
[----:B------:R-:W-:Y:S02]  /*92b0*/  SHF.R.U64 R57, R47, 0x17, R64 ;  /* 0x000000172f397819 */ /* 0x000fe40000001240 */
[----:B------:R-:W-:Y:S02]  /*92c0*/  SHF.R.U64 R36, R45, 0x19, R58 ;  /* 0x000000192d247819 */ /* 0x000fe4000000123a */
[C---:B------:R-:W-:Y:S01]  /*92d0*/  SHF.R.U64 R9, R4.reuse, 0x2, R25 ;  /* 0x0000000204097819 */ /* 0x040fe20000001219 */
[----:B------:R-:W-:Y:S01]  /*92e0*/  IMAD.SHL.U32 R4, R4, 0x40000000, RZ ;  /* 0x4000000004047824 */ /* 0x000fe200078e00ff */
[----:B------:R-:W-:Y:S02]  /*92f0*/  LOP3.LUT R52, R21, R52, RZ, 0xfc, !PT ;  /* 0x0000003415347212 */ /* 0x000fe400078efcff */
[----:B------:R-:W-:-:S02]  /*9300*/  LOP3.LUT R21, R56, R36, R57, 0xd2, !PT ;  /* 0x0000002438157212 */ /* 0x000fc400078ed239 */
[----:B------:R-:W-:Y:S02]  /*9310*/  LOP3.LUT R46, R9, R56, R36, 0xd2, !PT ;  /* 0x00000038092e7212 */ /* 0x000fe400078ed224 */
[----:B------:R-:W-:Y:S02]  /*9320*/  LOP3.LUT R14, R14, R11, RZ, 0x3c, !PT ;  /* 0x0000000b0e0e7212 */ /* 0x000fe400078e3cff */
[----:B------:R-:W-:Y:S02]  /*9330*/  LOP3.LUT R36, R36, R57, R52, 0xd2, !PT ;  /* 0x0000003924247212 */ /* 0x000fe400078ed234 */
[----:B------:R-:W-:Y:S02]  /*9340*/  LOP3.LUT R57, R57, R52, R9, 0xd2, !PT ;  /* 0x0000003439397212 */ /* 0x000fe400078ed209 */
[----:B------:R-:W-:Y:S01]  /*9350*/  LOP3.LUT R67, R23, R62, RZ, 0x3c, !PT ;  /* 0x0000003e17437212 */ /* 0x000fe200078e3cff */
[----:B------:R-:W-:Y:S01]  /*9360*/  IMAD.SHL.U32 R23, R30, 0x40000, RZ ;  /* 0x000400001e177824 */ /* 0x000fe200078e00ff */
        /* <DEDUP_REMOVED lines=9> */
[----:B------:R-:W-:Y:S01]  /*9400*/  IMAD.SHL.U32 R63, R8, 0x10000000, RZ ;  /* 0x10000000083f7824 */ /* 0x000fe200078e00ff */
[----:B------:R-:W-:Y:S02]  /*9410*/  LOP3.LUT R59, R66, R59, RZ, 0xfc, !PT ;  /* 0x0000003b423b7212 */ /* 0x000fe400078efcff */
[----:B------:R-:W-:-:S02]  /*9420*/  LOP3.LUT R30, R23, R30, RZ, 0xfc, !PT ;  /* 0x0000001e171e7212 */ /* 0x000fc400078efcff */
[C---:B------:R-:W-:Y:S01]  /*9430*/  SHF.L.U64.HI R14, R0.reuse, 0x14, R51 ;  /* 0x00000014000e7819 */ /* 0x040fe20000010233 */
[----:B------:R-:W-:Y:S01]  /*9440*/  IMAD.SHL.U32 R0, R0, 0x100000, RZ ;  /* 0x0010000000007824 */ /* 0x000fe200078e00ff */
[--C-:B------:R-:W-:Y:S02]  /*9450*/  SHF.L.U64.HI R23, R8, 0x1c, R55.reuse ;  /* 0x0000001c08177819 */ /* 0x100fe40000010237 */
[----:B------:R-:W-:Y:S02]  /*9460*/  SHF.R.U32.HI R66, RZ, 0x4, R55 ;  /* 0x00000004ff427819 */ /* 0x000fe40000011637 */
[----:B------:R-:W-:Y:S02]  /*9470*/  SHF.R.U32.HI R55, RZ, 0xc, R51 ;  /* 0x0000000cff377819 */ /* 0x000fe40000011633 */
[----:B------:R-:W-:Y:S02]  /*9480*/  LOP3.LUT R66, R63, R66, RZ, 0xfc, !PT ;  /* 0x000000423f427212 */ /* 0x000fe400078efcff */
[----:B------:R-:W-:-:S02]  /*9490*/  LOP3.LUT R55, R0, R55, RZ, 0xfc, !PT ;  /* 0x0000003700377212 */ /* 0x000fc400078efcff */
[----:B------:R-:W-:Y:S02]  /*94a0*/  SHF.R.U64 R63, R35, 0x13, R10 ;  /* 0x00000013233f7819 */ /* 0x000fe4000000120a */
[C---:B------:R-:W-:Y:S01]  /*94b0*/  SHF.R.U64 R8, R33.reuse, 0x3, R48 ;  /* 0x0000000321087819 */ /* 0x040fe20000001230 */
[----:B------:R-:W-:Y:S01]  /*94c0*/  IMAD.SHL.U32 R33, R33, 0x20000000, RZ ;  /* 0x2000000021217824 */ /* 0x000fe200078e00ff */
        /* <DEDUP_REMOVED lines=8> */
[----:B------:R-:W-:Y:S01]  /*9550*/  SHF.R.U32.HI R53, RZ, 0x17, R64 ;  /* 0x00000017ff357819 */ /* 0x000fe20000011640 */
[----:B------:R-:W-:Y:S01]  /*9560*/  IMAD.SHL.U32 R64, R45, 0x80, RZ ;  /* 0x000000802d407824 */ /* 0x000fe200078e00ff */
[----:B------:R-:W-:Y:S02]  /*9570*/  SHF.R.U32.HI R47, RZ, 0x19, R58 ;  /* 0x00000019ff2f7819 */ /* 0x000fe4000001163a */
[----:B------:R-:W-:Y:S02]  /*9580*/  LOP3.LUT R58, R66, R53, RZ, 0xfc, !PT ;  /* 0x00000035423a7212 */ /* 0x000fe400078efcff */
[----:B------:R-:W-:Y:S01]  /*9590*/  LOP3.LUT R47, R64, R47, RZ, 0xfc, !PT ;  /* 0x0000002f402f7212 */ /* 0x000fe200078efcff */
[----:B------:R-:W-:Y:S01]  /*95a0*/  IMAD.SHL.U32 R64, R35, 0x2000, RZ ;  /* 0x0000200023407824 */ /* 0x000fe200078e00ff */
[----:B------:R-:W-:Y:S01]  /*95b0*/  SHF.R.U32.HI R53, RZ, 0x13, R10 ;  /* 0x00000013ff357819 */ /* 0x000fe2000001160a */
[C---:B------:R-:W-:Y:S01]  /*95c0*/  IMAD.SHL.U32 R35, R34.reuse, 0x800, RZ ;  /* 0x0000080022237824 */ /* 0x040fe200078e00ff */
[----:B------:R-:W-:-:S02]  /*95d0*/  SHF.R.U64 R45, R34, 0x15, R37 ;  /* 0x00000015222d7819 */ /* 0x000fc40000001225 */
[----:B------:R-:W-:Y:S02]  /*95e0*/  SHF.R.U32.HI R10, RZ, 0x15, R37 ;  /* 0x00000015ff0a7819 */ /* 0x000fe40000011625 */
[----:B------:R-:W-:Y:S02]  /*95f0*/  LOP3.LUT R34, R6, R11, RZ, 0x3c, !PT ;  /* 0x0000000b06227212 */ /* 0x000fe400078e3cff */
[--C-:B------:R-:W-:Y:S02]  /*9600*/  LOP3.LUT R63, R18, R6, R11.reuse, 0x90, !PT ;  /* 0x00000006123f7212 */ /* 0x100fe400078e900b */
[----:B------:R-:W-:Y:S02]  /*9610*/  LOP3.LUT R10, R35, R10, RZ, 0xfc, !PT ;  /* 0x0000000a230a7212 */ /* 0x000fe400078efcff */
[----:B------:R-:W-:Y:S02]  /*9620*/  LOP3.LUT R6, R32, R6, R11, 0x6, !PT ;  /* 0x0000000620067212 */ /* 0x000fe400078e060b */
[----:B------:R-:W-:-:S02]  /*9630*/  LOP3.LUT R11, R34, R18, R45, 0xd2, !PT ;  /* 0x00000012220b7212 */ /* 0x000fc400078ed22d */
[----:B------:R-:W-:Y:S02]  /*9640*/  LOP3.LUT R35, R18, R45, R49, 0xd2, !PT ;  /* 0x0000002d12237212 */ /* 0x000fe400078ed231 */
[----:B------:R-:W-:Y:S01]  /*9650*/  LOP3.LUT R18, R45, R49, R32, 0xd2, !PT ;  /* 0x000000312d127212 */ /* 0x000fe200078ed220 */
[----:B------:R-:W-:Y:S01]  /*9660*/  IMAD.SHL.U32 R45, R31, 0x8000, RZ ;  /* 0x000080001f2d7824 */ /* 0x000fe200078e00ff */
[----:B------:R-:W-:Y:S02]  /*9670*/  LOP3.LUT R63, R32, R63, RZ, 0x3c, !PT ;  /* 0x0000003f203f7212 */ /* 0x000fe400078e3cff */
[----:B------:R-:W-:Y:S02]  /*9680*/  LOP3.LUT R32, R13, R62, RZ, 0x3c, !PT ;  /* 0x0000003e0d207212 */ /* 0x000fe400078e3cff */
[-CC-:B------:R-:W-:Y:S02]  /*9690*/  LOP3.LUT R34, R12, R13.reuse, R62.reuse, 0x6, !PT ;  /* 0x0000000d0c227212 */ /* 0x180fe400078e063e */
[----:B------:R-:W-:Y:S01]  /*96a0*/  LOP3.LUT R13, R17, R13, R62, 0x90, !PT ;  /* 0x0000000d110d7212 */ /* 0x000fe200078e903e */
[----:B------:R-:W-:Y:S01]  /*96b0*/  IMAD.SHL.U32 R62, R22, 0x40, RZ ;  /* 0x00000040163e7824 */ /* 0x000fe200078e00ff */
[----:B------:R-:W-:-:S02]  /*96c0*/  SHF.R.U32.HI R42, RZ, 0x11, R42 ;  /* 0x00000011ff2a7819 */ /* 0x000fc4000001162a */
[----:B------:R-:W-:Y:S02]  /*96d0*/  SHF.R.U32.HI R43, RZ, 0x1a, R43 ;  /* 0x0000001aff2b7819 */ /* 0x000fe4000001162b */
[----:B------:R-:W-:Y:S02]  /*96e0*/  SHF.R.U32.HI R22, RZ, 0x3, R48 ;  /* 0x00000003ff167819 */ /* 0x000fe40000011630 */
[----:B------:R-:W-:Y:S02]  /*96f0*/  SHF.R.U32.HI R31, RZ, 0x2, R25 ;  /* 0x00000002ff1f7819 */ /* 0x000fe40000011619 */
[----:B------:R-:W-:Y:S02]  /*9700*/  LOP3.LUT R25, R45, R42, RZ, 0xfc, !PT ;  /* 0x0000002a2d197212 */ /* 0x000fe400078efcff */
[----:B------:R-:W-:Y:S02]  /*9710*/  LOP3.LUT R42, R62, R43, RZ, 0xfc, !PT ;  /* 0x0000002b3e2a7212 */ /* 0x000fe400078efcff */
[----:B------:R-:W-:-:S02]  /*9720*/  LOP3.LUT R22, R33, R22, RZ, 0xfc, !PT ;  /* 0x0000001621167212 */ /* 0x000fc400078efcff */
[----:B------:R-:W-:Y:S02]  /*9730*/  LOP3.LUT R43, R7, R26, R59, 0xd2, !PT ;  /* 0x0000001a072b7212 */ /* 0x000fe400078ed23b */
[----:B------:R-:W-:Y:S02]  /*9740*/  LOP3.LUT R33, R40, R7, R26, 0xd2, !PT ;  /* 0x0000000728217212 */ /* 0x000fe400078ed21a */
[----:B------:R-:W-:Y:S02]  /*9750*/  LOP3.LUT R20, R55, R20, RZ, 0xfc, !PT ;  /* 0x0000001437147212 */ /* 0x000fe400078efcff */
        /* <DEDUP_REMOVED lines=32> */
[----:B------:R-:W-:Y:S02]  /*9960*/  LOP3.LUT R12, R12, R13, RZ, 0x3c, !PT ;  /* 0x0000000d0c0c7212 */ /* 0x000fe400078e3cff */
[----:B------:R-:W-:-:S02]  /*9970*/  LOP3.LUT R14, R46, R14, R43, 0x96, !PT ;  /* 0x0000000e2e0e7212 */ /* 0x000fc400078e962b */
[----:B------:R-:W-:Y:S02]  /*9980*/  SHF.R.U32.HI R13, RZ, 0x1f, R31 ;  /* 0x0000001fff0d7819 */ /* 0x000fe4000001161f */
[----:B------:R-:W-:Y:S02]  /*9990*/  LOP3.LUT R53, R50, R20, R17, 0x96, !PT ;  /* 0x0000001432357212 */ /* 0x000fe400078e9611 */
[----:B------:R-:W-:Y:S02]  /*99a0*/  LOP3.LUT R55, R21, R55, R26, 0x96, !PT ;  /* 0x0000003715377212 */ /* 0x000fe400078e961a */
[----:B------:R-:W-:Y:S02]  /*99b0*/  LOP3.LUT R49, R49, R6, RZ, 0x3c, !PT ;  /* 0x0000000631317212 */ /* 0x000fe400078e3cff */
[----:B------:R-:W-:Y:S02]  /*99c0*/  LOP3.LUT R62, R29, R63, R8, 0x96, !PT ;  /* 0x0000003f1d3e7212 */ /* 0x000fe400078e9608 */
[----:B------:R-:W-:-:S02]  /*99d0*/  LOP3.LUT R30, R14, R30, R13, 0x1e, !PT ;  /* 0x0000001e0e1e7212 */ /* 0x000fc400078e1e0d */
        /* <DEDUP_REMOVED lines=8> */
[----:B------:R-:W-:Y:S02]  /*9a60*/  SHF.R.U32.HI R53, RZ, 0x1f, R13 ;  /* 0x0000001fff357819 */ /* 0x000fe4000001160d */
[----:B------:R-:W-:Y:S02]  /*9a70*/  LOP3.LUT R67, R27, R32, R10, 0x96, !PT ;  /* 0x000000201b437212 */ /* 0x000fe400078e960a */
[C---:B------:R-:W-:Y:S02]  /*9a80*/  LOP3.LUT R48, R42.reuse, R48, R53, 0x1e, !PT ;  /* 0x000000302a307212 */ /* 0x040fe400078e1e35 */
[----:B------:R-:W-:Y:S02]  /*9a90*/  SHF.L.U64.HI R42, R42, 0x1, R31 ;  /* 0x000000012a2a7819 */ /* 0x000fe4000001021f */
[----:B------:R-:W-:Y:S02]  /*9aa0*/  LOP3.LUT R67, R47, R67, R16, 0x96, !PT ;  /* 0x000000432f437212 */ /* 0x000fe400078e9610 */
[----:B------:R-:W-:-:S02]  /*9ab0*/  LOP3.LUT R53, R26, R30, RZ, 0x3c, !PT ;  /* 0x0000001e1a357212 */ /* 0x000fc400078e3cff */
[----:B------:R-:W-:Y:S02]  /*9ac0*/  LOP3.LUT R69, R67, R42, RZ, 0x3c, !PT ;  /* 0x0000002a43457212 */ /* 0x000fe400078e3cff */
[----:B------:R-:W-:Y:S02]  /*9ad0*/  LOP3.LUT R26, R24, R34, R37, 0x96, !PT ;  /* 0x00000022181a7212 */ /* 0x000fe400078e9625 */
[-C--:B------:R-:W-:Y:S02]  /*9ae0*/  LOP3.LUT R20, R20, R69.reuse, RZ, 0x3c, !PT ;  /* 0x0000004514147212 */ /* 0x080fe400078e3cff */
[-C--:B------:R-:W-:Y:S02]  /*9af0*/  LOP3.LUT R17, R17, R69.reuse, RZ, 0x3c, !PT ;  /* 0x0000004511117212 */ /* 0x080fe400078e3cff */
[-C--:B------:R-:W-:Y:S02]  /*9b00*/  LOP3.LUT R50, R50, R69.reuse, RZ, 0x3c, !PT ;  /* 0x0000004532327212 */ /* 0x080fe400078e3cff */
[----:B------:R-:W-:-:S02]  /*9b10*/  LOP3.LUT R28, R28, R69, RZ, 0x3c, !PT ;  /* 0x000000451c1c7212 */ /* 0x000fc400078e3cff */
[----:B------:R-:W-:Y:S02]  /*9b20*/  LOP3.LUT R38, R38, R69, RZ, 0x3c, !PT ;  /* 0x0000004526267212 */ /* 0x000fe400078e3cff */
[----:B------:R-:W-:Y:S02]  /*9b30*/  LOP3.LUT R69, R45, R49, R44, 0x96, !PT ;  /* 0x000000312d457212 */ /* 0x000fe400078e962c */
[-C--:B------:R-:W-:Y:S02]  /*9b40*/  LOP3.LUT R35, R35, R30.reuse, RZ, 0x3c, !PT ;  /* 0x0000001e23237212 */ /* 0x080fe400078e3cff */
[-C--:B------:R-:W-:Y:S02]  /*9b50*/  LOP3.LUT R56, R56, R30.reuse, RZ, 0x3c, !PT ;  /* 0x0000001e38387212 */ /* 0x080fe400078e3cff */
[-C--:B------:R-:W-:Y:S02]  /*9b60*/  LOP3.LUT R7, R7, R30.reuse, RZ, 0x3c, !PT ;  /* 0x0000001e07077212 */ /* 0x080fe400078e3cff */
[----:B------:R-:W-:Y:S01]  /*9b70*/  LOP3.LUT R21, R21, R30, RZ, 0x3c, !PT ;  /* 0x0000001e15157212 */ /* 0x000fe200078e3cff */
[----:B------:R-:W-:Y:S01]  /*9b80*/  IMAD.SHL.U32 R64, R56, 0x1000, RZ ;  /* 0x0000100038407824 */ /* 0x000fe200078e00ff */
        /* <DEDUP_REMOVED lines=24> */
[----:B------:R-:W-:Y:S02]  /*9d10*/  LOP3.LUT R30, R49, R48, RZ, 0x3c, !PT ;  /* 0x00000030311e7212 */ /* 0x000fe400078e3cff */
[-C--:B------:R-:W-:Y:S02]  /*9d20*/  LOP3.LUT R49, R34, R31.reuse, RZ, 0x3c, !PT ;  /* 0x0000001f22317212 */ /* 0x080fe400078e3cff */
[----:B------:R-:W-:-:S02]  /*9d30*/  LOP3.LUT R37, R37, R31, RZ, 0x3c, !PT ;  /* 0x0000001f25257212 */ /* 0x000fc400078e3cff */
[-C--:B------:R-:W-:Y:S02]  /*9d40*/  LOP3.LUT R41, R41, R31.reuse, RZ, 0x3c, !PT ;  /* 0x0000001f29297212 */ /* 0x080fe400078e3cff */
[----:B------:R-:W-:Y:S02]  /*9d50*/  LOP3.LUT R58, R58, R31, RZ, 0x3c, !PT ;  /* 0x0000001f3a3a7212 */ /* 0x000fe400078e3cff */
[----:B------:R-:W-:Y:S02]  /*9d60*/  LOP3.LUT R31, R4, R55, RZ, 0x3c, !PT ;  /* 0x00000037041f7212 */ /* 0x000fe400078e3cff */
[C---:B------:R-:W-:Y:S01]  /*9d70*/  SHF.L.U64.HI R24, R51.reuse, 0x6, R52 ;  /* 0x0000000633187819 */ /* 0x040fe20000010234 */
[----:B------:R-:W-:Y:S01]  /*9d80*/  IMAD.SHL.U32 R51, R51, 0x40, RZ ;  /* 0x0000004033337824 */ /* 0x000fe200078e00ff */
[----:B------:R-:W-:Y:S02]  /*9d90*/  SHF.L.U64.HI R67, R14, 0x19, R45 ;  /* 0x000000190e437819 */ /* 0x000fe4000001022d */
[----:B------:R-:W-:-:S02]  /*9da0*/  SHF.L.U64.HI R4, R33, 0x8, R54 ;  /* 0x0000000821047819 */ /* 0x000fc40000010236 */
[----:B------:R-:W-:Y:S02]  /*9db0*/  SHF.L.U64.HI R62, R46, 0x12, R47 ;  /* 0x000000122e3e7819 */ /* 0x000fe4000001022f */
[----:B------:R-:W-:Y:S02]  /*9dc0*/  SHF.L.U64.HI R69, R35, 0x1, R20 ;  /* 0x0000000123457819 */ /* 0x000fe40000010214 */
[-C--:B------:R-:W-:Y:S02]  /*9dd0*/  LOP3.LUT R44, R44, R48.reuse, RZ, 0x3c, !PT ;  /* 0x000000302c2c7212 */ /* 0x080fe400078e3cff */
[-C--:B------:R-:W-:Y:S02]  /*9de0*/  LOP3.LUT R40, R40, R48.reuse, RZ, 0x3c, !PT ;  /* 0x0000003028287212 */ /* 0x080fe400078e3cff */
[----:B------:R-:W-:Y:S02]  /*9df0*/  LOP3.LUT R57, R57, R48, RZ, 0x3c, !PT ;  /* 0x0000003039397212 */ /* 0x000fe400078e3cff */
[----:B------:R-:W-:-:S02]  /*9e00*/  LOP3.LUT R18, R18, R55, RZ, 0x3c, !PT ;  /* 0x0000003712127212 */ /* 0x000fc400078e3cff */
[-C--:B------:R-:W-:Y:S02]  /*9e10*/  LOP3.LUT R59, R59, R55.reuse, RZ, 0x3c, !PT ;  /* 0x000000373b3b7212 */ /* 0x080fe400078e3cff */
[----:B------:R-:W-:Y:S02]  /*9e20*/  LOP3.LUT R36, R36, R55, RZ, 0x3c, !PT ;  /* 0x0000003724247212 */ /* 0x000fe400078e3cff */
[----:B------:R-:W-:Y:S02]  /*9e30*/  LOP3.LUT R55, R24, R67, R4, 0xd2, !PT ;  /* 0x0000004318377212 */ /* 0x000fe400078ed204 */
[----:B------:R-:W-:Y:S02]  /*9e40*/  LOP3.LUT R48, R67, R4, R62, 0xd2, !PT ;  /* 0x0000000443307212 */ /* 0x000fe400078ed23e */
[----:B------:R-:W-:Y:S02]  /*9e50*/  LOP3.LUT R4, R4, R62, R69, 0xd2, !PT ;  /* 0x0000003e04047212 */ /* 0x000fe400078ed245 */
[----:B------:R-:W-:-:S02]  /*9e60*/  LOP3.LUT R34, R69, R24, R67, 0xd2, !PT ;  /* 0x0000001845227212 */ /* 0x000fc400078ed243 */
[----:B------:R-:W-:Y:S02]  /*9e70*/  LOP3.LUT R62, R62, R69, R24, 0xd2, !PT ;  /* 0x000000453e3e7212 */ /* 0x000fe400078ed218 */
[-C--:B------:R-:W-:Y:S02]  /*9e80*/  LOP3.LUT R15, R15, R6.reuse, RZ, 0x3c, !PT ;  /* 0x000000060f0f7212 */ /* 0x080fe400078e3cff */
[-C--:B------:R-:W-:Y:S02]  /*9e90*/  LOP3.LUT R24, R65, R6.reuse, RZ, 0x3c, !PT ;  /* 0x0000000641187212 */ /* 0x080fe400078e3cff */
[-C--:B------:R-:W-:Y:S02]  /*9ea0*/  LOP3.LUT R60, R60, R6.reuse, RZ, 0x3c, !PT ;  /* 0x000000063c3c7212 */ /* 0x080fe400078e3cff */
[----:B------:R-:W-:Y:S02]  /*9eb0*/  LOP3.LUT R25, R25, R6, RZ, 0x3c, !PT ;  /* 0x0000000619197212 */ /* 0x000fe400078e3cff */
[----:B------:R-:W-:-:S02]  /*9ec0*/  LOP3.LUT R6, R63, R42, RZ, 0x3c, !PT ;  /* 0x0000002a3f067212 */ /* 0x000fc400078e3cff */
[-C--:B------:R-:W-:Y:S02]  /*9ed0*/  LOP3.LUT R8, R8, R42.reuse, RZ, 0x3c, !PT ;  /* 0x0000002a08087212 */ /* 0x080fe400078e3cff */
[-C--:B------:R-:W-:Y:S02]  /*9ee0*/  LOP3.LUT R29, R29, R42.reuse, RZ, 0x3c, !PT ;  /* 0x0000002a1d1d7212 */ /* 0x080fe400078e3cff */
[----:B------:R-:W-:Y:S02]  /*9ef0*/  LOP3.LUT R42, R9, R42, RZ, 0x3c, !PT ;  /* 0x0000002a092a7212 */ /* 0x000fe400078e3cff */
[-C--:B------:R-:W-:Y:S02]  /*9f00*/  LOP3.LUT R9, R12, R26.reuse, RZ, 0x3c, !PT ;  /* 0x0000001a0c097212 */ /* 0x080fe400078e3cff */
[-C--:B------:R-:W-:Y:S01]  /*9f10*/  LOP3.LUT R12, R61, R26.reuse, RZ, 0x3c, !PT ;  /* 0x0000001a3d0c7212 */ /* 0x080fe200078e3cff */
[----:B------:R-:W-:Y:S01]  /*9f20*/  IMAD.SHL.U32 R61, R40, 0x200000, RZ ;  /* 0x00200000283d7824 */ /* 0x000fe200078e00ff */
[-C--:B------:R-:W-:Y:S01]  /*9f30*/  LOP3.LUT R23, R23, R26.reuse, RZ, 0x3c, !PT ;  /* 0x0000001a17177212 */ /* 0x080fe200078e3cff */
[----:B------:R-:W-:Y:S01]  /*9f40*/  IMAD.SHL.U32 R63, R42, 0x4000, RZ ;  /* 0x000040002a3f7824 */ /* 0x000fe200078e00ff */
[----:B------:R-:W-:-:S02]  /*9f50*/  LOP3.LUT R65, R19, R26, RZ, 0x3c, !PT ;  /* 0x0000001a13417212 */ /* 0x000fc400078e3cff */
[--C-:B------:R-:W-:Y:S02]  /*9f60*/  SHF.R.U32.HI R26, RZ, 0xb, R41.reuse ;  /* 0x0000000bff1a7819 */ /* 0x100fe40000011629 */
[----:B------:R-:W-:Y:S02]  /*9f70*/  SHF.L.U64.HI R19, R40, 0x15, R41 ;  /* 0x0000001528137819 */ /* 0x000fe40000010229 */
[----:B------:R-:W-:Y:S01]  /*9f80*/  LOP3.LUT R41, R61, R26, RZ, 0xfc, !PT ;  /* 0x0000001a3d297212 */ /* 0x000fe200078efcff */
[C---:B------:R-:W-:Y:S01]  /*9f90*/  IMAD.SHL.U32 R61, R31.reuse, 0x800, RZ ;  /* 0x000008001f3d7824 */ /* 0x040fe200078e00ff */
[----:B------:R-:W-:Y:S02]  /*9fa0*/  SHF.L.U64.HI R26, R42, 0xe, R65 ;  /* 0x0000000e2a1a7819 */ /* 0x000fe40000010241 */
[--C-:B------:R-:W-:Y:S02]  /*9fb0*/  SHF.R.U64 R42, R31, 0x15, R24.reuse ;  /* 0x000000151f2a7819 */ /* 0x100fe40000001218 */
[----:B------:R-:W-:-:S02]  /*9fc0*/  SHF.R.U32.HI R24, RZ, 0x15, R24 ;  /* 0x00000015ff187819 */ /* 0x000fc40000011618 */
[--C-:B------:R-:W-:Y:S02]  /*9fd0*/  SHF.R.U64 R31, R56, 0x14, R17.reuse ;  /* 0x00000014381f7819 */ /* 0x100fe40000001211 */
[----:B------:R-:W-:Y:S01]  /*9fe0*/  LOP3.LUT R24, R61, R24, RZ, 0xfc, !PT ;  /* 0x000000183d187212 */ /* 0x000fe200078efcff */
[C---:B------:R-:W-:Y:S01]  /*9ff0*/  IMAD.SHL.U32 R61, R7.reuse, 0x400, RZ ;  /* 0x00000400073d7824 */ /* 0x040fe200078e00ff */
[----:B------:R-:W-:Y:S02]  /*a000*/  SHF.R.U32.HI R17, RZ, 0x14, R17 ;  /* 0x00000014ff117819 */ /* 0x000fe40000011611 */
[--C-:B------:R-:W-:Y:S02]  /*a010*/  SHF.L.U64.HI R56, R7, 0xa, R50.reuse ;  /* 0x0000000a07387819 */ /* 0x100fe40000010232 */
[----:B------:R-:W-:Y:S02]  /*a020*/  SHF.R.U32.HI R50, RZ, 0x16, R50 ;  /* 0x00000016ff327819 */ /* 0x000fe40000011632 */
[----:B------:R-:W-:-:S02]  /*a030*/  LOP3.LUT R7, R64, R17, RZ, 0xfc, !PT ;  /* 0x0000001140077212 */ /* 0x000fc400078efcff */
[----:B------:R-:W-:Y:S02]  /*a040*/  LOP3.LUT R17, R61, R50, RZ, 0xfc, !PT ;  /* 0x000000323d117212 */ /* 0x000fe400078efcff */
[C-C-:B------:R-:W-:Y:S01]  /*a050*/  SHF.L.U64.HI R50, R59.reuse, 0xf, R60.reuse ;  /* 0x0000000f3b327819 */ /* 0x140fe2000001023c */
[----:B------:R-:W-:Y:S01]  /*a060*/  IMAD.SHL.U32 R59, R59, 0x8000, RZ ;  /* 0x000080003b3b7824 */ /* 0x000fe200078e00ff */
[----:B------:R-:W-:Y:S02]  /*a070*/  SHF.R.U32.HI R40, RZ, 0x12, R65 ;  /* 0x00000012ff287819 */ /* 0x000fe40000011641 */
[----:B------:R-:W-:Y:S02]  /*a080*/  LOP3.LUT R0, R0, R22, RZ, 0x3c, !PT ;  /* 0x0000001600007212 */ /* 0x000fe400078e3cff */
[----:B------:R-:W-:Y:S02]  /*a090*/  SHF.R.U32.HI R60, RZ, 0x11, R60 ;  /* 0x00000011ff3c7819 */ /* 0x000fe4000001163c */
[----:B------:R-:W-:-:S02]  /*a0a0*/  LOP3.LUT R65, R10, R13, RZ, 0x3c, !PT ;  /* 0x0000000d0a417212 */ /* 0x000fc400078e3cff */
[----:B------:R-:W-:Y:S01]  /*a0b0*/  LOP3.LUT R40, R63, R40, RZ, 0xfc, !PT ;  /* 0x000000283f287212 */ /* 0x000fe200078efcff */
[----:B------:R-:W-:Y:S01]  /*a0c0*/  IMAD.SHL.U32 R63, R0, 0x10, RZ ;  /* 0x00000010003f7824 */ /* 0x000fe200078e00ff */
[----:B------:R-:W-:Y:S01]  /*a0d0*/  LOP3.LUT R10, R59, R60, RZ, 0xfc, !PT ;  /* 0x0000003c3b0a7212 */ /* 0x000fe200078efcff */
[----:B------:R-:W-:Y:S01]  /*a0e0*/  IMAD.SHL.U32 R59, R6, 0x8000000, RZ ;  /* 0x08000000063b7824 */ /* 0x000fe200078e00ff */
[--C-:B------:R-:W-:Y:S02]  /*a0f0*/  SHF.R.U32.HI R60, RZ, 0x1c, R65.reuse ;  /* 0x0000001cff3c7819 */ /* 0x100fe40000011641 */
[----:B------:R-:W-:Y:S02]  /*a100*/  SHF.R.U64 R61, R0, 0x1c, R65 ;  /* 0x0000001c003d7819 */ /* 0x000fe40000001241 */
[--C-:B------:R-:W-:Y:S02]  /*a110*/  SHF.L.U64.HI R0, R6, 0x1b, R9.reuse ;  /* 0x0000001b06007819 */ /* 0x100fe40000010209 */
[----:B------:R-:W-:-:S02]  /*a120*/  SHF.R.U32.HI R6, RZ, 0x5, R9 ;  /* 0x00000005ff067819 */ /* 0x000fc40000011609 */
[----:B------:R-:W-:Y:S02]  /*a130*/  LOP3.LUT R9, R63, R60, RZ, 0xfc, !PT ;  /* 0x0000003c3f097212 */ /* 0x000fe400078efcff */
[--C-:B------:R-:W-:Y:S02]  /*a140*/  SHF.R.U32.HI R60, RZ, 0x8, R58.reuse ;  /* 0x00000008ff3c7819 */ /* 0x100fe4000001163a */
[----:B------:R-:W-:Y:S01]  /*a150*/  SHF.R.U64 R63, R57, 0x8, R58 ;  /* 0x00000008393f7819 */ /* 0x000fe2000000123a */
[----:B------:R-:W-:Y:S01]  /*a160*/  IMAD.SHL.U32 R58, R35, 0x2, RZ ;  /* 0x00000002233a7824 */ /* 0x000fe200078e00ff */
[----:B------:R-:W-:Y:S02]  /*a170*/  SHF.R.U32.HI R35, RZ, 0x1f, R20 ;  /* 0x0000001fff237819 */ /* 0x000fe40000011614 */
[----:B------:R-:W-:Y:S01]  /*a180*/  SHF.R.U32.HI R20, RZ, 0x1a, R52 ;  /* 0x0000001aff147819 */ /* 0x000fe20000011634 */
[----:B------:R-:W-:Y:S01]  /*a190*/  IMAD.SHL.U32 R52, R14, 0x2000000, RZ ;  /* 0x020000000e347824 */ /* 0x000fe200078e00ff */
[----:B------:R-:W-:-:S02]  /*a1a0*/  SHF.R.U32.HI R54, RZ, 0x18, R54 ;  /* 0x00000018ff367819 */ /* 0x000fc40000011636 */
[----:B------:R-:W-:Y:S02]  /*a1b0*/  LOP3.LUT R20, R51, R20, RZ, 0xfc, !PT ;  /* 0x0000001433147212 */ /* 0x000fe400078efcff */
[----:B------:R-:W-:Y:S01]  /*a1c0*/  SHF.R.U32.HI R51, RZ, 0x7, R45 ;  /* 0x00000007ff337819 */ /* 0x000fe2000001162d */
[----:B------:R-:W-:Y:S01]  /*a1d0*/  IMAD.SHL.U32 R45, R46, 0x40000, RZ ;  /* 0x000400002e2d7824 */ /* 0x000fe200078e00ff */
[----:B------:R-:W-:Y:S01]  /*a1e0*/  LOP3.LUT R6, R59, R6, RZ, 0xfc, !PT ;  /* 0x000000063b067212 */ /* 0x000fe200078efcff */
[C---:B------:R-:W-:Y:S01]  /*a1f0*/  IMAD.SHL.U32 R59, R44.reuse, 0x800000, RZ ;  /* 0x008000002c3b7824 */ /* 0x040fe200078e00ff */
[----:B------:R-:W-:Y:S01]  /*a200*/  SHF.R.U32.HI R46, RZ, 0xe, R47 ;  /* 0x0000000eff2e7819 */ /* 0x000fe2000001162f */
[----:B------:R-:W-:Y:S01]  /*a210*/  IMAD.SHL.U32 R47, R21, 0x4, RZ ;  /* 0x00000004152f7824 */ /* 0x000fe200078e00ff */
[----:B------:R-:W-:Y:S02]  /*a220*/  SHF.R.U64 R14, R44, 0x9, R37 ;  /* 0x000000092c0e7819 */ /* 0x000fe40000001225 */
[----:B------:R-:W-:-:S02]  /*a230*/  PRMT R33, R54, 0x6540, R33 ;  /* 0x0000654036217816 */ /* 0x000fc40000000021 */
[--C-:B------:R-:W-:Y:S02]  /*a240*/  SHF.R.U32.HI R44, RZ, 0x1e, R38.reuse ;  /* 0x0000001eff2c7819 */ /* 0x100fe40000011626 */
[----:B------:R-:W-:Y:S02]  /*a250*/  SHF.R.U32.HI R54, RZ, 0x9, R37 ;  /* 0x00000009ff367819 */ /* 0x000fe40000011625 */
[----:B------:R-:W-:Y:S02]  /*a260*/  LOP3.LUT R43, R43, R22, RZ, 0x3c, !PT ;  /* 0x000000162b2b7212 */ /* 0x000fe400078e3cff */
[----:B------:R-:W-:Y:S02]  /*a270*/  SHF.L.U64.HI R37, R21, 0x2, R38 ;  /* 0x0000000215257819 */ /* 0x000fe40000010226 */
[----:B------:R-:W-:Y:S01]  /*a280*/  LOP3.LUT R21, R52, R51, RZ, 0xfc, !PT ;  /* 0x0000003334157212 */ /* 0x000fe200078efcff */
[----:B------:R-:W-:Y:S01]  /*a290*/  IMAD.SHL.U32 R52, R18, 0x40000000, RZ ;  /* 0x4000000012347824 */ /* 0x000fe200078e00ff */
[----:B------:R-:W-:-:S02]  /*a2a0*/  LOP3.LUT R46, R45, R46, RZ, 0xfc, !PT ;  /* 0x0000002e2d2e7212 */ /* 0x000fc400078efcff */
[----:B------:R-:W-:Y:S02]  /*a2b0*/  LOP3.LUT R16, R16, R13, RZ, 0x3c, !PT ;  /* 0x0000000d10107212 */ /* 0x000fe400078e3cff */
[----:B------:R-:W-:Y:S02]  /*a2c0*/  LOP3.LUT R35, R58, R35, RZ, 0xfc, !PT ;  /* 0x000000233a237212 */ /* 0x000fe400078efcff */
[----:B------:R-:W-:Y:S01]  /*a2d0*/  LOP3.LUT R45, R47, R44, RZ, 0xfc, !PT ;  /* 0x0000002c2f2d7212 */ /* 0x000fe200078efcff */
[----:B------:R-:W-:Y:S01]  /*a2e0*/  IMAD.SHL.U32 R44, R29, 0x80, RZ ;  /* 0x000000801d2c7824 */ /* 0x000fe200078e00ff */
[----:B------:R-:W-:Y:S02]  /*a2f0*/  LOP3.LUT R51, R27, R13, RZ, 0x3c, !PT ;  /* 0x0000000d1b337212 */ /* 0x000fe400078e3cff */
[----:B------:R-:W-:Y:S01]  /*a300*/  LOP3.LUT R38, R59, R54, RZ, 0xfc, !PT ;  /* 0x000000363b267212 */ /* 0x000fe200078efcff */
[----:B------:R-:W-:Y:S01]  /*a310*/  IMAD.SHL.U32 R54, R43, 0x200, RZ ;  /* 0x000002002b367824 */ /* 0x000fe200078e00ff */
[----:B------:R-:W-:Y:S01]  /*a320*/  LOP3.LUT R58, R39, R22, RZ, 0x3c, !PT ;  /* 0x00000016273a7212 */ /* 0x000fe200078e3cff */
[----:B------:R-:W-:Y:S01]  /*a330*/  IMAD.SHL.U32 R59, R36, 0x20000000, RZ ;  /* 0x20000000243b7824 */ /* 0x000fe200078e00ff */
[----:B------:R-:W-:-:S02]  /*a340*/  SHF.R.U32.HI R27, RZ, 0x2, R15 ;  /* 0x00000002ff1b7819 */ /* 0x000fc4000001160f */
[----:B------:R-:W-:Y:S02]  /*a350*/  SHF.R.U32.HI R39, RZ, 0x19, R12 ;  /* 0x00000019ff277819 */ /* 0x000fe4000001160c */
[----:B------:R-:W-:Y:S02]  /*a360*/  SHF.R.U32.HI R47, RZ, 0x17, R16 ;  /* 0x00000017ff2f7819 */ /* 0x000fe40000011610 */
[----:B------:R-:W-:Y:S02]  /*a370*/  LOP3.LUT R27, R52, R27, RZ, 0xfc, !PT ;  /* 0x0000001b341b7212 */ /* 0x000fe400078efcff */
[----:B------:R-:W-:Y:S02]  /*a380*/  SHF.R.U64 R29, R29, 0x19, R12 ;  /* 0x000000191d1d7819 */ /* 0x000fe4000000120c */
[----:B------:R-:W-:Y:S02]  /*a390*/  LOP3.LUT R39, R44, R39, RZ, 0xfc, !PT ;  /* 0x000000272c277212 */ /* 0x000fe400078efcff */
[----:B------:R-:W-:-:S02]  /*a3a0*/  SHF.R.U64 R36, R36, 0x3, R25 ;  /* 0x0000000324247819 */ /* 0x000fc40000001219 */
[----:B------:R-:W-:Y:S01]  /*a3b0*/  SHF.R.U32.HI R52, RZ, 0x3, R25 ;  /* 0x00000003ff347819 */ /* 0x000fe20000011619 */
[----:B------:R-:W-:Y:S01]  /*a3c0*/  IMAD.SHL.U32 R25, R8, 0x100000, RZ ;  /* 0x0010000008197824 */ /* 0x000fe200078e00ff */
[----:B------:R-:W-:Y:S01]  /*a3d0*/  LOP3.LUT R12, R54, R47, RZ, 0xfc, !PT ;  /* 0x0000002f360c7212 */ /* 0x000fe200078efcff */
[----:B------:R-:W-:Y:S01]  /*a3e0*/  IMAD.SHL.U32 R54, R30, 0x10000000, RZ ;  /* 0x100000001e367824 */ /* 0x000fe200078e00ff */
[----:B------:R-:W-:Y:S02]  /*a3f0*/  SHF.L.U64.HI R44, R8, 0x14, R23 ;  /* 0x00000014082c7819 */ /* 0x000fe40000010217 */
[----:B------:R-:W-:Y:S02]  /*a400*/  SHF.R.U64 R43, R43, 0x17, R16 ;  /* 0x000000172b2b7819 */ /* 0x000fe40000001210 */
[----:B------:R-:W-:Y:S02]  /*a410*/  SHF.R.U64 R18, R18, 0x2, R15 ;  /* 0x0000000212127819 */ /* 0x000fe4000000120f */
[----:B------:R-:W-:Y:S01]  /*a420*/  SHF.L.U64.HI R47, R30, 0x1c, R49 ;  /* 0x0000001c1e2f7819 */ /* 0x000fe20000010231 */
[----:B------:R-:W-:Y:S01]  /*a430*/  IMAD.SHL.U32 R30, R53, 0x2000, RZ ;  /* 0x00002000351e7824 */ /* 0x000fe200078e00ff */
[----:B------:R-:W-:-:S02]  /*a440*/  SHF.R.U32.HI R8, RZ, 0xc, R23 ;  /* 0x0000000cff087819 */ /* 0x000fc40000011617 */
[C-C-:B------:R-:W-:Y:S01]  /*a450*/  SHF.L.U64.HI R16, R58.reuse, 0x3, R51.reuse ;  /* 0x000000033a107819 */ /* 0x140fe20000010233 */
[----:B------:R-:W-:Y:S01]  /*a460*/  IMAD.SHL.U32 R58, R58, 0x8, RZ ;  /* 0x000000083a3a7824 */ /* 0x000fe200078e00ff */
[----:B------:R-:W-:Y:S02]  /*a470*/  SHF.R.U32.HI R15, RZ, 0x1d, R51 ;  /* 0x0000001dff0f7819 */ /* 0x000fe40000011633 */
[----:B------:R-:W-:Y:S02]  /*a480*/  SHF.R.U32.HI R51, RZ, 0x13, R28 ;  /* 0x00000013ff337819 */ /* 0x000fe4000001161c */
[----:B------:R-:W-:Y:S02]  /*a490*/  PRMT R57, R60, 0x4210, R57 ;  /* 0x000042103c397816 */ /* 0x000fe40000000039 */
[----:B------:R-:W-:Y:S02]  /*a4a0*/  LOP3.LUT R52, R59, R52, RZ, 0xfc, !PT ;  /* 0x000000343b347212 */ /* 0x000fe400078efcff */
[----:B------:R-:W-:-:S02]  /*a4b0*/  LOP3.LUT R8, R25, R8, RZ, 0xfc, !PT ;  /* 0x0000000819087212 */ /* 0x000fc400078efcff */
[----:B------:R-:W-:Y:S02]  /*a4c0*/  LOP3.LUT R25, R6, R61, R17, 0xd2, !PT ;  /* 0x0000003d06197212 */ /* 0x000fe400078ed211 */
[----:B------:R-:W-:Y:S02]  /*a4d0*/  LOP3.LUT R59, R61, R17, R10, 0xd2, !PT ;  /* 0x000000113d3b7212 */ /* 0x000fe400078ed20a */
[----:B------:R-:W-:Y:S02]  /*a4e0*/  SHF.R.U64 R53, R53, 0x13, R28 ;  /* 0x0000001335357819 */ /* 0x000fe4000000121c */
        /* <DEDUP_REMOVED lines=10> */
[----:B------:R-:W-:Y:S02]  /*a590*/  SHF.R.U32.HI R49, RZ, 0x4, R49 ;  /* 0x00000004ff317819 */ /* 0x000fe40000011631 */
[----:B------:R-:W-:Y:S02]  /*a5a0*/  LOP3.LUT R50, R50, R57, R0, 0xd2, !PT ;  /* 0x0000003932327212 */ /* 0x000fe400078ed200 */
[----:B------:R-:W-:Y:S02]  /*a5b0*/  LOP3.LUT R33, R33, R46, R35, 0xd2, !PT ;  /* 0x0000002e21217212 */ /* 0x000fe400078ed223 */
[----:B------:R-:W-:Y:S02]  /*a5c0*/  LOP3.LUT R0, R57, R0, R9, 0xd2, !PT ;  /* 0x0000000039007212 */ /* 0x000fe400078ed209 */
[----:B------:R-:W-:-:S02]  /*a5d0*/  LOP3.LUT R35, R46, R35, R20, 0xd2, !PT ;  /* 0x000000232e237212 */ /* 0x000fc400078ed214 */
[----:B------:R-:W-:Y:S02]  /*a5e0*/  LOP3.LUT R9, R18, R14, R29, 0xd2, !PT ;  /* 0x0000000e12097212 */ /* 0x000fe400078ed21d */
[----:B------:R-:W-:Y:S02]  /*a5f0*/  LOP3.LUT R20, R14, R29, R43, 0xd2, !PT ;  /* 0x0000001d0e147212 */ /* 0x000fe400078ed22b */
[----:B------:R-:W-:Y:S02]  /*a600*/  LOP3.LUT R29, R29, R43, R45, 0xd2, !PT ;  /* 0x0000002b1d1d7212 */ /* 0x000fe400078ed22d */
        /* <DEDUP_REMOVED lines=28> */
[----:B------:R-:W-:Y:S02]  /*a7d0*/  LOP3.LUT R53, R53, 0x80008009, RZ, 0x3c, !PT ;  /* 0x8000800935357812 */ /* 0x000fe400078e3cff */
        /* <DEDUP_REMOVED lines=8> */
[----:B------:R-:W-:Y:S01]  /*a860*/  LOP3.LUT R40, R26, R32, R13, 0x6, !PT ;  /* 0x000000201a287212 */ /* 0x000fe200078e060d */
[----:B------:R-:W-:Y:S01]  /*a870*/  IMAD.SHL.U32 R32, R42, 0x2, RZ ;  /* 0x000000022a207824 */ /* 0x000fe200078e00ff */
[----:B------:R-:W-:-:S02]  /*a880*/  LOP3.LUT R13, R9, R24, R25, 0x96, !PT ;  /* 0x00000018090d7212 */ /* 0x000fc400078e9619 */
[----:B------:R-:W-:Y:S02]  /*a890*/  SHF.R.U32.HI R24, RZ, 0x1f, R65 ;  /* 0x0000001fff187819 */ /* 0x000fe40000011641 */
[----:B------:R-:W-:Y:S02]  /*a8a0*/  LOP3.LUT R41, R41, R52, RZ, 0x3c, !PT ;  /* 0x0000003429297212 */ /* 0x000fe400078e3cff */
[----:B------:R-:W-:Y:S02]  /*a8b0*/  LOP3.LUT R52, R6, R44, R27, 0x96, !PT ;  /* 0x0000002c06347212 */ /* 0x000fe400078e961b */
[----:B------:R-:W-:Y:S02]  /*a8c0*/  LOP3.LUT R26, R26, R51, RZ, 0x3c, !PT ;  /* 0x000000331a1a7212 */ /* 0x000fe400078e3cff */
[----:B------:R-:W-:Y:S02]  /*a8d0*/  LOP3.LUT R51, R13, R32, R24, 0x1e, !PT ;  /* 0x000000200d337212 */ /* 0x000fe400078e1e18 */
[----:B------:R-:W-:-:S02]  /*a8e0*/  LOP3.LUT R57, R55, R7, R8, 0x96, !PT ;  /* 0x0000000737397212 */ /* 0x000fc400078e9608 */
[----:B------:R-:W-:Y:S02]  /*a8f0*/  LOP3.LUT R52, R20, R52, R59, 0x96, !PT ;  /* 0x0000003414347212 */ /* 0x000fe400078e963b */
[----:B------:R-:W-:Y:S02]  /*a900*/  LOP3.LUT R58, R35, R11, R36, 0x96, !PT ;  /* 0x0000000b233a7212 */ /* 0x000fe400078e9624 */
[-C--:B------:R-:W-:Y:S01]  /*a910*/  LOP3.LUT R44, R44, R51.reuse, RZ, 0x3c, !PT ;  /* 0x000000332c2c7212 */ /* 0x080fe200078e3cff */
[----:B------:R-:W-:Y:S01]  /*a920*/  IMAD.SHL.U32 R32, R52, 0x2, RZ ;  /* 0x0000000234207824 */ /* 0x000fe200078e00ff */
[-C--:B------:R-:W-:Y:S02]  /*a930*/  LOP3.LUT R27, R27, R51.reuse, RZ, 0x3c, !PT ;  /* 0x000000331b1b7212 */ /* 0x080fe400078e3cff */
[-C--:B------:R-:W-:Y:S02]  /*a940*/  LOP3.LUT R6, R6, R51.reuse, RZ, 0x3c, !PT ;  /* 0x0000003306067212 */ /* 0x080fe400078e3cff */
[----:B------:R-:W-:-:S02]  /*a950*/  LOP3.LUT R59, R59, R51, RZ, 0x3c, !PT ;  /* 0x000000333b3b7212 */ /* 0x000fc400078e3cff */
[----:B------:R-:W-:Y:S02]  /*a960*/  LOP3.LUT R20, R20, R51, RZ, 0x3c, !PT ;  /* 0x0000003314147212 */ /* 0x000fe400078e3cff */
[----:B------:R-:W-:Y:S02]  /*a970*/  LOP3.LUT R57, R45, R57, R28, 0x96, !PT ;  /* 0x000000392d397212 */ /* 0x000fe400078e961c */
[----:B------:R-:W-:Y:S02]  /*a980*/  LOP3.LUT R51, R62, R26, R47, 0x96, !PT ;  /* 0x0000001a3e337212 */ /* 0x000fe400078e962f */
[----:B------:R-:W-:Y:S02]  /*a990*/  LOP3.LUT R58, R14, R58, R61, 0x96, !PT ;  /* 0x0000003a0e3a7212 */ /* 0x000fe400078e963d */
[----:B------:R-:W-:Y:S02]  /*a9a0*/  SHF.R.U32.HI R63, RZ, 0x1f, R57 ;  /* 0x0000001fff3f7819 */ /* 0x000fe40000011639 */
[----:B------:R-:W-:Y:S01]  /*a9b0*/  LOP3.LUT R51, R37, R51, R0, 0x96, !PT ;  /* 0x0000003325337212 */ /* 0x000fe200078e9600 */
[C---:B------:R-:W-:Y:S01]  /*a9c0*/  IMAD.SHL.U32 R24, R58.reuse, 0x2, RZ ;  /* 0x000000023a187824 */ /* 0x040fe200078e00ff */
[----:B------:R-:W-:-:S02]  /*a9d0*/  LOP3.LUT R32, R58, R32, R63, 0x1e, !PT ;  /* 0x000000203a207212 */ /* 0x000fc400078e1e3f */
[----:B------:R-:W-:Y:S02]  /*a9e0*/  SHF.R.U32.HI R63, RZ, 0x1f, R51 ;  /* 0x0000001fff3f7819 */ /* 0x000fe40000011633 */
[----:B------:R-:W-:Y:S02]  /*a9f0*/  LOP3.LUT R19, R19, R40, RZ, 0x3c, !PT ;  /* 0x0000002813137212 */ /* 0x000fe400078e3cff */
[----:B------:R-:W-:Y:S02]  /*aa00*/  LOP3.LUT R24, R42, R24, R63, 0x1e, !PT ;  /* 0x000000182a187212 */ /* 0x000fe400078e1e3f */
[----:B------:R-:W-:Y:S02]  /*aa10*/  LOP3.LUT R63, R34, R60, R49, 0x96, !PT ;  /* 0x0000003c223f7212 */ /* 0x000fe400078e9631 */
[----:B------:R-:W-:Y:S02]  /*aa20*/  SHF.L.U64.HI R58, R58, 0x1, R51 ;  /* 0x000000013a3a7819 */ /* 0x000fe40000010233 */
[----:B------:R-:W-:-:S02]  /*aa30*/  LOP3.LUT R40, R46, R63, R30, 0x96, !PT ;  /* 0x0000003f2e287212 */ /* 0x000fc400078e961e */
[----:B------:R-:W-:Y:S02]  /*aa40*/  SHF.L.U64.HI R63, R42, 0x1, R65 ;  /* 0x000000012a3f7819 */ /* 0x000fe40000010241 */
[----:B------:R-:W-:Y:S02]  /*aa50*/  LOP3.LUT R65, R65, R58, RZ, 0x3c, !PT ;  /* 0x0000003a41417212 */ /* 0x000fe400078e3cff */
[----:B------:R-:W-:Y:S02]  /*aa60*/  LOP3.LUT R42, R40, R63, RZ, 0x3c, !PT ;  /* 0x0000003f282a7212 */ /* 0x000fe400078e3cff */
[----:B------:R-:W-:Y:S02]  /*aa70*/  LOP3.LUT R63, R4, R19, R54, 0x96, !PT ;  /* 0x00000013043f7212 */ /* 0x000fe400078e9636 */
[-C--:B------:R-:W-:Y:S02]  /*aa80*/  LOP3.LUT R7, R7, R42.reuse, RZ, 0x3c, !PT ;  /* 0x0000002a07077212 */ /* 0x080fe400078e3cff */
[----:B------:R-:W-:-:S02]  /*aa90*/  LOP3.LUT R8, R8, R42, RZ, 0x3c, !PT ;  /* 0x0000002a08087212 */ /* 0x000fc400078e3cff */
[-C--:B------:R-:W-:Y:S02]  /*aaa0*/  LOP3.LUT R55, R55, R42.reuse, RZ, 0x3c, !PT ;  /* 0x0000002a37377212 */ /* 0x080fe400078e3cff */
[-C--:B------:R-:W-:Y:S02]  /*aab0*/  LOP3.LUT R28, R28, R42.reuse, RZ, 0x3c, !PT ;  /* 0x0000002a1c1c7212 */ /* 0x080fe400078e3cff */
[----:B------:R-:W-:Y:S02]  /*aac0*/  LOP3.LUT R45, R45, R42, RZ, 0x3c, !PT ;  /* 0x0000002a2d2d7212 */ /* 0x000fe400078e3cff */
[----:B------:R-:W-:Y:S02]  /*aad0*/  LOP3.LUT R42, R33, R41, R38, 0x96, !PT ;  /* 0x00000029212a7212 */ /* 0x000fe400078e9626 */
[----:B------:R-:W-:Y:S02]  /*aae0*/  SHF.L.U64.HI R58, R52, 0x1, R57 ;  /* 0x00000001343a7819 */ /* 0x000fe40000010239 */
[----:B------:R-:W-:-:S02]  /*aaf0*/  LOP3.LUT R42, R43, R42, R23, 0x96, !PT ;  /* 0x0000002a2b2a7212 */ /* 0x000fc400078e9617 */
[----:B------:R-:W-:Y:S02]  /*ab00*/  LOP3.LUT R63, R12, R63, R50, 0x96, !PT ;  /* 0x0000003f0c3f7212 */ /* 0x000fe400078e9632 */
[----:B------:R-:W-:Y:S01]  /*ab10*/  LOP3.LUT R51, R51, R58, RZ, 0x3c, !PT ;  /* 0x0000003a33337212 */ /* 0x000fe200078e3cff */
[----:B------:R-:W-:Y:S01]  /*ab20*/  IMAD.SHL.U32 R58, R42, 0x2, RZ ;  /* 0x000000022a3a7824 */ /* 0x000fe200078e00ff */
[----:B------:R-:W-:Y:S02]  /*ab30*/  SHF.R.U32.HI R67, RZ, 0x1f, R63 ;  /* 0x0000001fff437819 */ /* 0x000fe4000001163f */
[C-C-:B------:R-:W-:Y:S02]  /*ab40*/  SHF.L.U64.HI R64, R13.reuse, 0x1, R40.reuse ;  /* 0x000000010d407819 */ /* 0x140fe40000010228 */
[----:B------:R-:W-:Y:S01]  /*ab50*/  LOP3.LUT R52, R52, R58, R67, 0x1e, !PT ;  /* 0x0000003a34347212 */ /* 0x000fe200078e1e43 */
[----:B------:R-:W-:Y:S01]  /*ab60*/  IMAD.SHL.U32 R58, R13, 0x2, RZ ;  /* 0x000000020d3a7824 */ /* 0x000fe200078e00ff */
[----:B------:R-:W-:-:S02]  /*ab70*/  SHF.R.U32.HI R67, RZ, 0x1f, R40 ;  /* 0x0000001fff437819 */ /* 0x000fc40000011628 */
[----:B------:R-:W-:Y:S02]  /*ab80*/  LOP3.LUT R9, R9, R32, RZ, 0x3c, !PT ;  /* 0x0000002009097212 */ /* 0x000fe400078e3cff */
[C---:B------:R-:W-:Y:S02]  /*ab90*/  LOP3.LUT R40, R42.reuse, R58, R67, 0x1e, !PT ;  /* 0x0000003a2a287212 */ /* 0x040fe400078e1e43 */
[----:B------:R-:W-:Y:S02]  /*aba0*/  SHF.L.U64.HI R42, R42, 0x1, R63 ;  /* 0x000000012a2a7819 */ /* 0x000fe4000001023f */
[----:B------:R-:W-:Y:S02]  /*abb0*/  LOP3.LUT R63, R63, R64, RZ, 0x3c, !PT ;  /* 0x000000403f3f7212 */ /* 0x000fe400078e3cff */
[----:B------:R-:W-:Y:S02]  /*abc0*/  LOP3.LUT R57, R57, R42, RZ, 0x3c, !PT ;  /* 0x0000002a39397212 */ /* 0x000fe400078e3cff */
[----:B------:R-:W-:-:S02]  /*abd0*/  LOP3.LUT R58, R47, R63, RZ, 0x3c, !PT ;  /* 0x0000003f2f3a7212 */ /* 0x000fc400078e3cff */
[-C--:B------:R-:W-:Y:S02]  /*abe0*/  LOP3.LUT R42, R61, R40.reuse, RZ, 0x3c, !PT ;  /* 0x000000283d2a7212 */ /* 0x080fe400078e3cff */
[----:B------:R-:W-:Y:S02]  /*abf0*/  LOP3.LUT R47, R0, R63, RZ, 0x3c, !PT ;  /* 0x0000003f002f7212 */ /* 0x000fe400078e3cff */
[----:B------:R-:W-:Y:S02]  /*ac00*/  LOP3.LUT R13, R36, R40, RZ, 0x3c, !PT ;  /* 0x00000028240d7212 */ /* 0x000fe400078e3cff */
[-C--:B------:R-:W-:Y:S02]  /*ac10*/  LOP3.LUT R0, R41, R24.reuse, RZ, 0x3c, !PT ;  /* 0x0000001829007212 */ /* 0x080fe400078e3cff */
        /* <DEDUP_REMOVED lines=8> */
[----:B------:R-:W-:Y:S02]  /*aca0*/  SHF.L.U64.HI R64, R44, 0x1, R7 ;  /* 0x000000012c407819 */ /* 0x000fe40000010207 */
[----:B------:R-:W-:Y:S02]  /*acb0*/  SHF.L.U64.HI R33, R42, 0x8, R47 ;  /* 0x000000082a217819 */ /* 0x000fe4000001022f */
[----:B------:R-:W-:Y:S02]  /*acc0*/  SHF.L.U64.HI R15, R9, 0x12, R46 ;  /* 0x00000012090f7819 */ /* 0x000fe4000001022e */
[----:B------:R-:W-:Y:S02]  /*acd0*/  SHF.L.U64.HI R63, R4, 0x6, R41 ;  /* 0x00000006043f7819 */ /* 0x000fe40000010229 */
[C---:B------:R-:W-:Y:S01]  /*ace0*/  SHF.L.U64.HI R16, R36.reuse, 0x19, R61 ;  /* 0x0000001924107819 */ /* 0x040fe2000001023d */
[----:B------:R-:W-:Y:S01]  /*acf0*/  IMAD.SHL.U32 R36, R36, 0x2000000, RZ ;  /* 0x0200000024247824 */ /* 0x000fe200078e00ff */
[----:B------:R-:W-:-:S02]  /*ad00*/  LOP3.LUT R11, R11, R40, RZ, 0x3c, !PT ;  /* 0x000000280b0b7212 */ /* 0x000fc400078e3cff */
[-C--:B------:R-:W-:Y:S02]  /*ad10*/  LOP3.LUT R35, R35, R40.reuse, RZ, 0x3c, !PT ;  /* 0x0000002823237212 */ /* 0x080fe400078e3cff */
[----:B------:R-:W-:Y:S02]  /*ad20*/  LOP3.LUT R14, R14, R40, RZ, 0x3c, !PT ;  /* 0x000000280e0e7212 */ /* 0x000fe400078e3cff */
[-C--:B------:R-:W-:Y:S02]  /*ad30*/  LOP3.LUT R38, R38, R24.reuse, RZ, 0x3c, !PT ;  /* 0x0000001826267212 */ /* 0x080fe400078e3cff */
[-C--:B------:R-:W-:Y:S02]  /*ad40*/  LOP3.LUT R23, R23, R24.reuse, RZ, 0x3c, !PT ;  /* 0x0000001817177212 */ /* 0x080fe400078e3cff */
[----:B------:R-:W-:Y:S02]  /*ad50*/  LOP3.LUT R43, R43, R24, RZ, 0x3c, !PT ;  /* 0x000000182b2b7212 */ /* 0x000fe400078e3cff */
        /* <DEDUP_REMOVED lines=8> */
[----:B------:R-:W-:Y:S02]  /*ade0*/  LOP3.LUT R21, R48, R57, RZ, 0x3c, !PT ;  /* 0x0000003930157212 */ /* 0x000fe400078e3cff */
[-C--:B------:R-:W-:Y:S02]  /*adf0*/  LOP3.LUT R22, R22, R52.reuse, RZ, 0x3c, !PT ;  /* 0x0000003416167212 */ /* 0x080fe400078e3cff */
[-C--:B------:R-:W-:Y:S02]  /*ae00*/  LOP3.LUT R17, R17, R52.reuse, RZ, 0x3c, !PT ;  /* 0x0000003411117212 */ /* 0x080fe400078e3cff */
[----:B------:R-:W-:Y:S02]  /*ae10*/  LOP3.LUT R29, R29, R52, RZ, 0x3c, !PT ;  /* 0x000000341d1d7212 */ /* 0x000fe400078e3cff */
[----:B------:R-:W-:Y:S01]  /*ae20*/  SHF.L.U64.HI R48, R14, 0xe, R37 ;  /* 0x0000000e0e307819 */ /* 0x000fe20000010225 */
[C---:B------:R-:W-:Y:S01]  /*ae30*/  IMAD.SHL.U32 R14, R27.reuse, 0x1000, RZ ;  /* 0x000010001b0e7824 */ /* 0x040fe200078e00ff */
[----:B------:R-:W-:-:S02]  /*ae40*/  SHF.R.U64 R52, R27, 0x14, R8 ;  /* 0x000000141b347819 */ /* 0x000fc40000001208 */
[----:B------:R-:W-:Y:S02]  /*ae50*/  SHF.R.U32.HI R27, RZ, 0x14, R8 ;  /* 0x00000014ff1b7819 */ /* 0x000fe40000011608 */
[----:B------:R-:W-:Y:S02]  /*ae60*/  SHF.R.U32.HI R37, RZ, 0x12, R37 ;  /* 0x00000012ff257819 */ /* 0x000fe40000011625 */
[----:B------:R-:W-:Y:S02]  /*ae70*/  LOP3.LUT R27, R14, R27, RZ, 0xfc, !PT ;  /* 0x0000001b0e1b7212 */ /* 0x000fe400078efcff */
[C-C-:B------:R-:W-:Y:S01]  /*ae80*/  SHF.L.U64.HI R14, R6.reuse, 0xa, R55.reuse ;  /* 0x0000000a060e7819 */ /* 0x140fe20000010237 */
[----:B------:R-:W-:Y:S01]  /*ae90*/  IMAD.SHL.U32 R6, R6, 0x400, RZ ;  /* 0x0000040006067824 */ /* 0x000fe200078e00ff */
[----:B------:R-:W-:Y:S02]  /*aea0*/  LOP3.LUT R8, R39, R32, RZ, 0x3c, !PT ;  /* 0x0000002027087212 */ /* 0x000fe400078e3cff */
[----:B------:R-:W-:-:S02]  /*aeb0*/  SHF.R.U32.HI R55, RZ, 0x16, R55 ;  /* 0x00000016ff377819 */ /* 0x000fc40000011637 */
[----:B------:R-:W-:Y:S02]  /*aec0*/  LOP3.LUT R49, R49, R51, RZ, 0x3c, !PT ;  /* 0x0000003331317212 */ /* 0x000fe400078e3cff */
[----:B------:R-:W-:Y:S01]  /*aed0*/  LOP3.LUT R37, R64, R37, RZ, 0xfc, !PT ;  /* 0x0000002540257212 */ /* 0x000fe200078efcff */
[----:B------:R-:W-:Y:S01]  /*aee0*/  IMAD.SHL.U32 R64, R8, 0x10, RZ ;  /* 0x0000001008407824 */ /* 0x000fe200078e00ff */
[----:B------:R-:W-:Y:S02]  /*aef0*/  LOP3.LUT R39, R6, R55, RZ, 0xfc, !PT ;  /* 0x0000003706277212 */ /* 0x000fe400078efcff */
[--C-:B------:R-:W-:Y:S02]  /*af00*/  SHF.R.U32.HI R55, RZ, 0x1c, R49.reuse ;  /* 0x0000001cff377819 */ /* 0x100fe40000011631 */
[----:B------:R-:W-:Y:S01]  /*af10*/  SHF.R.U64 R8, R8, 0x1c, R49 ;  /* 0x0000001c08087819 */ /* 0x000fe20000001231 */
[C---:B------:R-:W-:Y:S01]  /*af20*/  IMAD.SHL.U32 R49, R11.reuse, 0x8000000, RZ ;  /* 0x080000000b317824 */ /* 0x040fe200078e00ff */
[----:B------:R-:W-:-:S02]  /*af30*/  SHF.L.U64.HI R6, R11, 0x1b, R26 ;  /* 0x0000001b0b067819 */ /* 0x000fc4000001021a */
[----:B------:R-:W-:Y:S02]  /*af40*/  SHF.R.U32.HI R26, RZ, 0x5, R26 ;  /* 0x00000005ff1a7819 */ /* 0x000fe4000001161a */
[----:B------:R-:W-:Y:S01]  /*af50*/  LOP3.LUT R11, R64, R55, RZ, 0xfc, !PT ;  /* 0x00000037400b7212 */ /* 0x000fe200078efcff */
[----:B------:R-:W-:Y:S01]  /*af60*/  IMAD.SHL.U32 R55, R44, 0x2, RZ ;  /* 0x000000022c377824 */ /* 0x000fe200078e00ff */
[----:B------:R-:W-:Y:S02]  /*af70*/  SHF.R.U32.HI R44, RZ, 0x1f, R7 ;  /* 0x0000001fff2c7819 */ /* 0x000fe40000011607 */
[----:B------:R-:W-:Y:S01]  /*af80*/  LOP3.LUT R26, R49, R26, RZ, 0xfc, !PT ;  /* 0x0000001a311a7212 */ /* 0x000fe200078efcff */
[C---:B------:R-:W-:Y:S01]  /*af90*/  IMAD.SHL.U32 R49, R20.reuse, 0x4, RZ ;  /* 0x0000000414317824 */ /* 0x040fe200078e00ff */
[----:B------:R-:W-:Y:S02]  /*afa0*/  SHF.L.U64.HI R7, R20, 0x2, R45 ;  /* 0x0000000214077819 */ /* 0x000fe4000001022d */
[----:B------:R-:W-:-:S02]  /*afb0*/  LOP3.LUT R20, R55, R44, RZ, 0xfc, !PT ;  /* 0x0000002c37147212 */ /* 0x000fc400078efcff */
[----:B------:R-:W-:Y:S02]  /*afc0*/  LOP3.LUT R31, R31, R57, RZ, 0x3c, !PT ;  /* 0x000000391f1f7212 */ /* 0x000fe400078e3cff */
[----:B------:R-:W-:Y:S02]  /*afd0*/  LOP3.LUT R55, R25, R32, RZ, 0x3c, !PT ;  /* 0x0000002019377212 */ /* 0x000fe400078e3cff */
[----:B------:R-:W-:Y:S02]  /*afe0*/  LOP3.LUT R64, R30, R51, RZ, 0x3c, !PT ;  /* 0x000000331e407212 */ /* 0x000fe400078e3cff */
[----:B------:R-:W-:Y:S02]  /*aff0*/  SHF.R.U32.HI R66, RZ, 0x1e, R45 ;  /* 0x0000001eff427819 */ /* 0x000fe4000001162d */
[-C--:B------:R-:W-:Y:S02]  /*b000*/  LOP3.LUT R56, R56, R57.reuse, RZ, 0x3c, !PT ;  /* 0x0000003938387212 */ /* 0x080fe400078e3cff */
        /* <DEDUP_REMOVED lines=9> */
[----:B------:R-:W-:Y:S02]  /*b0a0*/  LOP3.LUT R44, R44, R45, R66, 0xd2, !PT ;  /* 0x0000002d2c2c7212 */ /* 0x000fe400078ed242 */
[----:B------:R-:W-:Y:S02]  /*b0b0*/  LOP3.LUT R45, R45, R66, R25, 0xd2, !PT ;  /* 0x000000422d2d7212 */ /* 0x000fe400078ed219 */
[----:B------:R-:W-:Y:S01]  /*b0c0*/  LOP3.LUT R25, R66, R25, R57, 0xd2, !PT ;  /* 0x0000001942197212 */ /* 0x000fe200078ed239 */
[----:B------:R-:W-:Y:S01]  /*b0d0*/  IMAD.SHL.U32 R66, R9, 0x40000, RZ ;  /* 0x0004000009427824 */ /* 0x000fe200078e00ff */
[----:B------:R-:W-:Y:S02]  /*b0e0*/  SHF.R.U32.HI R9, RZ, 0xe, R46 ;  /* 0x0000000eff097819 */ /* 0x000fe4000001162e */
[----:B------:R-:W-:-:S02]  /*b0f0*/  SHF.R.U32.HI R46, RZ, 0x17, R64 ;  /* 0x00000017ff2e7819 */ /* 0x000fc40000011640 */
[----:B------:R-:W-:Y:S02]  /*b100*/  SHF.R.U32.HI R47, RZ, 0x18, R47 ;  /* 0x00000018ff2f7819 */ /* 0x000fe4000001162f */
[----:B------:R-:W-:Y:S02]  /*b110*/  LOP3.LUT R46, R55, R46, RZ, 0xfc, !PT ;  /* 0x0000002e372e7212 */ /* 0x000fe400078efcff */
[----:B------:R-:W-:Y:S01]  /*b120*/  LOP3.LUT R55, R10, R32, RZ, 0x3c, !PT ;  /* 0x000000200a377212 */ /* 0x000fe200078e3cff */
[----:B------:R-:W-:Y:S01]  /*b130*/  IMAD.SHL.U32 R10, R35, 0x80, RZ ;  /* 0x00000080230a7824 */ /* 0x000fe200078e00ff */
[----:B------:R-:W-:Y:S02]  /*b140*/  LOP3.LUT R64, R34, R51, RZ, 0x3c, !PT ;  /* 0x0000003322407212 */ /* 0x000fe400078e3cff */
[----:B------:R-:W-:Y:S02]  /*b150*/  PRMT R42, R47, 0x6540, R42 ;  /* 0x000065402f2a7816 */ /* 0x000fe4000000002a */
[----:B------:R-:W-:Y:S01]  /*b160*/  SHF.R.U32.HI R47, RZ, 0x19, R62 ;  /* 0x00000019ff2f7819 */ /* 0x000fe2000001163e */
[----:B------:R-:W-:Y:S01]  /*b170*/  IMAD.SHL.U32 R62, R55, 0x8, RZ ;  /* 0x00000008373e7824 */ /* 0x000fe200078e00ff */
[----:B------:R-:W-:-:S02]  /*b180*/  LOP3.LUT R50, R50, R65, RZ, 0x3c, !PT ;  /* 0x0000004132327212 */ /* 0x000fc400078e3cff */
[--C-:B------:R-:W-:Y:S02]  /*b190*/  SHF.R.U32.HI R35, RZ, 0x1d, R64.reuse ;  /* 0x0000001dff237819 */ /* 0x100fe40000011640 */
[-C--:B------:R-:W-:Y:S02]  /*b1a0*/  LOP3.LUT R19, R19, R65.reuse, RZ, 0x3c, !PT ;  /* 0x0000004113137212 */ /* 0x080fe400078e3cff */
[----:B------:R-:W-:Y:S01]  /*b1b0*/  LOP3.LUT R12, R12, R65, RZ, 0x3c, !PT ;  /* 0x000000410c0c7212 */ /* 0x000fe200078e3cff */
[----:B------:R-:W-:Y:S01]  /*b1c0*/  IMAD.SHL.U32 R65, R23, 0x200000, RZ ;  /* 0x0020000017417824 */ /* 0x000fe200078e00ff */
[----:B------:R-:W-:Y:S01]  /*b1d0*/  SHF.L.U64.HI R34, R55, 0x3, R64 ;  /* 0x0000000337227819 */ /* 0x000fe20000010240 */
[----:B------:R-:W-:Y:S01]  /*b1e0*/  IMAD.SHL.U32 R64, R59, 0x2000, RZ ;  /* 0x000020003b407824 */ /* 0x000fe200078e00ff */
[----:B------:R-:W-:Y:S02]  /*b1f0*/  LOP3.LUT R47, R10, R47, RZ, 0xfc, !PT ;  /* 0x0000002f0a2f7212 */ /* 0x000fe400078efcff */
[----:B------:R-:W-:Y:S01]  /*b200*/  SHF.L.U64.HI R57, R23, 0x15, R50 ;  /* 0x0000001517397819 */ /* 0x000fe20000010232 */
[----:B------:R-:W-:Y:S01]  /*b210*/  IMAD.SHL.U32 R23, R54, 0x800, RZ ;  /* 0x0000080036177824 */ /* 0x000fe200078e00ff */
[----:B------:R-:W-:Y:S01]  /*b220*/  LOP3.LUT R10, R62, R35, RZ, 0xfc, !PT ;  /* 0x000000233e0a7212 */ /* 0x000fe200078efcff */
[----:B------:R-:W-:Y:S01]  /*b230*/  IMAD.SHL.U32 R62, R13, 0x100000, RZ ;  /* 0x001000000d3e7824 */ /* 0x000fe200078e00ff */
[----:B------:R-:W-:-:S02]  /*b240*/  SHF.R.U64 R55, R54, 0x15, R21 ;  /* 0x0000001536377819 */ /* 0x000fc40000001215 */
[--C-:B------:R-:W-:Y:S02]  /*b250*/  SHF.R.U64 R59, R59, 0x13, R28.reuse ;  /* 0x000000133b3b7819 */ /* 0x100fe4000000121c */
[----:B------:R-:W-:Y:S02]  /*b260*/  SHF.R.U32.HI R35, RZ, 0x13, R28 ;  /* 0x00000013ff237819 */ /* 0x000fe4000001161c */
[----:B------:R-:W-:Y:S02]  /*b270*/  SHF.R.U32.HI R54, RZ, 0x15, R21 ;  /* 0x00000015ff367819 */ /* 0x000fe40000011615 */
[--C-:B------:R-:W-:Y:S02]  /*b280*/  SHF.L.U64.HI R28, R13, 0x14, R58.reuse ;  /* 0x000000140d1c7819 */ /* 0x100fe4000001023a */
[----:B------:R-:W-:Y:S02]  /*b290*/  SHF.R.U32.HI R13, RZ, 0xc, R58 ;  /* 0x0000000cff0d7819 */ /* 0x000fe4000001163a */
[----:B------:R-:W-:-:S02]  /*b2a0*/  LOP3.LUT R54, R23, R54, RZ, 0xfc, !PT ;  /* 0x0000003617367212 */ /* 0x000fc400078efcff */
[----:B------:R-:W-:Y:S02]  /*b2b0*/  LOP3.LUT R23, R53, R32, RZ, 0x3c, !PT ;  /* 0x0000002035177212 */ /* 0x000fe400078e3cff */
[--C-:B------:R-:W-:Y:S02]  /*b2c0*/  LOP3.LUT R58, R52, R53, R32.reuse, 0x90, !PT ;  /* 0x00000035343a7212 */ /* 0x100fe400078e9020 */
[----:B------:R-:W-:Y:S01]  /*b2d0*/  LOP3.LUT R13, R62, R13, RZ, 0xfc, !PT ;  /* 0x0000000d3e0d7212 */ /* 0x000fe200078efcff */
[----:B------:R-:W-:Y:S01]  /*b2e0*/  IMAD.SHL.U32 R62, R17, 0x8000, RZ ;  /* 0x00008000113e7824 */ /* 0x000fe200078e00ff */
[----:B------:R-:W-:Y:S02]  /*b2f0*/  LOP3.LUT R53, R37, R53, R32, 0x6, !PT ;  /* 0x0000003525357212 */ /* 0x000fe400078e0620 */
[--C-:B------:R-:W-:Y:S02]  /*b300*/  SHF.L.U64.HI R32, R17, 0xf, R56.reuse ;  /* 0x0000000f11207819 */ /* 0x100fe40000010238 */
[----:B------:R-:W-:-:S02]  /*b310*/  SHF.R.U32.HI R21, RZ, 0x11, R56 ;  /* 0x00000011ff157819 */ /* 0x000fc40000011638 */
[----:B------:R-:W-:Y:S02]  /*b320*/  LOP3.LUT R17, R60, R51, RZ, 0x3c, !PT ;  /* 0x000000333c117212 */ /* 0x000fe400078e3cff */
[-CC-:B------:R-:W-:Y:S02]  /*b330*/  LOP3.LUT R56, R48, R60.reuse, R51.reuse, 0x6, !PT ;  /* 0x0000003c30387212 */ /* 0x180fe400078e0633 */
[----:B------:R-:W-:Y:S02]  /*b340*/  LOP3.LUT R51, R27, R60, R51, 0x90, !PT ;  /* 0x0000003c1b337212 */ /* 0x000fe400078e9033 */
[----:B------:R-:W-:Y:S02]  /*b350*/  SHF.R.U32.HI R50, RZ, 0xb, R50 ;  /* 0x0000000bff327819 */ /* 0x000fe40000011632 */
[----:B------:R-:W-:Y:S02]  /*b360*/  SHF.R.U32.HI R60, RZ, 0x8, R12 ;  /* 0x00000008ff3c7819 */ /* 0x000fe4000001160c */
[----:B------:R-:W-:-:S02]  /*b370*/  SHF.R.U32.HI R61, RZ, 0x7, R61 ;  /* 0x00000007ff3d7819 */ /* 0x000fc4000001163d */
[----:B------:R-:W-:Y:S02]  /*b380*/  SHF.R.U64 R12, R43, 0x8, R12 ;  /* 0x000000082b0c7819 */ /* 0x000fe4000000120c */
[----:B------:R-:W-:Y:S01]  /*b390*/  LOP3.LUT R50, R65, R50, RZ, 0xfc, !PT ;  /* 0x0000003241327212 */ /* 0x000fe200078efcff */
[----:B------:R-:W-:Y:S01]  /*b3a0*/  IMAD.SHL.U32 R65, R38, 0x800000, RZ ;  /* 0x0080000026417824 */ /* 0x000fe200078e00ff */
[----:B------:R-:W-:Y:S01]  /*b3b0*/  PRMT R43, R60, 0x4210, R43 ;  /* 0x000042103c2b7816 */ /* 0x000fe2000000002b */
[----:B------:R-:W-:Y:S01]  /*b3c0*/  IMAD.SHL.U32 R60, R4, 0x40, RZ ;  /* 0x00000040043c7824 */ /* 0x000fe200078e00ff */
[----:B------:R-:W-:Y:S02]  /*b3d0*/  SHF.R.U32.HI R41, RZ, 0x1a, R41 ;  /* 0x0000001aff297819 */ /* 0x000fe40000011629 */
[----:B------:R-:W-:Y:S01]  /*b3e0*/  LOP3.LUT R38, R36, R61, RZ, 0xfc, !PT ;  /* 0x0000003d24267212 */ /* 0x000fe200078efcff */
[----:B------:R-:W-:Y:S01]  /*b3f0*/  IMAD.SHL.U32 R61, R22, 0x40000000, RZ ;  /* 0x40000000163d7824 */ /* 0x000fe200078e00ff */
[----:B------:R-:W-:-:S02]  /*b400*/  SHF.R.U32.HI R22, RZ, 0x2, R31 ;  /* 0x00000002ff167819 */ /* 0x000fc4000001161f */
[--C-:B------:R-:W-:Y:S02]  /*b410*/  SHF.L.U64.HI R31, R0, 0x1c, R19.reuse ;  /* 0x0000001c001f7819 */ /* 0x100fe40000010213 */
[----:B------:R-:W-:Y:S01]  /*b420*/  SHF.R.U32.HI R36, RZ, 0x4, R19 ;  /* 0x00000004ff247819 */ /* 0x000fe20000011613 */
[C---:B------:R-:W-:Y:S01]  /*b430*/  IMAD.SHL.U32 R19, R29.reuse, 0x20000000, RZ ;  /* 0x200000001d137824 */ /* 0x040fe200078e00ff */
[----:B------:R-:W-:Y:S02]  /*b440*/  LOP3.LUT R41, R60, R41, RZ, 0xfc, !PT ;  /* 0x000000293c297212 */ /* 0x000fe400078efcff */
[--C-:B------:R-:W-:Y:S02]  /*b450*/  SHF.R.U32.HI R60, RZ, 0x3, R18.reuse ;  /* 0x00000003ff3c7819 */ /* 0x100fe40000011612 */
[----:B------:R-:W-:Y:S02]  /*b460*/  LOP3.LUT R21, R62, R21, RZ, 0xfc, !PT ;  /* 0x000000153e157212 */ /* 0x000fe400078efcff */
[----:B------:R-:W-:Y:S01]  /*b470*/  SHF.R.U32.HI R4, RZ, 0x9, R63 ;  /* 0x00000009ff047819 */ /* 0x000fe2000001163f */
[----:B------:R-:W-:Y:S01]  /*b480*/  IMAD.SHL.U32 R63, R0, 0x10000000, RZ ;  /* 0x10000000003f7824 */ /* 0x000fe200078e00ff */
[----:B------:R-:W-:-:S02]  /*b490*/  SHF.R.U64 R0, R29, 0x3, R18 ;  /* 0x000000031d007819 */ /* 0x000fc40000001212 */
[----:B------:R-:W-:Y:S02]  /*b4a0*/  LOP3.LUT R60, R19, R60, RZ, 0xfc, !PT ;  /* 0x0000003c133c7212 */ /* 0x000fe400078efcff */
        /* <DEDUP_REMOVED lines=52> */
[----:B------:R-:W-:Y:S02]  /*b7f0*/  LOP3.LUT R53, R50, R53, RZ, 0x3c, !PT ;  /* 0x0000003532357212 */ /* 0x000fe400078e3cff */
[----:B------:R-:W-:-:S02]  /*b800*/  LOP3.LUT R57, R30, R57, R19, 0x96, !PT ;  /* 0x000000391e397212 */ /* 0x000fc400078e9613 */
[----:B------:R-:W-:Y:S02]  /*b810*/  SHF.R.U32.HI R62, RZ, 0x1f, R58 ;  /* 0x0000001fff3e7819 */ /* 0x000fe4000001163a */
[----:B------:R-:W-:Y:S02]  /*b820*/  LOP3.LUT R50, R40, R27, R36, 0x96, !PT ;  /* 0x0000001b28327212 */ /* 0x000fe400078e9624 */
[----:B------:R-:W-:Y:S02]  /*b830*/  LOP3.LUT R59, R49, R59, R8, 0x96, !PT ;  /* 0x0000003b313b7212 */ /* 0x000fe400078e9608 */
[----:B------:R-:W-:Y:S02]  /*b840*/  LOP3.LUT R62, R57, R48, R62, 0x1e, !PT ;  /* 0x00000030393e7212 */ /* 0x000fe400078e1e3e */
[----:B------:R-:W-:Y:S02]  /*b850*/  LOP3.LUT R65, R20, R31, R13, 0x96, !PT ;  /* 0x0000001f14417212 */ /* 0x000fe400078e960d */
[----:B------:R-:W-:Y:S01]  /*b860*/  LOP3.LUT R48, R47, R50, R12, 0x96, !PT ;  /* 0x000000322f307212 */ /* 0x000fe200078e960c */
[----:B------:R-:W-:Y:S01]  /*b870*/  IMAD.SHL.U32 R50, R59, 0x2, RZ ;  /* 0x000000023b327824 */ /* 0x000fe200078e00ff */
[----:B------:R-:W-:-:S02]  /*b880*/  LOP3.LUT R60, R15, R51, R28, 0x96, !PT ;  /* 0x000000330f3c7212 */ /* 0x000fc400078e961c */
[----:B------:R-:W-:Y:S02]  /*b890*/  LOP3.LUT R65, R25, R65, R18, 0x96, !PT ;  /* 0x0000004119417212 */ /* 0x000fe400078e9612 */
[----:B------:R-:W-:Y:S02]  /*b8a0*/  SHF.R.U32.HI R61, RZ, 0x1f, R48 ;  /* 0x0000001fff3d7819 */ /* 0x000fe40000011630 */
[----:B------:R-:W-:Y:S02]  /*b8b0*/  LOP3.LUT R60, R7, R60, R6, 0x96, !PT ;  /* 0x0000003c073c7212 */ /* 0x000fe400078e9606 */
[C---:B------:R-:W-:Y:S01]  /*b8c0*/  LOP3.LUT R61, R65.reuse, R50, R61, 0x1e, !PT ;  /* 0x00000032413d7212 */ /* 0x040fe200078e1e3d */
[C---:B------:R-:W-:Y:S01]  /*b8d0*/  IMAD.SHL.U32 R50, R65.reuse, 0x2, RZ ;  /* 0x0000000241327824 */ /* 0x040fe200078e00ff */
[--C-:B------:R-:W-:Y:S02]  /*b8e0*/  SHF.R.U32.HI R56, RZ, 0x1f, R60.reuse ;  /* 0x0000001fff387819 */ /* 0x100fe4000001163c */
[----:B------:R-:W-:-:S02]  /*b8f0*/  SHF.L.U64.HI R65, R65, 0x1, R60 ;  /* 0x0000000141417819 */ /* 0x000fc4000001023c */
[C---:B------:R-:W-:Y:S02]  /*b900*/  LOP3.LUT R56, R63.reuse, R50, R56, 0x1e, !PT ;  /* 0x000000323f387212 */ /* 0x040fe400078e1e38 */
[----:B------:R-:W-:Y:S02]  /*b910*/  LOP3.LUT R50, R16, R17, R0, 0x96, !PT ;  /* 0x0000001110327212 */ /* 0x000fe400078e9600 */
[----:B------:R-:W-:Y:S02]  /*b920*/  SHF.L.U64.HI R63, R63, 0x1, R58 ;  /* 0x000000013f3f7819 */ /* 0x000fe4000001023a */
[----:B------:R-:W-:Y:S02]  /*b930*/  LOP3.LUT R50, R32, R50, R29, 0x96, !PT ;  /* 0x0000003220327212 */ /* 0x000fe400078e961d */
        /* <DEDUP_REMOVED lines=8> */
[----:B------:R-:W-:Y:S02]  /*b9c0*/  LOP3.LUT R65, R12, R63, RZ, 0x3c, !PT ;  /* 0x0000003f0c417212 */ /* 0x000fe400078e3cff */
[----:B------:R-:W-:Y:S02]  /*b9d0*/  LOP3.LUT R64, R43, R53, R10, 0x96, !PT ;  /* 0x000000352b407212 */ /* 0x000fe400078e960a */
[-C--:B------:R-:W-:Y:S02]  /*b9e0*/  LOP3.LUT R27, R36, R63.reuse, RZ, 0x3c, !PT ;  /* 0x0000003f241b7212 */ /* 0x080fe400078e3cff */
[-C--:B------:R-:W-:Y:S02]  /*b9f0*/  LOP3.LUT R40, R40, R63.reuse, RZ, 0x3c, !PT ;  /* 0x0000003f28287212 */ /* 0x080fe400078e3cff */
[----:B------:R-:W-:Y:S02]  /*ba00*/  LOP3.LUT R12, R47, R63, RZ, 0x3c, !PT ;  /* 0x0000003f2f0c7212 */ /* 0x000fe400078e3cff */
[----:B------:R-:W-:-:S02]  /*ba10*/  LOP3.LUT R63, R24, R23, R35, 0x96, !PT ;  /* 0x00000017183f7212 */ /* 0x000fc400078e9623 */
[----:B------:R-:W-:Y:S02]  /*ba20*/  LOP3.LUT R64, R45, R64, R26, 0x96, !PT ;  /* 0x000000402d407212 */ /* 0x000fe400078e961a */
[----:B------:R-:W-:Y:S02]  /*ba30*/  SHF.L.U64.HI R47, R59, 0x1, R48 ;  /* 0x000000013b2f7819 */ /* 0x000fe40000010230 */
[----:B------:R-:W-:Y:S02]  /*ba40*/  LOP3.LUT R63, R46, R63, R21, 0x96, !PT ;  /* 0x0000003f2e3f7212 */ /* 0x000fe400078e9615 */
[----:B------:R-:W-:Y:S01]  /*ba50*/  LOP3.LUT R60, R60, R47, RZ, 0x3c, !PT ;  /* 0x0000002f3c3c7212 */ /* 0x000fe200078e3cff */
[----:B------:R-:W-:Y:S01]  /*ba60*/  IMAD.SHL.U32 R47, R64, 0x2, RZ ;  /* 0x00000002402f7824 */ /* 0x000fe200078e00ff */
        /* <DEDUP_REMOVED lines=28> */
[----:B------:R-:W-:Y:S02]  /*bc30*/  SHF.L.U64.HI R64, R4, 0x6, R57 ;  /* 0x0000000604407819 */ /* 0x000fe40000010239 */
[----:B------:R-:W-:Y:S02]  /*bc40*/  SHF.L.U64.HI R63, R43, 0x19, R24 ;  /* 0x000000192b3f7819 */ /* 0x000fe40000010218 */
[----:B------:R-:W-:Y:S02]  /*bc50*/  SHF.L.U64.HI R32, R18, 0x8, R59 ;  /* 0x0000000812207819 */ /* 0x000fe4000001023b */
[C---:B------:R-:W-:Y:S01]  /*bc60*/  SHF.L.U64.HI R6, R30.reuse, 0x12, R23 ;  /* 0x000000121e067819 */ /* 0x040fe20000010217 */
[----:B------:R-:W-:Y:S01]  /*bc70*/  IMAD.SHL.U32 R30, R30, 0x40000, RZ ;  /* 0x000400001e1e7824 */ /* 0x000fe200078e00ff */
[-C--:B------:R-:W-:Y:S01]  /*bc80*/  LOP3.LUT R36, R51, R48.reuse, RZ, 0x3c, !PT ;  /* 0x0000003033247212 */ /* 0x080fe200078e3cff */
[----:B------:R-:W-:Y:S01]  /*bc90*/  IMAD.SHL.U32 R51, R4, 0x40, RZ ;  /* 0x0000004004337824 */ /* 0x000fe200078e00ff */
[----:B------:R-:W-:-:S02]  /*bca0*/  LOP3.LUT R28, R28, R48, RZ, 0x3c, !PT ;  /* 0x000000301c1c7212 */ /* 0x000fc400078e3cff */
[-C--:B------:R-:W-:Y:S02]  /*bcb0*/  LOP3.LUT R15, R15, R48.reuse, RZ, 0x3c, !PT ;  /* 0x000000300f0f7212 */ /* 0x080fe400078e3cff */
[----:B------:R-:W-:Y:S01]  /*bcc0*/  LOP3.LUT R66, R7, R48, RZ, 0x3c, !PT ;  /* 0x0000003007427212 */ /* 0x000fe200078e3cff */
[----:B------:R-:W-:Y:S01]  /*bcd0*/  IMAD.SHL.U32 R48, R26, 0x200000, RZ ;  /* 0x002000001a307824 */ /* 0x000fe200078e00ff */
[----:B------:R-:W-:Y:S02]  /*bce0*/  SHF.L.U64.HI R67, R55, 0x1, R62 ;  /* 0x0000000137437819 */ /* 0x000fe4000001023e */
[----:B------:R-:W-:Y:S02]  /*bcf0*/  SHF.R.U32.HI R7, RZ, 0xb, R21 ;  /* 0x0000000bff077819 */ /* 0x000fe40000011615 */
[-C--:B------:R-:W-:Y:S02]  /*bd00*/  LOP3.LUT R53, R53, R56.reuse, RZ, 0x3c, !PT ;  /* 0x0000003835357212 */ /* 0x080fe400078e3cff */
[----:B------:R-:W-:-:S02]  /*bd10*/  LOP3.LUT R10, R10, R56, RZ, 0x3c, !PT ;  /* 0x000000380a0a7212 */ /* 0x000fc400078e3cff */
[----:B------:R-:W-:Y:S02]  /*bd20*/  LOP3.LUT R45, R45, R56, RZ, 0x3c, !PT ;  /* 0x000000382d2d7212 */ /* 0x000fe400078e3cff */
[----:B------:R-:W-:Y:S02]  /*bd30*/  LOP3.LUT R56, R64, R63, R32, 0xd2, !PT ;  /* 0x0000003f40387212 */ /* 0x000fe400078ed220 */
[----:B------:R-:W-:Y:S02]  /*bd40*/  LOP3.LUT R34, R63, R32, R6, 0xd2, !PT ;  /* 0x000000203f227212 */ /* 0x000fe400078ed206 */
[----:B------:R-:W-:Y:S02]  /*bd50*/  LOP3.LUT R33, R33, R47, RZ, 0x3c, !PT ;  /* 0x0000002f21217212 */ /* 0x000fe400078e3cff */
[-C--:B------:R-:W-:Y:S02]  /*bd60*/  LOP3.LUT R35, R35, R58.reuse, RZ, 0x3c, !PT ;  /* 0x0000003a23237212 */ /* 0x080fe400078e3cff */
[----:B------:R-:W-:-:S02]  /*bd70*/  LOP3.LUT R46, R46, R58, RZ, 0x3c, !PT ;  /* 0x0000003a2e2e7212 */ /* 0x000fc400078e3cff */
[----:B------:R-:W-:Y:S02]  /*bd80*/  LOP3.LUT R32, R32, R6, R67, 0xd2, !PT ;  /* 0x0000000620207212 */ /* 0x000fe400078ed243 */
[----:B------:R-:W-:Y:S02]  /*bd90*/  SHF.L.U64.HI R26, R26, 0x15, R21 ;  /* 0x000000151a1a7819 */ /* 0x000fe40000010215 */
[----:B------:R-:W-:Y:S02]  /*bda0*/  LOP3.LUT R58, R67, R64, R63, 0xd2, !PT ;  /* 0x00000040433a7212 */ /* 0x000fe400078ed23f */
[----:B------:R-:W-:Y:S01]  /*bdb0*/  LOP3.LUT R6, R6, R67, R64, 0xd2, !PT ;  /* 0x0000004306067212 */ /* 0x000fe200078ed240 */
[----:B------:R-:W-:Y:S01]  /*bdc0*/  IMAD.SHL.U32 R64, R25, 0x4000, RZ ;  /* 0x0000400019407824 */ /* 0x000fe200078e00ff */
[----:B------:R-:W-:Y:S01]  /*bdd0*/  LOP3.LUT R21, R48, R7, RZ, 0xfc, !PT ;  /* 0x0000000730157212 */ /* 0x000fe200078efcff */
[----:B------:R-:W-:Y:S01]  /*bde0*/  IMAD.SHL.U32 R48, R42, 0x800, RZ ;  /* 0x000008002a307824 */ /* 0x000fe200078e00ff */
[----:B------:R-:W-:-:S02]  /*bdf0*/  LOP3.LUT R54, R54, R47, RZ, 0x3c, !PT ;  /* 0x0000002f36367212 */ /* 0x000fc400078e3cff */
[-C--:B------:R-:W-:Y:S02]  /*be00*/  LOP3.LUT R14, R14, R47.reuse, RZ, 0x3c, !PT ;  /* 0x0000002f0e0e7212 */ /* 0x080fe400078e3cff */
[----:B------:R-:W-:Y:S02]  /*be10*/  LOP3.LUT R9, R9, R47, RZ, 0x3c, !PT ;  /* 0x0000002f09097212 */ /* 0x000fe400078e3cff */
[--C-:B------:R-:W-:Y:S02]  /*be20*/  SHF.L.U64.HI R7, R25, 0xe, R66.reuse ;  /* 0x0000000e19077819 */ /* 0x100fe40000010242 */
[----:B------:R-:W-:Y:S02]  /*be30*/  SHF.R.U32.HI R47, RZ, 0x12, R66 ;  /* 0x00000012ff2f7819 */ /* 0x000fe40000011642 */
[--C-:B------:R-:W-:Y:S02]  /*be40*/  SHF.R.U32.HI R25, RZ, 0x15, R33.reuse ;  /* 0x00000015ff197819 */ /* 0x100fe40000011621 */
[----:B------:R-:W-:-:S02]  /*be50*/  SHF.R.U64 R42, R42, 0x15, R33 ;  /* 0x000000152a2a7819 */ /* 0x000fc40000001221 */
[----:B------:R-:W-:Y:S01]  /*be60*/  LOP3.LUT R33, R64, R47, RZ, 0xfc, !PT ;  /* 0x0000002f40217212 */ /* 0x000fe200078efcff */
[C---:B------:R-:W-:Y:S01]  /*be70*/  IMAD.SHL.U32 R64, R11.reuse, 0x400, RZ ;  /* 0x000004000b407824 */ /* 0x040fe200078e00ff */
[----:B------:R-:W-:Y:S01]  /*be80*/  LOP3.LUT R25, R48, R25, RZ, 0xfc, !PT ;  /* 0x0000001930197212 */ /* 0x000fe200078efcff */
[C---:B------:R-:W-:Y:S01]  /*be90*/  IMAD.SHL.U32 R48, R22.reuse, 0x1000, RZ ;  /* 0x0000100016307824 */ /* 0x040fe200078e00ff */
[--C-:B------:R-:W-:Y:S02]  /*bea0*/  SHF.R.U64 R47, R22, 0x14, R27.reuse ;  /* 0x00000014162f7819 */ /* 0x100fe4000000121b */
[----:B------:R-:W-:Y:S02]  /*beb0*/  SHF.R.U32.HI R27, RZ, 0x14, R27 ;  /* 0x00000014ff1b7819 */ /* 0x000fe4000001161b */
[--C-:B------:R-:W-:Y:S02]  /*bec0*/  SHF.L.U64.HI R22, R11, 0xa, R40.reuse ;  /* 0x0000000a0b167819 */ /* 0x100fe40000010228 */
[----:B------:R-:W-:-:S02]  /*bed0*/  SHF.R.U32.HI R11, RZ, 0x16, R40 ;  /* 0x00000016ff0b7819 */ /* 0x000fc40000011628 */
[----:B------:R-:W-:Y:S02]  /*bee0*/  LOP3.LUT R40, R48, R27, RZ, 0xfc, !PT ;  /* 0x0000001b30287212 */ /* 0x000fe400078efcff */
[C-C-:B------:R-:W-:Y:S01]  /*bef0*/  SHF.L.U64.HI R27, R39.reuse, 0xf, R14.reuse ;  /* 0x0000000f271b7819 */ /* 0x140fe2000001020e */
[----:B------:R-:W-:Y:S01]  /*bf00*/  IMAD.SHL.U32 R39, R39, 0x8000, RZ ;  /* 0x0000800027277824 */ /* 0x000fe200078e00ff */
[----:B------:R-:W-:Y:S02]  /*bf10*/  LOP3.LUT R41, R41, R61, RZ, 0x3c, !PT ;  /* 0x0000003d29297212 */ /* 0x000fe400078e3cff */
[----:B------:R-:W-:Y:S02]  /*bf20*/  LOP3.LUT R0, R0, R60, RZ, 0x3c, !PT ;  /* 0x0000003c00007212 */ /* 0x000fe400078e3cff */
[----:B------:R-:W-:Y:S01]  /*bf30*/  SHF.R.U32.HI R14, RZ, 0x11, R14 ;  /* 0x00000011ff0e7819 */ /* 0x000fe2000001160e */
[C---:B------:R-:W-:Y:S01]  /*bf40*/  IMAD.SHL.U32 R66, R41.reuse, 0x10, RZ ;  /* 0x0000001029427824 */ /* 0x040fe200078e00ff */
[----:B------:R-:W-:-:S02]  /*bf50*/  SHF.R.U64 R48, R41, 0x1c, R0 ;  /* 0x0000001c29307819 */ /* 0x000fc40000001200 */
[----:B------:R-:W-:Y:S02]  /*bf60*/  LOP3.LUT R14, R39, R14, RZ, 0xfc, !PT ;  /* 0x0000000e270e7212 */ /* 0x000fe400078efcff */
[----:B------:R-:W-:Y:S02]  /*bf70*/  SHF.R.U32.HI R41, RZ, 0x1c, R0 ;  /* 0x0000001cff297819 */ /* 0x000fe40000011600 */
[C-C-:B------:R-:W-:Y:S02]  /*bf80*/  SHF.L.U64.HI R0, R31.reuse, 0x1b, R36.reuse ;  /* 0x0000001b1f007819 */ /* 0x140fe40000010224 */
[----:B------:R-:W-:Y:S02]  /*bf90*/  SHF.R.U32.HI R39, RZ, 0x5, R36 ;  /* 0x00000005ff277819 */ /* 0x000fe40000011624 */
[--C-:B------:R-:W-:Y:S02]  /*bfa0*/  SHF.R.U32.HI R36, RZ, 0x8, R46.reuse ;  /* 0x00000008ff247819 */ /* 0x100fe4000001162e */
[----:B------:R-:W-:Y:S01]  /*bfb0*/  LOP3.LUT R11, R64, R11, RZ, 0xfc, !PT ;  /* 0x0000000b400b7212 */ /* 0x000fe200078efcff */
[----:B------:R-:W-:Y:S01]  /*bfc0*/  IMAD.SHL.U32 R64, R31, 0x8000000, RZ ;  /* 0x080000001f407824 */ /* 0x000fe200078e00ff */
[----:B------:R-:W-:-:S02]  /*bfd0*/  SHF.R.U64 R46, R45, 0x8, R46 ;  /* 0x000000082d2e7819 */ /* 0x000fc4000000122e */
[----:B------:R-:W-:Y:S01]  /*bfe0*/  PRMT R45, R36, 0x4210, R45 ;  /* 0x00004210242d7816 */ /* 0x000fe2000000002d */
[----:B------:R-:W-:Y:S01]  /*bff0*/  IMAD.SHL.U32 R36, R55, 0x2, RZ ;  /* 0x0000000237247824 */ /* 0x000fe200078e00ff */
[----:B------:R-:W-:Y:S02]  /*c000*/  LOP3.LUT R31, R66, R41, RZ, 0xfc, !PT ;  /* 0x00000029421f7212 */ /* 0x000fe400078efcff */
[----:B------:R-:W-:Y:S01]  /*c010*/  SHF.R.U32.HI R41, RZ, 0x1f, R62 ;  /* 0x0000001fff297819 */ /* 0x000fe2000001163e */
[----:B------:R-:W-:Y:S01]  /*c020*/  IMAD.SHL.U32 R62, R10, 0x800000, RZ ;  /* 0x008000000a3e7824 */ /* 0x000fe200078e00ff */
[----:B------:R-:W-:Y:S02]  /*c030*/  SHF.R.U32.HI R4, RZ, 0x1a, R57 ;  /* 0x0000001aff047819 */ /* 0x000fe40000011639 */
[----:B------:R-:W-:Y:S01]  /*c040*/  LOP3.LUT R41, R36, R41, RZ, 0xfc, !PT ;  /* 0x0000002924297212 */ /* 0x000fe200078efcff */
[----:B------:R-:W-:Y:S01]  /*c050*/  IMAD.SHL.U32 R36, R49, 0x4, RZ ;  /* 0x0000000431247824 */ /* 0x000fe200078e00ff */
[----:B------:R-:W-:-:S02]  /*c060*/  SHF.R.U64 R10, R10, 0x9, R35 ;  /* 0x000000090a0a7819 */ /* 0x000fc40000001223 */
[----:B------:R-:W-:Y:S02]  /*c070*/  SHF.R.U32.HI R55, RZ, 0x9, R35 ;  /* 0x00000009ff377819 */ /* 0x000fe40000011623 */
[----:B------:R-:W-:Y:S02]  /*c080*/  SHF.R.U32.HI R35, RZ, 0x1e, R12 ;  /* 0x0000001eff237819 */ /* 0x000fe4000001160c */
[----:B------:R-:W-:Y:S02]  /*c090*/  SHF.R.U32.HI R59, RZ, 0x18, R59 ;  /* 0x00000018ff3b7819 */ /* 0x000fe4000001163b */
[----:B------:R-:W-:Y:S01]  /*c0a0*/  LOP3.LUT R4, R51, R4, RZ, 0xfc, !PT ;  /* 0x0000000433047212 */ /* 0x000fe200078efcff */
[----:B------:R-:W-:Y:S01]  /*c0b0*/  IMAD.SHL.U32 R51, R43, 0x2000000, RZ ;  /* 0x020000002b337824 */ /* 0x000fe200078e00ff */
[----:B------:R-:W-:Y:S02]  /*c0c0*/  LOP3.LUT R35, R36, R35, RZ, 0xfc, !PT ;  /* 0x0000002324237212 */ /* 0x000fe400078efcff */
[----:B------:R-:W-:-:S02]  /*c0d0*/  LOP3.LUT R19, R19, R61, RZ, 0x3c, !PT ;  /* 0x0000003d13137212 */ /* 0x000fc400078e3cff */
[----:B------:R-:W-:Y:S02]  /*c0e0*/  PRMT R18, R59, 0x6540, R18 ;  /* 0x000065403b127816 */ /* 0x000fe40000000012 */
[----:B------:R-:W-:Y:S02]  /*c0f0*/  SHF.R.U32.HI R24, RZ, 0x7, R24 ;  /* 0x00000007ff187819 */ /* 0x000fe40000011618 */
[----:B------:R-:W-:Y:S02]  /*c100*/  SHF.R.U32.HI R43, RZ, 0xe, R23 ;  /* 0x0000000eff2b7819 */ /* 0x000fe40000011617 */
[-C--:B------:R-:W-:Y:S01]  /*c110*/  LOP3.LUT R36, R29, R60.reuse, RZ, 0x3c, !PT ;  /* 0x0000003c1d247212 */ /* 0x080fe200078e3cff */
[----:B------:R-:W-:Y:S01]  /*c120*/  IMAD.SHL.U32 R29, R37, 0x40000000, RZ ;  /* 0x40000000251d7824 */ /* 0x000fe200078e00ff */
[----:B------:R-:W-:Y:S02]  /*c130*/  LOP3.LUT R38, R38, R61, RZ, 0x3c, !PT ;  /* 0x0000003d26267212 */ /* 0x000fe400078e3cff */
[----:B------:R-:W-:-:S02]  /*c140*/  LOP3.LUT R59, R16, R60, RZ, 0x3c, !PT ;  /* 0x0000003c103b7212 */ /* 0x000fc400078e3cff */
[----:B------:R-:W-:Y:S01]  /*c150*/  SHF.L.U64.HI R23, R49, 0x2, R12 ;  /* 0x0000000231177819 */ /* 0x000fe2000001020c */
[----:B------:R-:W-:Y:S01]  /*c160*/  IMAD.SHL.U32 R57, R38, 0x8, RZ ;  /* 0x0000000826397824 */ /* 0x000fe200078e00ff */
[----:B------:R-:W-:Y:S01]  /*c170*/  LOP3.LUT R12, R62, R55, RZ, 0xfc, !PT ;  /* 0x000000373e0c7212 */ /* 0x000fe200078efcff */
[----:B------:R-:W-:Y:S01]  /*c180*/  IMAD.SHL.U32 R55, R19, 0x200, RZ ;  /* 0x0000020013377824 */ /* 0x000fe200078e00ff */
[----:B------:R-:W-:Y:S01]  /*c190*/  LOP3.LUT R49, R51, R24, RZ, 0xfc, !PT ;  /* 0x0000001833317212 */ /* 0x000fe200078efcff */
[----:B------:R-:W-:Y:S01]  /*c1a0*/  IMAD.SHL.U32 R24, R20, 0x80, RZ ;  /* 0x0000008014187824 */ /* 0x000fe200078e00ff */
[----:B------:R-:W-:Y:S02]  /*c1b0*/  LOP3.LUT R43, R30, R43, RZ, 0xfc, !PT ;  /* 0x0000002b1e2b7212 */ /* 0x000fe400078efcff */
[----:B------:R-:W-:Y:S02]  /*c1c0*/  SHF.R.U64 R16, R19, 0x17, R36 ;  /* 0x0000001713107819 */ /* 0x000fe40000001224 */
[----:B------:R-:W-:-:S02]  /*c1d0*/  SHF.R.U32.HI R30, RZ, 0x2, R54 ;  /* 0x00000002ff1e7819 */ /* 0x000fc40000011636 */
[----:B------:R-:W-:Y:S02]  /*c1e0*/  SHF.R.U64 R19, R20, 0x19, R15 ;  /* 0x0000001914137819 */ /* 0x000fe4000000120f */
[----:B------:R-:W-:Y:S02]  /*c1f0*/  SHF.L.U64.HI R51, R38, 0x3, R59 ;  /* 0x0000000326337819 */ /* 0x000fe4000001023b */
[----:B------:R-:W-:Y:S02]  /*c200*/  SHF.R.U32.HI R15, RZ, 0x19, R15 ;  /* 0x00000019ff0f7819 */ /* 0x000fe4000001160f */
[----:B------:R-:W-:Y:S02]  /*c210*/  SHF.R.U32.HI R38, RZ, 0x1d, R59 ;  /* 0x0000001dff267819 */ /* 0x000fe4000001163b */
[----:B------:R-:W-:Y:S02]  /*c220*/  LOP3.LUT R30, R29, R30, RZ, 0xfc, !PT ;  /* 0x0000001e1d1e7212 */ /* 0x000fe400078efcff */
[----:B------:R-:W-:-:S02]  /*c230*/  SHF.R.U32.HI R36, RZ, 0x17, R36 ;  /* 0x00000017ff247819 */ /* 0x000fc40000011624 */
[----:B------:R-:W-:Y:S02]  /*c240*/  LOP3.LUT R15, R24, R15, RZ, 0xfc, !PT ;  /* 0x0000000f180f7212 */ /* 0x000fe400078efcff */
[----:B------:R-:W-:Y:S01]  /*c250*/  LOP3.LUT R29, R57, R38, RZ, 0xfc, !PT ;  /* 0x00000026391d7212 */ /* 0x000fe200078efcff */
[----:B------:R-:W-:Y:S01]  /*c260*/  IMAD.SHL.U32 R57, R53, 0x10000000, RZ ;  /* 0x1000000035397824 */ /* 0x000fe200078e00ff */
[----:B------:R-:W-:Y:S02]  /*c270*/  SHF.R.U64 R37, R37, 0x2, R54 ;  /* 0x0000000225257819 */ /* 0x000fe40000001236 */
[--C-:B------:R-:W-:Y:S02]  /*c280*/  SHF.L.U64.HI R24, R53, 0x1c, R50.reuse ;  /* 0x0000001c35187819 */ /* 0x100fe40000010232 */
[----:B------:R-:W-:Y:S01]  /*c290*/  SHF.R.U32.HI R54, RZ, 0x4, R50 ;  /* 0x00000004ff367819 */ /* 0x000fe20000011632 */
[----:B------:R-:W-:Y:S01]  /*c2a0*/  IMAD.SHL.U32 R50, R8, 0x2000, RZ ;  /* 0x0000200008327824 */ /* 0x000fe200078e00ff */
[----:B------:R-:W-:-:S02]  /*c2b0*/  SHF.R.U64 R53, R44, 0x3, R9 ;  /* 0x000000032c357819 */ /* 0x000fc40000001209 */
[----:B------:R-:W-:Y:S02]  /*c2c0*/  SHF.R.U32.HI R38, RZ, 0x3, R9 ;  /* 0x00000003ff267819 */ /* 0x000fe40000011609 */
[C-C-:B------:R-:W-:Y:S01]  /*c2d0*/  SHF.L.U64.HI R9, R13.reuse, 0x14, R28.reuse ;  /* 0x000000140d097819 */ /* 0x140fe2000001021c */
[----:B------:R-:W-:Y:S01]  /*c2e0*/  IMAD.SHL.U32 R13, R13, 0x100000, RZ ;  /* 0x001000000d0d7824 */ /* 0x000fe200078e00ff */
[----:B------:R-:W-:Y:S01]  /*c2f0*/  LOP3.LUT R20, R55, R36, RZ, 0xfc, !PT ;  /* 0x0000002437147212 */ /* 0x000fe200078efcff */
[----:B------:R-:W-:Y:S01]  /*c300*/  IMAD.SHL.U32 R55, R44, 0x20000000, RZ ;  /* 0x200000002c377824 */ /* 0x000fe200078e00ff */
[--C-:B------:R-:W-:Y:S02]  /*c310*/  SHF.R.U64 R8, R8, 0x13, R65.reuse ;  /* 0x0000001308087819 */ /* 0x100fe40000001241 */
[----:B------:R-:W-:Y:S02]  /*c320*/  SHF.R.U32.HI R65, RZ, 0x13, R65 ;  /* 0x00000013ff417819 */ /* 0x000fe40000011641 */
[----:B------:R-:W-:-:S02]  /*c330*/  SHF.R.U32.HI R36, RZ, 0xc, R28 ;  /* 0x0000000cff247819 */ /* 0x000fc4000001161c */
        /* <DEDUP_REMOVED lines=43> */
[C---:B------:R-:W-:Y:S02]  /*c5f0*/  LOP3.LUT R52, R33.reuse, R52, R61, 0x6, !PT ;  /* 0x0000003421347212 */ /* 0x040fe400078e063d */
[----:B------:R-:W-:Y:S02]  /*c600*/  LOP3.LUT R42, R42, R21, R33, 0xd2, !PT ;  /* 0x000000152a2a7212 */ /* 0x000fe400078ed221 */
[----:B------:R-:W-:Y:S02]  /*c610*/  LOP3.LUT R33, R33, R24, RZ, 0x3c, !PT ;  /* 0x0000001821217212 */ /* 0x000fe400078e3cff */
[----:B------:R-:W-:Y:S02]  /*c620*/  LOP3.LUT R51, R51, R44, R38, 0xd2, !PT ;  /* 0x0000002c33337212 */ /* 0x000fe400078ed226 */
[----:B------:R-:W-:-:S02]  /*c630*/  LOP3.LUT R24, R25, R26, R7, 0xd2, !PT ;  /* 0x0000001a19187212 */ /* 0x000fc400078ed207 */
[----:B------:R-:W-:Y:S02]  /*c640*/  LOP3.LUT R38, R49, R42, R16, 0x96, !PT ;  /* 0x0000002a31267212 */ /* 0x000fe400078e9610 */
[----:B------:R-:W-:Y:S02]  /*c650*/  LOP3.LUT R28, R17, R60, RZ, 0x3c, !PT ;  /* 0x0000003c111c7212 */ /* 0x000fe400078e3cff */
[----:B------:R-:W-:Y:S02]  /*c660*/  LOP3.LUT R8, R8, 0x8000808b, RZ, 0x3c, !PT ;  /* 0x8000808b08087812 */ /* 0x000fe400078e3cff */
[----:B------:R-:W-:Y:S02]  /*c670*/  LOP3.LUT R61, R34, R24, R51, 0x96, !PT ;  /* 0x00000018223d7212 */ /* 0x000fe400078e9633 */
[-CC-:B------:R-:W-:Y:S02]  /*c680*/  LOP3.LUT R59, R7, R17.reuse, R60.reuse, 0x6, !PT ;  /* 0x00000011073b7212 */ /* 0x180fe400078e063c */
[----:B------:R-:W-:-:S02]  /*c690*/  LOP3.LUT R60, R40, R17, R60, 0x90, !PT ;  /* 0x00000011283c7212 */ /* 0x000fc400078e903c */
[----:B------:R-:W-:Y:S02]  /*c6a0*/  LOP3.LUT R38, R62, R38, R11, 0x96, !PT ;  /* 0x000000263e267212 */ /* 0x000fe400078e960b */
[----:B------:R-:W-:Y:S02]  /*c6b0*/  LOP3.LUT R17, R28, R40, R25, 0xd2, !PT ;  /* 0x000000281c117212 */ /* 0x000fe400078ed219 */
[----:B------:R-:W-:Y:S01]  /*c6c0*/  LOP3.LUT R36, R40, R25, R26, 0xd2, !PT ;  /* 0x0000001928247212 */ /* 0x000fe200078ed21a */
[----:B------:R-:W-:Y:S01]  /*c6d0*/  IMAD.SHL.U32 R28, R38, 0x2, RZ ;  /* 0x00000002261c7824 */ /* 0x000fe200078e00ff */
[----:B------:R-:W-:Y:S02]  /*c6e0*/  LOP3.LUT R40, R0, R8, R23, 0x96, !PT ;  /* 0x0000000800287212 */ /* 0x000fe400078e9617 */
[----:B------:R-:W-:Y:S02]  /*c6f0*/  LOP3.LUT R61, R15, R61, R22, 0x96, !PT ;  /* 0x0000003d0f3d7212 */ /* 0x000fe400078e9616 */
[----:B------:R-:W-:-:S02]  /*c700*/  LOP3.LUT R26, R26, R59, RZ, 0x3c, !PT ;  /* 0x0000003b1a1a7212 */ /* 0x000fc400078e3cff */
[----:B------:R-:W-:Y:S02]  /*c710*/  LOP3.LUT R40, R41, R40, R50, 0x96, !PT ;  /* 0x0000002829287212 */ /* 0x000fe400078e9632 */
[----:B------:R-:W-:Y:S02]  /*c720*/  SHF.R.U32.HI R59, RZ, 0x1f, R61 ;  /* 0x0000001fff3b7819 */ /* 0x000fe4000001163d */
[----:B------:R-:W-:Y:S02]  /*c730*/  LOP3.LUT R44, R45, R47, R12, 0x96, !PT ;  /* 0x0000002f2d2c7212 */ /* 0x000fe400078e960c */
[----:B------:R-:W-:Y:S02]  /*c740*/  LOP3.LUT R28, R40, R28, R59, 0x1e, !PT ;  /* 0x0000001c281c7212 */ /* 0x000fe400078e1e3b */
[----:B------:R-:W-:Y:S02]  /*c750*/  LOP3.LUT R59, R56, R36, R53, 0x96, !PT ;  /* 0x00000024383b7212 */ /* 0x000fe400078e9635 */
[----:B------:R-:W-:-:S02]  /*c760*/  LOP3.LUT R25, R7, R60, RZ, 0x3c, !PT ;  /* 0x0000003c07197212 */ /* 0x000fc400078e3cff */
[----:B------:R-:W-:Y:S02]  /*c770*/  LOP3.LUT R44, R54, R44, R13, 0x96, !PT ;  /* 0x0000002c362c7212 */ /* 0x000fe400078e960d */
[----:B------:R-:W-:Y:S02]  /*c780*/  LOP3.LUT R63, R4, R33, R55, 0x96, !PT ;  /* 0x00000021043f7212 */ /* 0x000fe400078e9637 */
[----:B------:R-:W-:Y:S02]  /*c790*/  LOP3.LUT R59, R10, R59, R39, 0x96, !PT ;  /* 0x0000003b0a3b7212 */ /* 0x000fe400078e9627 */
[----:B------:R-:W-:Y:S02]  /*c7a0*/  LOP3.LUT R21, R21, R52, RZ, 0x3c, !PT ;  /* 0x0000003415157212 */ /* 0x000fe400078e3cff */
[----:B------:R-:W-:Y:S01]  /*c7b0*/  LOP3.LUT R7, R47, R28, RZ, 0x3c, !PT ;  /* 0x0000001c2f077212 */ /* 0x000fe200078e3cff */
[----:B------:R-:W-:Y:S01]  /*c7c0*/  IMAD.SHL.U32 R47, R44, 0x2, RZ ;  /* 0x000000022c2f7824 */ /* 0x000fe200078e00ff */
[----:B------:R-:W-:-:S02]  /*c7d0*/  LOP3.LUT R52, R6, R25, R9, 0x96, !PT ;  /* 0x0000001906347212 */ /* 0x000fc400078e9609 */
[-C--:B------:R-:W-:Y:S02]  /*c7e0*/  LOP3.LUT R12, R12, R28.reuse, RZ, 0x3c, !PT ;  /* 0x0000001c0c0c7212 */ /* 0x080fe400078e3cff */
[-C--:B------:R-:W-:Y:S02]  /*c7f0*/  LOP3.LUT R45, R45, R28.reuse, RZ, 0x3c, !PT ;  /* 0x0000001c2d2d7212 */ /* 0x080fe400078e3cff */
[-C--:B------:R-:W-:Y:S02]  /*c800*/  LOP3.LUT R13, R13, R28.reuse, RZ, 0x3c, !PT ;  /* 0x0000001c0d0d7212 */ /* 0x080fe400078e3cff */
[----:B------:R-:W-:Y:S02]  /*c810*/  LOP3.LUT R54, R54, R28, RZ, 0x3c, !PT ;  /* 0x0000001c36367212 */ /* 0x000fe400078e3cff */
[----:B------:R-:W-:Y:S02]  /*c820*/  LOP3.LUT R63, R35, R63, R48, 0x96, !PT ;  /* 0x0000003f233f7212 */ /* 0x000fe400078e9630 */
[----:B------:R-:W-:-:S02]  /*c830*/  SHF.R.U32.HI R28, RZ, 0x1f, R59 ;  /* 0x0000001fff1c7819 */ /* 0x000fc4000001163b */
[----:B------:R-:W-:Y:S02]  /*c840*/  LOP3.LUT R52, R30, R52, R31, 0x96, !PT ;  /* 0x000000341e347212 */ /* 0x000fe400078e961f */
[C---:B------:R-:W-:Y:S01]  /*c850*/  LOP3.LUT R47, R63.reuse, R47, R28, 0x1e, !PT ;  /* 0x0000002f3f2f7212 */ /* 0x040fe200078e1e1c */
[C---:B------:R-:W-:Y:S01]  /*c860*/  IMAD.SHL.U32 R28, R63.reuse, 0x2, RZ ;  /* 0x000000023f1c7824 */ /* 0x040fe200078e00ff */
[--C-:B------:R-:W-:Y:S02]  /*c870*/  SHF.R.U32.HI R65, RZ, 0x1f, R52.reuse ;  /* 0x0000001fff417819 */ /* 0x100fe40000011634 */
[----:B------:R-:W-:Y:S02]  /*c880*/  SHF.L.U64.HI R60, R63, 0x1, R52 ;  /* 0x000000013f3c7819 */ /* 0x000fe40000010234 */
[----:B------:R-:W-:Y:S02]  /*c890*/  LOP3.LUT R28, R38, R28, R65, 0x1e, !PT ;  /* 0x0000001c261c7212 */ /* 0x000fe400078e1e41 */
[----:B------:R-:W-:-:S02]  /*c8a0*/  LOP3.LUT R65, R58, R17, R43, 0x96, !PT ;  /* 0x000000113a417212 */ /* 0x000fc400078e962b */
[----:B------:R-:W-:Y:S02]  /*c8b0*/  SHF.L.U64.HI R38, R38, 0x1, R61 ;  /* 0x0000000126267819 */ /* 0x000fe4000001023d */
[----:B------:R-:W-:Y:S02]  /*c8c0*/  LOP3.LUT R65, R37, R65, R46, 0x96, !PT ;  /* 0x0000004125417212 */ /* 0x000fe400078e962e */
[----:B------:R-:W-:Y:S02]  /*c8d0*/  LOP3.LUT R61, R61, R60, RZ, 0x3c, !PT ;  /* 0x0000003c3d3d7212 */ /* 0x000fe400078e3cff */
[----:B------:R-:W-:Y:S02]  /*c8e0*/  LOP3.LUT R67, R65, R38, RZ, 0x3c, !PT ;  /* 0x0000002641437212 */ /* 0x000fe400078e3cff */
[----:B------:R-:W-:Y:S02]  /*c8f0*/  LOP3.LUT R60, R18, R21, R29, 0x96, !PT ;  /* 0x00000015123c7212 */ /* 0x000fe400078e961d */
[----:B------:R-:W-:-:S02]  /*c900*/  LOP3.LUT R36, R36, R67, RZ, 0x3c, !PT ;  /* 0x0000004324247212 */ /* 0x000fc400078e3cff */
[-C--:B------:R-:W-:Y:S02]  /*c910*/  LOP3.LUT R53, R53, R67.reuse, RZ, 0x3c, !PT ;  /* 0x0000004335357212 */ /* 0x080fe400078e3cff */
[-C--:B------:R-:W-:Y:S02]  /*c920*/  LOP3.LUT R56, R56, R67.reuse, RZ, 0x3c, !PT ;  /* 0x0000004338387212 */ /* 0x080fe400078e3cff */
[-C--:B------:R-:W-:Y:S02]  /*c930*/  LOP3.LUT R38, R39, R67.reuse, RZ, 0x3c, !PT ;  /* 0x0000004327267212 */ /* 0x080fe400078e3cff */
[----:B------:R-:W-:Y:S02]  /*c940*/  LOP3.LUT R63, R10, R67, RZ, 0x3c, !PT ;  /* 0x000000430a3f7212 */ /* 0x000fe400078e3cff */
[----:B------:R-:W-:Y:S02]  /*c950*/  LOP3.LUT R67, R32, R26, R57, 0x96, !PT ;  /* 0x0000001a20437212 */ /* 0x000fe400078e9639 */
[----:B------:R-:W-:-:S02]  /*c960*/  SHF.L.U64.HI R39, R44, 0x1, R59 ;  /* 0x000000012c277819 */ /* 0x000fc4000001023b */
[----:B------:R-:W-:Y:S02]  /*c970*/  LOP3.LUT R60, R19, R60, R14, 0x96, !PT ;  /* 0x0000003c133c7212 */ /* 0x000fe400078e960e */
[----:B------:R-:W-:Y:S02]  /*c980*/  LOP3.LUT R67, R20, R67, R27, 0x96, !PT ;  /* 0x0000004314437212 */ /* 0x000fe400078e961b */
[----:B------:R-:W-:Y:S01]  /*c990*/  LOP3.LUT R10, R52, R39, RZ, 0x3c, !PT ;  /* 0x00000027340a7212 */ /* 0x000fe200078e3cff */
[----:B------:R-:W-:Y:S01]  /*c9a0*/  IMAD.SHL.U32 R52, R60, 0x2, RZ ;  /* 0x000000023c347824 */ /* 0x000fe200078e00ff */
[----:B------:R-:W-:Y:S02]  /*c9b0*/  SHF.R.U32.HI R39, RZ, 0x1f, R67 ;  /* 0x0000001fff277819 */ /* 0x000fe40000011643 */
[----:B------:R-:W-:Y:S02]  /*c9c0*/  SHF.R.U32.HI R69, RZ, 0x1f, R65 ;  /* 0x0000001fff457819 */ /* 0x000fe40000011641 */
[----:B------:R-:W-:Y:S01]  /*c9d0*/  LOP3.LUT R39, R44, R52, R39, 0x1e, !PT ;  /* 0x000000342c277212 */ /* 0x000fe200078e1e27 */
[C---:B------:R-:W-:Y:S01]  /*c9e0*/  IMAD.SHL.U32 R44, R40.reuse, 0x2, RZ ;  /* 0x00000002282c7824 */ /* 0x040fe200078e00ff */
[----:B------:R-:W-:-:S02]  /*c9f0*/  SHF.L.U64.HI R52, R40, 0x1, R65 ;  /* 0x0000000128347819 */ /* 0x000fc40000010241 */
[----:B------:R-:W-:Y:S02]  /*ca00*/  LOP3.LUT R18, R18, R28, RZ, 0x3c, !PT ;  /* 0x0000001c12127212 */ /* 0x000fe400078e3cff */
[C---:B------:R-:W-:Y:S02]  /*ca10*/  LOP3.LUT R40, R60.reuse, R44, R69, 0x1e, !PT ;  /* 0x0000002c3c287212 */ /* 0x040fe400078e1e45 */
[----:B------:R-:W-:Y:S02]  /*ca20*/  SHF.L.U64.HI R60, R60, 0x1, R67 ;  /* 0x000000013c3c7819 */ /* 0x000fe40000010243 */
[----:B------:R-:W-:Y:S02]  /*ca30*/  LOP3.LUT R52, R67, R52, RZ, 0x3c, !PT ;  /* 0x0000003443347212 */ /* 0x000fe400078e3cff */
[----:B------:R-:W-:Y:S02]  /*ca40*/  LOP3.LUT R59, R59, R60, RZ, 0x3c, !PT ;  /* 0x0000003c3b3b7212 */ /* 0x000fe400078e3cff */
[----:B------:R-:W-:-:S02]  /*ca50*/  LOP3.LUT R33, R33, R40, RZ, 0x3c, !PT ;  /* 0x0000002821217212 */ /* 0x000fc400078e3cff */
[-C--:B------:R-:W-:Y:S02]  /*ca60*/  LOP3.LUT R55, R55, R40.reuse, RZ, 0x3c, !PT ;  /* 0x0000002837377212 */ /* 0x080fe400078e3cff */
[-C--:B------:R-:W-:Y:S01]  /*ca70*/  LOP3.LUT R4, R4, R40.reuse, RZ, 0x3c, !PT ;  /* 0x0000002804047212 */ /* 0x080fe200078e3cff */
[----:B------:R-:W-:Y:S01]  /*ca80*/  IMAD.SHL.U32 R66, R33, 0x8000000, RZ ;  /* 0x0800000021427824 */ /* 0x000fe200078e00ff */
[-C--:B------:R-:W-:Y:S02]  /*ca90*/  LOP3.LUT R48, R48, R40.reuse, RZ, 0x3c, !PT ;  /* 0x0000002830307212 */ /* 0x080fe400078e3cff */
[----:B------:R-:W-:Y:S02]  /*caa0*/  LOP3.LUT R35, R35, R40, RZ, 0x3c, !PT ;  /* 0x0000002823237212 */ /* 0x000fe400078e3cff */
[-C--:B------:R-:W-:Y:S02]  /*cab0*/  LOP3.LUT R44, R9, R52.reuse, RZ, 0x3c, !PT ;  /* 0x00000034092c7212 */ /* 0x080fe400078e3cff */
[----:B------:R-:W-:-:S02]  /*cac0*/  LOP3.LUT R40, R25, R52, RZ, 0x3c, !PT ;  /* 0x0000003419287212 */ /* 0x000fc400078e3cff */
[-C--:B------:R-:W-:Y:S02]  /*cad0*/  LOP3.LUT R9, R6, R52.reuse, RZ, 0x3c, !PT ;  /* 0x0000003406097212 */ /* 0x080fe400078e3cff */
[----:B------:R-:W-:Y:S02]  /*cae0*/  LOP3.LUT R31, R31, R52, RZ, 0x3c, !PT ;  /* 0x000000341f1f7212 */ /* 0x000fe400078e3cff */
[----:B------:R-:W-:Y:S02]  /*caf0*/  LOP3.LUT R41, R41, R47, RZ, 0x3c, !PT ;  /* 0x0000002f29297212 */ /* 0x000fe400078e3cff */
        /* <DEDUP_REMOVED lines=11> */
[-C--:B------:R-:W-:Y:S02]  /*cbb0*/  LOP3.LUT R21, R21, R28.reuse, RZ, 0x3c, !PT ;  /* 0x0000001c15157212 */ /* 0x080fe400078e3cff */
[-C--:B------:R-:W-:Y:S02]  /*cbc0*/  LOP3.LUT R29, R29, R28.reuse, RZ, 0x3c, !PT ;  /* 0x0000001c1d1d7212 */ /* 0x080fe400078e3cff */
[-C--:B------:R-:W-:Y:S02]  /*cbd0*/  LOP3.LUT R14, R14, R28.reuse, RZ, 0x3c, !PT ;  /* 0x0000001c0e0e7212 */ /* 0x080fe400078e3cff */
[----:B------:R-:W-:Y:S02]  /*cbe0*/  LOP3.LUT R19, R19, R28, RZ, 0x3c, !PT ;  /* 0x0000001c13137212 */ /* 0x000fe400078e3cff */
[----:B------:R-:W-:-:S02]  /*cbf0*/  LOP3.LUT R60, R52, R32, R65, 0xd2, !PT ;  /* 0x00000020343c7212 */ /* 0x000fc400078ed241 */
[----:B------:R-:W-:Y:S02]  /*cc00*/  LOP3.LUT R28, R64, R37, R52, 0xd2, !PT ;  /* 0x00000025401c7212 */ /* 0x000fe400078ed234 */
[----:B------:R-:W-:Y:S02]  /*cc10*/  LOP3.LUT R52, R37, R52, R32, 0xd2, !PT ;  /* 0x0000003425347212 */ /* 0x000fe400078ed220 */
[----:B------:R-:W-:Y:S02]  /*cc20*/  LOP3.LUT R37, R65, R64, R37, 0xd2, !PT ;  /* 0x0000004041257212 */ /* 0x000fe400078ed225 */
[----:B------:R-:W-:Y:S02]  /*cc30*/  LOP3.LUT R32, R32, R65, R64, 0xd2, !PT ;  /* 0x0000004120207212 */ /* 0x000fe400078ed240 */
[----:B------:R-:W-:Y:S02]  /*cc40*/  LOP3.LUT R64, R57, R61, RZ, 0x3c, !PT ;  /* 0x0000003d39407212 */ /* 0x000fe400078e3cff */
[----:B------:R-:W-:-:S02]  /*cc50*/  LOP3.LUT R42, R42, R39, RZ, 0x3c, !PT ;  /* 0x000000272a2a7212 */ /* 0x000fc400078e3cff */
[-C--:B------:R-:W-:Y:S02]  /*cc60*/  LOP3.LUT R49, R49, R39.reuse, RZ, 0x3c, !PT ;  /* 0x0000002731317212 */ /* 0x080fe400078e3cff */
[----:B------:R-:W-:Y:S02]  /*cc70*/  LOP3.LUT R11, R11, R39, RZ, 0x3c, !PT ;  /* 0x000000270b0b7212 */ /* 0x000fe400078e3cff */
[----:B------:R-:W-:Y:S02]  /*cc80*/  LOP3.LUT R57, R24, R59, RZ, 0x3c, !PT ;  /* 0x0000003b18397212 */ /* 0x000fe400078e3cff */
[----:B------:R-:W-:Y:S01]  /*cc90*/  LOP3.LUT R39, R62, R39, RZ, 0x3c, !PT ;  /* 0x000000273e277212 */ /* 0x000fe200078e3cff */
[----:B------:R-:W-:Y:S01]  /*cca0*/  IMAD.SHL.U32 R62, R35, 0x4000, RZ ;  /* 0x00004000233e7824 */ /* 0x000fe200078e00ff */
[-C--:B------:R-:W-:Y:S02]  /*ccb0*/  LOP3.LUT R24, R15, R59.reuse, RZ, 0x3c, !PT ;  /* 0x0000003b0f187212 */ /* 0x080fe400078e3cff */
[----:B------:R-:W-:-:S02]  /*ccc0*/  LOP3.LUT R34, R34, R59, RZ, 0x3c, !PT ;  /* 0x0000003b22227212 */ /* 0x000fc400078e3cff */
[----:B------:R-:W-:Y:S02]  /*ccd0*/  LOP3.LUT R22, R22, R59, RZ, 0x3c, !PT ;  /* 0x0000003b16167212 */ /* 0x000fe400078e3cff */
[--C-:B------:R-:W-:Y:S01]  /*cce0*/  SHF.L.U64.HI R15, R35, 0xe, R30.reuse ;  /* 0x0000000e230f7819 */ /* 0x100fe2000001021e */
[C---:B------:R-:W-:Y:S01]  /*ccf0*/  IMAD.SHL.U32 R35, R12.reuse, 0x1000, RZ ;  /* 0x000010000c237824 */ /* 0x040fe200078e00ff */
[----:B------:R-:W-:Y:S02]  /*cd00*/  SHF.R.U32.HI R59, RZ, 0x12, R30 ;  /* 0x00000012ff3b7819 */ /* 0x000fe4000001161e */
[--C-:B------:R-:W-:Y:S02]  /*cd10*/  SHF.R.U32.HI R30, RZ, 0x14, R53.reuse ;  /* 0x00000014ff1e7819 */ /* 0x100fe40000011635 */
[----:B------:R-:W-:Y:S02]  /*cd20*/  SHF.R.U64 R12, R12, 0x14, R53 ;  /* 0x000000140c0c7819 */ /* 0x000fe40000001235 */
[----:B------:R-:W-:-:S02]  /*cd30*/  LOP3.LUT R30, R35, R30, RZ, 0xfc, !PT ;  /* 0x0000001e231e7212 */ /* 0x000fc400078efcff */
[C-C-:B------:R-:W-:Y:S01]  /*cd40*/  SHF.L.U64.HI R35, R45.reuse, 0xa, R56.reuse ;  /* 0x0000000a2d237819 */ /* 0x140fe20000010238 */
[----:B------:R-:W-:Y:S01]  /*cd50*/  IMAD.SHL.U32 R45, R45, 0x400, RZ ;  /* 0x000004002d2d7824 */ /* 0x000fe200078e00ff */
[----:B------:R-:W-:Y:S02]  /*cd60*/  LOP3.LUT R53, R62, R59, RZ, 0xfc, !PT ;  /* 0x0000003b3e357212 */ /* 0x000fe400078efcff */
[----:B------:R-:W-:Y:S02]  /*cd70*/  SHF.R.U32.HI R56, RZ, 0x16, R56 ;  /* 0x00000016ff387819 */ /* 0x000fe40000011638 */
[----:B------:R-:W-:Y:S02]  /*cd80*/  LOP3.LUT R59, R23, R47, RZ, 0x3c, !PT ;  /* 0x0000002f173b7212 */ /* 0x000fe400078e3cff */
[----:B------:R-:W-:Y:S02]  /*cd90*/  LOP3.LUT R62, R43, R10, RZ, 0x3c, !PT ;  /* 0x0000000a2b3e7212 */ /* 0x000fe400078e3cff */
[----:B------:R-:W-:Y:S01]  /*cda0*/  LOP3.LUT R23, R45, R56, RZ, 0xfc, !PT ;  /* 0x000000382d177212 */ /* 0x000fe200078efcff */
[C---:B------:R-:W-:Y:S01]  /*cdb0*/  IMAD.SHL.U32 R68, R59.reuse, 0x10, RZ ;  /* 0x000000103b447824 */ /* 0x040fe200078e00ff */
[----:B------:R-:W-:Y:S01]  /*cdc0*/  SHF.R.U64 R56, R59, 0x1c, R62 ;  /* 0x0000001c3b387819 */ /* 0x000fe2000000123e */
[----:B------:R-:W-:Y:S01]  /*cdd0*/  IMAD.SHL.U32 R59, R7, 0x2, RZ ;  /* 0x00000002073b7824 */ /* 0x000fe200078e00ff */
[----:B------:R-:W-:-:S02]  /*cde0*/  SHF.R.U32.HI R43, RZ, 0x5, R40 ;  /* 0x00000005ff2b7819 */ /* 0x000fc40000011628 */
[----:B------:R-:W-:Y:S02]  /*cdf0*/  SHF.R.U32.HI R36, RZ, 0x1f, R36 ;  /* 0x0000001fff247819 */ /* 0x000fe40000011624 */
[----:B------:R-:W-:Y:S02]  /*ce00*/  SHF.R.U32.HI R45, RZ, 0x1c, R62 ;  /* 0x0000001cff2d7819 */ /* 0x000fe4000001163e */
[----:B------:R-:W-:Y:S02]  /*ce10*/  LOP3.LUT R43, R66, R43, RZ, 0xfc, !PT ;  /* 0x0000002b422b7212 */ /* 0x000fe400078efcff */
[----:B------:R-:W-:Y:S02]  /*ce20*/  LOP3.LUT R36, R59, R36, RZ, 0xfc, !PT ;  /* 0x000000243b247212 */ /* 0x000fe400078efcff */
[----:B------:R-:W-:Y:S02]  /*ce30*/  SHF.R.U32.HI R31, RZ, 0x18, R31 ;  /* 0x00000018ff1f7819 */ /* 0x000fe4000001161f */
[----:B------:R-:W-:-:S02]  /*ce40*/  SHF.R.U32.HI R6, RZ, 0xe, R6 ;  /* 0x0000000eff067819 */ /* 0x000fc40000011606 */
[----:B------:R-:W-:Y:S02]  /*ce50*/  SHF.L.U64.HI R62, R33, 0x1b, R40 ;  /* 0x0000001b213e7819 */ /* 0x000fe40000010228 */
[----:B------:R-:W-:Y:S02]  /*ce60*/  LOP3.LUT R59, R50, R47, RZ, 0x3c, !PT ;  /* 0x0000002f323b7212 */ /* 0x000fe400078e3cff */
[----:B------:R-:W-:Y:S02]  /*ce70*/  LOP3.LUT R66, R46, R10, RZ, 0x3c, !PT ;  /* 0x0000000a2e427212 */ /* 0x000fe400078e3cff */
[----:B------:R-:W-:Y:S01]  /*ce80*/  LOP3.LUT R33, R68, R45, RZ, 0xfc, !PT ;  /* 0x0000002d44217212 */ /* 0x000fe200078efcff */
[----:B------:R-:W-:Y:S01]  /*ce90*/  IMAD.SHL.U32 R45, R54, 0x4, RZ ;  /* 0x00000004362d7824 */ /* 0x000fe200078e00ff */
[-C--:B------:R-:W-:Y:S02]  /*cea0*/  LOP3.LUT R26, R26, R61.reuse, RZ, 0x3c, !PT ;  /* 0x0000003d1a1a7212 */ /* 0x080fe400078e3cff */
[----:B------:R-:W-:-:S02]  /*ceb0*/  LOP3.LUT R27, R27, R61, RZ, 0x3c, !PT ;  /* 0x0000003d1b1b7212 */ /* 0x000fc400078e3cff */
[----:B------:R-:W-:Y:S02]  /*cec0*/  LOP3.LUT R20, R20, R61, RZ, 0x3c, !PT ;  /* 0x0000003d14147212 */ /* 0x000fe400078e3cff */
[----:B------:R-:W-:Y:S02]  /*ced0*/  SHF.R.U32.HI R68, RZ, 0x1e, R63 ;  /* 0x0000001eff447819 */ /* 0x000fe4000001163f */
[----:B------:R-:W-:Y:S02]  /*cee0*/  PRMT R31, R31, 0x6540, R48 ;  /* 0x000065401f1f7816 */ /* 0x000fe40000000030 */
[----:B------:R-:W-:Y:S02]  /*cef0*/  LOP3.LUT R6, R41, R6, RZ, 0xfc, !PT ;  /* 0x0000000629067212 */ /* 0x000fe400078efcff */
[C-C-:B------:R-:W-:Y:S01]  /*cf00*/  SHF.R.U64 R61, R59.reuse, 0x17, R66.reuse ;  /* 0x000000173b3d7819 */ /* 0x140fe20000001242 */
[----:B------:R-:W-:Y:S01]  /*cf10*/  IMAD.SHL.U32 R59, R59, 0x200, RZ ;  /* 0x000002003b3b7824 */ /* 0x000fe200078e00ff */
[----:B------:R-:W-:-:S02]  /*cf20*/  SHF.R.U32.HI R48, RZ, 0x17, R66 ;  /* 0x00000017ff307819 */ /* 0x000fc40000011642 */
[----:B------:R-:W-:Y:S01]  /*cf30*/  LOP3.LUT R41, R0, R47, RZ, 0x3c, !PT ;  /* 0x0000002f00297212 */ /* 0x000fe200078e3cff */
[----:B------:R-:W-:Y:S01]  /*cf40*/  IMAD.SHL.U32 R0, R4, 0x80, RZ ;  /* 0x0000008004007824 */ /* 0x000fe200078e00ff */
[----:B------:R-:W-:Y:S02]  /*cf50*/  LOP3.LUT R66, R58, R10, RZ, 0x3c, !PT ;  /* 0x0000000a3a427212 */ /* 0x000fe400078e3cff */
[----:B------:R-:W-:Y:S01]  /*cf60*/  SHF.L.U64.HI R7, R54, 0x2, R63 ;  /* 0x0000000236077819 */ /* 0x000fe2000001023f */
[----:B------:R-:W-:Y:S01]  /*cf70*/  IMAD.SHL.U32 R58, R41, 0x8, RZ ;  /* 0x00000008293a7824 */ /* 0x000fe200078e00ff */
[----:B------:R-:W-:Y:S02]  /*cf80*/  LOP3.LUT R68, R45, R68, RZ, 0xfc, !PT ;  /* 0x000000442d447212 */ /* 0x000fe400078efcff */
[----:B------:R-:W-:Y:S02]  /*cf90*/  SHF.R.U64 R54, R4, 0x19, R9 ;  /* 0x0000001904367819 */ /* 0x000fe40000001209 */
[C---:B------:R-:W-:Y:S01]  /*cfa0*/  SHF.R.U64 R63, R29.reuse, 0x9, R64 ;  /* 0x000000091d3f7819 */ /* 0x040fe20000001240 */
[----:B------:R-:W-:Y:S01]  /*cfb0*/  IMAD.SHL.U32 R29, R29, 0x800000, RZ ;  /* 0x008000001d1d7824 */ /* 0x000fe200078e00ff */
[----:B------:R-:W-:-:S02]  /*cfc0*/  SHF.R.U64 R45, R42, 0x2, R57 ;  /* 0x000000022a2d7819 */ /* 0x000fc40000001239 */
[----:B------:R-:W-:Y:S02]  /*cfd0*/  SHF.R.U32.HI R9, RZ, 0x19, R9 ;  /* 0x00000019ff097819 */ /* 0x000fe40000011609 */
[--C-:B------:R-:W-:Y:S02]  /*cfe0*/  SHF.L.U64.HI R4, R41, 0x3, R66.reuse ;  /* 0x0000000329047819 */ /* 0x100fe40000010242 */
[----:B------:R-:W-:Y:S02]  /*cff0*/  SHF.R.U32.HI R41, RZ, 0x1d, R66 ;  /* 0x0000001dff297819 */ /* 0x000fe40000011642 */
[----:B------:R-:W-:Y:S02]  /*d000*/  LOP3.LUT R50, R45, R63, R54, 0xd2, !PT ;  /* 0x0000003f2d327212 */ /* 0x000fe400078ed236 */
[----:B------:R-:W-:Y:S02]  /*d010*/  LOP3.LUT R46, R63, R54, R61, 0xd2, !PT ;  /* 0x000000363f2e7212 */ /* 0x000fe400078ed23d */
[----:B------:R-:W-:-:S02]  /*d020*/  LOP3.LUT R54, R54, R61, R68, 0xd2, !PT ;  /* 0x0000003d36367212 */ /* 0x000fc400078ed244 */
[----:B------:R-:W-:Y:S01]  /*d030*/  LOP3.LUT R40, R61, R68, R45, 0xd2, !PT ;  /* 0x000000443d287212 */ /* 0x000fe200078ed22d */
[C---:B------:R-:W-:Y:S01]  /*d040*/  IMAD.SHL.U32 R61, R13.reuse, 0x2000, RZ ;  /* 0x000020000d3d7824 */ /* 0x040fe200078e00ff */
[----:B------:R-:W-:Y:S02]  /*d050*/  LOP3.LUT R9, R0, R9, RZ, 0xfc, !PT ;  /* 0x0000000900097212 */ /* 0x000fe400078efcff */
[----:B------:R-:W-:Y:S02]  /*d060*/  LOP3.LUT R0, R58, R41, RZ, 0xfc, !PT ;  /* 0x000000293a007212 */ /* 0x000fe400078efcff */
[--C-:B------:R-:W-:Y:S02]  /*d070*/  SHF.R.U64 R13, R13, 0x13, R38.reuse ;  /* 0x000000130d0d7819 */ /* 0x100fe40000001226 */
[----:B------:R-:W-:Y:S01]  /*d080*/  SHF.R.U32.HI R58, RZ, 0x13, R38 ;  /* 0x00000013ff3a7819 */ /* 0x000fe20000011626 */
[----:B------:R-:W-:Y:S01]  /*d090*/  IMAD.SHL.U32 R38, R55, 0x100000, RZ ;  /* 0x0010000037267824 */ /* 0x000fe200078e00ff */
[----:B------:R-:W-:-:S02]  /*d0a0*/  LOP3.LUT R48, R59, R48, RZ, 0xfc, !PT ;  /* 0x000000303b307212 */ /* 0x000fc400078efcff */
[--C-:B------:R-:W-:Y:S02]  /*d0b0*/  SHF.R.U32.HI R59, RZ, 0xc, R44.reuse ;  /* 0x0000000cff3b7819 */ /* 0x100fe4000001162c */
[----:B------:R-:W-:Y:S02]  /*d0c0*/  SHF.L.U64.HI R41, R55, 0x14, R44 ;  /* 0x0000001437297819 */ /* 0x000fe4000001022c */
[----:B------:R-:W-:Y:S01]  /*d0d0*/  LOP3.LUT R55, R61, R58, RZ, 0xfc, !PT ;  /* 0x0000003a3d377212 */ /* 0x000fe200078efcff */
[----:B------:R-:W-:Y:S01]  /*d0e0*/  IMAD.SHL.U32 R61, R14, 0x200000, RZ ;  /* 0x002000000e3d7824 */ /* 0x000fe200078e00ff */
[----:B------:R-:W-:Y:S02]  /*d0f0*/  LOP3.LUT R59, R38, R59, RZ, 0xfc, !PT ;  /* 0x0000003b263b7212 */ /* 0x000fe400078efcff */
[--C-:B------:R-:W-:Y:S01]  /*d100*/  SHF.L.U64.HI R38, R14, 0x15, R27.reuse ;  /* 0x000000150e267819 */ /* 0x100fe2000001021b */
[----:B------:R-:W-:Y:S01]  /*d110*/  IMAD.SHL.U32 R14, R49, 0x800, RZ ;  /* 0x00000800310e7824 */ /* 0x000fe200078e00ff */
[----:B------:R-:W-:-:S02]  /*d120*/  SHF.R.U32.HI R44, RZ, 0xb, R27 ;  /* 0x0000000bff2c7819 */ /* 0x000fc4000001161b */
[--C-:B------:R-:W-:Y:S02]  /*d130*/  SHF.R.U32.HI R27, RZ, 0x15, R34.reuse ;  /* 0x00000015ff1b7819 */ /* 0x100fe40000011622 */
[----:B------:R-:W-:Y:S02]  /*d140*/  SHF.R.U64 R49, R49, 0x15, R34 ;  /* 0x0000001531317819 */ /* 0x000fe40000001222 */
[----:B------:R-:W-:Y:S02]  /*d150*/  LOP3.LUT R27, R14, R27, RZ, 0xfc, !PT ;  /* 0x0000001b0e1b7212 */ /* 0x000fe400078efcff */
[----:B------:R-:W-:Y:S02]  /*d160*/  SHF.R.U32.HI R66, RZ, 0x8, R20 ;  /* 0x00000008ff427819 */ /* 0x000fe40000011614 */
[----:B------:R-:W-:Y:S02]  /*d170*/  LOP3.LUT R14, R8, R47, RZ, 0x3c, !PT ;  /* 0x0000002f080e7212 */ /* 0x000fe400078e3cff */
[----:B------:R-:W-:-:S02]  /*d180*/  LOP3.LUT R34, R12, R8, R47, 0x90, !PT ;  /* 0x000000080c227212 */ /* 0x000fc400078e902f */
[----:B------:R-:W-:Y:S01]  /*d190*/  LOP3.LUT R44, R61, R44, RZ, 0xfc, !PT ;  /* 0x0000002c3d2c7212 */ /* 0x000fe200078efcff */
[----:B------:R-:W-:Y:S01]  /*d1a0*/  IMAD.SHL.U32 R61, R11, 0x8000, RZ ;  /* 0x000080000b3d7824 */ /* 0x000fe200078e00ff */
[----:B------:R-:W-:Y:S02]  /*d1b0*/  LOP3.LUT R47, R53, R8, R47, 0x6, !PT ;  /* 0x00000008352f7212 */ /* 0x000fe400078e062f */
[--C-:B------:R-:W-:Y:S02]  /*d1c0*/  SHF.L.U64.HI R8, R11, 0xf, R22.reuse ;  /* 0x0000000f0b087819 */ /* 0x100fe40000010216 */
[----:B------:R-:W-:Y:S02]  /*d1d0*/  SHF.R.U32.HI R58, RZ, 0x11, R22 ;  /* 0x00000011ff3a7819 */ /* 0x000fe40000011616 */
[----:B------:R-:W-:Y:S02]  /*d1e0*/  SHF.R.U64 R20, R19, 0x8, R20 ;  /* 0x0000000813147819 */ /* 0x000fe40000001214 */
[----:B------:R-:W-:-:S02]  /*d1f0*/  LOP3.LUT R22, R17, R10, RZ, 0x3c, !PT ;  /* 0x0000000a11167212 */ /* 0x000fc400078e3cff */
[-CC-:B------:R-:W-:Y:S02]  /*d200*/  LOP3.LUT R11, R15, R17.reuse, R10.reuse, 0x6, !PT ;  /* 0x000000110f0b7212 */ /* 0x180fe400078e060a */
[----:B------:R-:W-:Y:S01]  /*d210*/  PRMT R19, R66, 0x4210, R19 ;  /* 0x0000421042137816 */ /* 0x000fe20000000013 */
[----:B------:R-:W-:Y:S01]  /*d220*/  IMAD.SHL.U32 R66, R16, 0x40, RZ ;  /* 0x0000004010427824 */ /* 0x000fe200078e00ff */
[----:B------:R-:W-:Y:S02]  /*d230*/  LOP3.LUT R10, R30, R17, R10, 0x90, !PT ;  /* 0x000000111e0a7212 */ /* 0x000fe400078e900a */
[----:B------:R-:W-:Y:S01]  /*d240*/  SHF.R.U32.HI R17, RZ, 0x1a, R51 ;  /* 0x0000001aff117819 */ /* 0x000fe20000011633 */
[----:B------:R-:W-:Y:S01]  /*d250*/  IMAD.SHL.U32 R51, R18, 0x2000000, RZ ;  /* 0x0200000012337824 */ /* 0x000fe200078e00ff */
[----:B------:R-:W-:Y:S02]  /*d260*/  SHF.R.U32.HI R18, RZ, 0x7, R25 ;  /* 0x00000007ff127819 */ /* 0x000fe40000011619 */
[----:B------:R-:W-:Y:S01]  /*d270*/  SHF.R.U32.HI R16, RZ, 0x9, R64 ;  /* 0x00000009ff107819 */ /* 0x000fe20000011640 */
[----:B------:R-:W-:Y:S01]  /*d280*/  IMAD.SHL.U32 R64, R39, 0x20000000, RZ ;  /* 0x2000000027407824 */ /* 0x000fe200078e00ff */
[----:B------:R-:W-:Y:S01]  /*d290*/  LOP3.LUT R17, R66, R17, RZ, 0xfc, !PT ;  /* 0x0000001142117212 */ /* 0x000fe200078efcff */
[----:B------:R-:W-:Y:S01]  /*d2a0*/  IMAD.SHL.U32 R66, R42, 0x40000000, RZ ;  /* 0x400000002a427824 */ /* 0x000fe200078e00ff */
[----:B------:R-:W-:-:S02]  /*d2b0*/  LOP3.LUT R58, R61, R58, RZ, 0xfc, !PT ;  /* 0x0000003a3d3a7212 */ /* 0x000fc400078efcff */
[--C-:B------:R-:W-:Y:S02]  /*d2c0*/  SHF.L.U64.HI R42, R21, 0x1c, R26.reuse ;  /* 0x0000001c152a7819 */ /* 0x100fe4000001021a */
[----:B------:R-:W-:Y:S02]  /*d2d0*/  SHF.R.U32.HI R25, RZ, 0x4, R26 ;  /* 0x00000004ff197819 */ /* 0x000fe4000001161a */
[--C-:B------:R-:W-:Y:S02]  /*d2e0*/  SHF.R.U64 R26, R39, 0x3, R24.reuse ;  /* 0x00000003271a7819 */ /* 0x100fe40000001218 */
[----:B------:R-:W-:Y:S02]  /*d2f0*/  LOP3.LUT R18, R51, R18, RZ, 0xfc, !PT ;  /* 0x0000001233127212 */ /* 0x000fe400078efcff */
[----:B------:R-:W-:Y:S02]  /*d300*/  LOP3.LUT R16, R29, R16, RZ, 0xfc, !PT ;  /* 0x000000101d107212 */ /* 0x000fe400078efcff */
[----:B------:R-:W-:-:S02]  /*d310*/  SHF.R.U32.HI R39, RZ, 0x3, R24 ;  /* 0x00000003ff277819 */ /* 0x000fc40000011618 */
[----:B------:R-:W-:Y:S02]  /*d320*/  LOP3.LUT R29, R43, R56, R23, 0xd2, !PT ;  /* 0x000000382b1d7212 */ /* 0x000fe400078ed217 */
[----:B------:R-:W-:Y:S02]  /*d330*/  LOP3.LUT R24, R20, R43, R56, 0xd2, !PT ;  /* 0x0000002b14187212 */ /* 0x000fe400078ed238 */
[----:B------:R-:W-:Y:S02]  /*d340*/  LOP3.LUT R51, R56, R23, R58, 0xd2, !PT ;  /* 0x0000001738337212 */ /* 0x000fe400078ed23a */
[----:B------:R-:W-:Y:S02]  /*d350*/  SHF.R.U32.HI R57, RZ, 0x2, R57 ;  /* 0x00000002ff397819 */ /* 0x000fe40000011639 */
[----:B------:R-:W-:Y:S02]  /*d360*/  LOP3.LUT R23, R23, R58, R20, 0xd2, !PT ;  /* 0x0000003a17177212 */ /* 0x000fe400078ed214 */
[----:B------:R-:W-:-:S02]  /*d370*/  LOP3.LUT R43, R58, R20, R43, 0xd2, !PT ;  /* 0x000000143a2b7212 */ /* 0x000fc400078ed22b */
[----:B------:R-:W-:Y:S01]  /*d380*/  LOP3.LUT R45, R68, R45, R63, 0xd2, !PT ;  /* 0x0000002d442d7212 */ /* 0x000fe200078ed23f */
[----:B------:R-:W-:Y:S01]  /*d390*/  IMAD.SHL.U32 R68, R21, 0x10000000, RZ ;  /* 0x1000000015447824 */ /* 0x000fe200078e00ff */
        /* <DEDUP_REMOVED lines=33> */
[----:B------:R-:W-:Y:S02]  /*d5b0*/  LOP3.LUT R4, R4, 0x8b, RZ, 0x3c, !PT ;  /* 0x0000008b04047812 */ /* 0x000fe400078e3cff */
[----:B------:R-:W-:-:S02]  /*d5c0*/  LOP3.LUT R12, R31, R53, R16, 0x96, !PT ;  /* 0x000000351f0c7212 */ /* 0x000fc400078e9610 */
[----:B------:R-:W-:Y:S02]  /*d5d0*/  LOP3.LUT R63, R52, R27, R21, 0x96, !PT ;  /* 0x0000001b343f7212 */ /* 0x000fe400078e9615 */
[----:B------:R-:W-:Y:S02]  /*d5e0*/  LOP3.LUT R14, R18, R4, R7, 0x96, !PT ;  /* 0x00000004120e7212 */ /* 0x000fe400078e9607 */
[----:B------:R-:W-:Y:S02]  /*d5f0*/  LOP3.LUT R55, R55, R39, R42, 0xd2, !PT ;  /* 0x0000002737377212 */ /* 0x000fe400078ed22a */
[----:B------:R-:W-:Y:S02]  /*d600*/  LOP3.LUT R12, R54, R12, R23, 0x96, !PT ;  /* 0x0000000c360c7212 */ /* 0x000fe400078e9617 */
[----:B------:R-:W-:Y:S02]  /*d610*/  LOP3.LUT R39, R39, R42, R41, 0xd2, !PT ;  /* 0x0000002a27277212 */ /* 0x000fe400078ed229 */
[----:B------:R-:W-:Y:S01]  /*d620*/  LOP3.LUT R47, R44, R47, RZ, 0x3c, !PT ;  /* 0x0000002f2c2f7212 */ /* 0x000fe200078e3cff */
[----:B------:R-:W-:Y:S01]  /*d630*/  IMAD.SHL.U32 R65, R12, 0x2, RZ ;  /* 0x000000020c417824 */ /* 0x000fe200078e00ff */
[----:B------:R-:W-:-:S02]  /*d640*/  LOP3.LUT R63, R6, R63, R35, 0x96, !PT ;  /* 0x0000003f063f7212 */ /* 0x000fc400078e9623 */
[----:B------:R-:W-:Y:S02]  /*d650*/  LOP3.LUT R44, R15, R10, RZ, 0x3c, !PT ;  /* 0x0000000a0f2c7212 */ /* 0x000fe400078e3cff */
[----:B------:R-:W-:Y:S02]  /*d660*/  LOP3.LUT R41, R57, R62, R48, 0x96, !PT ;  /* 0x0000003e39297212 */ /* 0x000fe400078e9630 */
[----:B------:R-:W-:Y:S02]  /*d670*/  LOP3.LUT R15, R50, R14, R29, 0x96, !PT ;  /* 0x0000000e320f7212 */ /* 0x000fe400078e961d */
[----:B------:R-:W-:Y:S02]  /*d680*/  LOP3.LUT R11, R38, R11, RZ, 0x3c, !PT ;  /* 0x0000000b260b7212 */ /* 0x000fe400078e3cff */
[----:B------:R-:W-:Y:S02]  /*d690*/  LOP3.LUT R14, R28, R30, R13, 0x96, !PT ;  /* 0x0000001e1c0e7212 */ /* 0x000fe400078e960d */
        /* <DEDUP_REMOVED lines=8> */
[----:B------:R-:W-:Y:S01]  /*d720*/  LOP3.LUT R59, R58, R59, R19, 0x96, !PT ;  /* 0x0000003b3a3b7212 */ /* 0x000fe200078e9613 */
[----:B------:R-:W-:Y:S01]  /*d730*/  IMAD.SHL.U32 R42, R38, 0x2, RZ ;  /* 0x00000002262a7824 */ /* 0x000fe200078e00ff */
[----:B------:R-:W-:-:S02]  /*d740*/  SHF.R.U32.HI R49, RZ, 0x1f, R14 ;  /* 0x0000001fff317819 */ /* 0x000fc4000001160e */
[----:B------:R-:W-:Y:S02]  /*d750*/  SHF.R.U32.HI R67, RZ, 0x1f, R59 ;  /* 0x0000001fff437819 */ /* 0x000fe4000001163b */
[----:B------:R-:W-:Y:S02]  /*d760*/  LOP3.LUT R49, R38, R10, R49, 0x1e, !PT ;  /* 0x0000000a26317212 */ /* 0x000fe400078e1e31 */
[----:B------:R-:W-:Y:S02]  /*d770*/  LOP3.LUT R10, R22, 0x80000000, RZ, 0x3c, !PT ;  /* 0x80000000160a7812 */ /* 0x000fe400078e3cff */
[C---:B------:R-:W-:Y:S02]  /*d780*/  LOP3.LUT R42, R12.reuse, R42, R67, 0x1e, !PT ;  /* 0x0000002a0c2a7212 */ /* 0x040fe400078e1e43 */
[----:B------:R-:W-:Y:S02]  /*d790*/  SHF.L.U64.HI R67, R12, 0x1, R63 ;  /* 0x000000010c437819 */ /* 0x000fe4000001023f */
[----:B------:R-:W-:-:S02]  /*d7a0*/  LOP3.LUT R12, R37, R10, R26, 0x96, !PT ;  /* 0x0000000a250c7212 */ /* 0x000fc400078e961a */
[----:B------:R-:W-:Y:S02]  /*d7b0*/  SHF.L.U64.HI R38, R38, 0x1, R59 ;  /* 0x0000000126267819 */ /* 0x000fe4000001023b */
[----:B------:R-:W-:Y:S02]  /*d7c0*/  LOP3.LUT R12, R17, R12, R56, 0x96, !PT ;  /* 0x0000000c110c7212 */ /* 0x000fe400078e9638 */
[----:B------:R-:W-:Y:S02]  /*d7d0*/  LOP3.LUT R38, R63, R38, RZ, 0x3c, !PT ;  /* 0x000000263f267212 */ /* 0x000fe400078e3cff */
[----:B------:R-:W-:Y:S02]  /*d7e0*/  LOP3.LUT R63, R12, R67, RZ, 0x3c, !PT ;  /* 0x000000430c3f7212 */ /* 0x000fe400078e3cff */
[-C--:B------:R-:W-:Y:S02]  /*d7f0*/  LOP3.LUT R22, R62, R65.reuse, RZ, 0x3c, !PT ;  /* 0x000000413e167212 */ /* 0x080fe400078e3cff */
        /* <DEDUP_REMOVED lines=12> */
[----:B------:R-:W-:-:S02]  /*d8c0*/  SHF.L.U64.HI R62, R41, 0x1, R14 ;  /* 0x00000001293e7819 */ /* 0x000fc4000001020e */
[----:B------:R-:W-:Y:S01]  /*d8d0*/  LOP3.LUT R30, R61, R30, R8, 0x96, !PT ;  /* 0x0000001e3d1e7212 */ /* 0x000fe200078e9608 */
[----:B------:R-:W-:Y:S01]  /*d8e0*/  IMAD.SHL.U32 R64, R63, 0x2, RZ ;  /* 0x000000023f407824 */ /* 0x000fe200078e00ff */
[----:B------:R-:W-:Y:S02]  /*d8f0*/  LOP3.LUT R59, R59, R62, RZ, 0x3c, !PT ;  /* 0x0000003e3b3b7212 */ /* 0x000fe400078e3cff */
[----:B------:R-:W-:Y:S02]  /*d900*/  SHF.R.U32.HI R62, RZ, 0x1f, R30 ;  /* 0x0000001fff3e7819 */ /* 0x000fe4000001161e */
[----:B------:R-:W-:Y:S02]  /*d910*/  LOP3.LUT R47, R47, R42, RZ, 0x3c, !PT ;  /* 0x0000002a2f2f7212 */ /* 0x000fe400078e3cff */
[----:B------:R-:W-:Y:S02]  /*d920*/  LOP3.LUT R62, R41, R64, R62, 0x1e, !PT ;  /* 0x00000040293e7212 */ /* 0x000fe400078e1e3e */
[----:B------:R-:W-:-:S02]  /*d930*/  SHF.L.U64.HI R41, R63, 0x1, R30 ;  /* 0x000000013f297819 */ /* 0x000fc4000001021e */
[--C-:B------:R-:W-:Y:S02]  /*d940*/  SHF.R.U32.HI R64, RZ, 0x1f, R12.reuse ;  /* 0x0000001fff407819 */ /* 0x100fe4000001160c */
[----:B------:R-:W-:Y:S01]  /*d950*/  LOP3.LUT R14, R14, R41, RZ, 0x3c, !PT ;  /* 0x000000290e0e7212 */ /* 0x000fe200078e3cff */
[C---:B------:R-:W-:Y:S01]  /*d960*/  IMAD.SHL.U32 R41, R15.reuse, 0x2, RZ ;  /* 0x000000020f297824 */ /* 0x040fe200078e00ff */
[----:B------:R-:W-:Y:S02]  /*d970*/  SHF.L.U64.HI R15, R15, 0x1, R12 ;  /* 0x000000010f0f7819 */ /* 0x000fe4000001020c */
[-C--:B------:R-:W-:Y:S02]  /*d980*/  LOP3.LUT R0, R0, R42.reuse, RZ, 0x3c, !PT ;  /* 0x0000002a00007212 */ /* 0x080fe400078e3cff */
[-C--:B------:R-:W-:Y:S02]  /*d990*/  LOP3.LUT R33, R33, R42.reuse, RZ, 0x3c, !PT ;  /* 0x0000002a21217212 */ /* 0x080fe400078e3cff */
[----:B------:R-:W-:-:S02]  /*d9a0*/  LOP3.LUT R43, R43, R42, RZ, 0x3c, !PT ;  /* 0x0000002a2b2b7212 */ /* 0x000fc400078e3cff */
[----:B------:R-:W-:Y:S02]  /*d9b0*/  LOP3.LUT R40, R40, R42, RZ, 0x3c, !PT ;  /* 0x0000002a28287212 */ /* 0x000fe400078e3cff */
[----:B------:R-:W-:Y:S02]  /*d9c0*/  LOP3.LUT R41, R63, R41, R64, 0x1e, !PT ;  /* 0x000000293f297212 */ /* 0x000fe400078e1e40 */
[----:B------:R-:W-:Y:S02]  /*d9d0*/  LOP3.LUT R42, R35, R14, RZ, 0x3c, !PT ;  /* 0x0000000e232a7212 */ /* 0x000fe400078e3cff */
[----:B------:R-:W-:Y:S02]  /*d9e0*/  LOP3.LUT R31, R31, R62, RZ, 0x3c, !PT ;  /* 0x0000003e1f1f7212 */ /* 0x000fe400078e3cff */
        /* <DEDUP_REMOVED lines=17> */
[-C--:B------:R-:W-:Y:S02]  /*db00*/  LOP3.LUT R19, R19, R35.reuse, RZ, 0x3c, !PT ;  /* 0x0000002313137212 */ /* 0x080fe400078e3cff */
[----:B------:R-:W-:Y:S01]  /*db10*/  LOP3.LUT R58, R58, R35, RZ, 0x3c, !PT ;  /* 0x000000233a3a7212 */ /* 0x000fe200078e3cff */
[----:B------:R-:W-:Y:S01]  /*db20*/  IMAD.SHL.U32 R35, R31, 0x800, RZ ;  /* 0x000008001f237824 */ /* 0x000fe200078e00ff */
[----:B------:R-:W-:-:S02]  /*db30*/  LOP3.LUT R30, R7, R49, RZ, 0x3c, !PT ;  /* 0x00000031071e7212 */ /* 0x000fc400078e3cff */
[----:B------:R-:W-:Y:S02]  /*db40*/  LOP3.LUT R45, R26, R59, RZ, 0x3c, !PT ;  /* 0x0000003b1a2d7212 */ /* 0x000fe400078e3cff */
[----:B------:R-:W-:Y:S01]  /*db50*/  SHF.R.U32.HI R26, RZ, 0x15, R52 ;  /* 0x00000015ff1a7819 */ /* 0x000fe20000011634 */
[C---:B------:R-:W-:Y:S01]  /*db60*/  IMAD.SHL.U32 R39, R30.reuse, 0x10, RZ ;  /* 0x000000101e277824 */ /* 0x040fe200078e00ff */
[----:B------:R-:W-:Y:S02]  /*db70*/  LOP3.LUT R21, R21, R14, RZ, 0x3c, !PT ;  /* 0x0000000e15157212 */ /* 0x000fe400078e3cff */
[C-C-:B------:R-:W-:Y:S01]  /*db80*/  SHF.L.U64.HI R7, R43.reuse, 0x15, R8.reuse ;  /* 0x000000152b077819 */ /* 0x140fe20000010208 */
[----:B------:R-:W-:Y:S01]  /*db90*/  IMAD.SHL.U32 R43, R43, 0x200000, RZ ;  /* 0x002000002b2b7824 */ /* 0x000fe200078e00ff */
[----:B------:R-:W-:Y:S02]  /*dba0*/  SHF.R.U32.HI R14, RZ, 0xb, R8 ;  /* 0x0000000bff0e7819 */ /* 0x000fe40000011608 */
[----:B------:R-:W-:Y:S01]  /*dbb0*/  SHF.R.U64 R8, R30, 0x1c, R45 ;  /* 0x0000001c1e087819 */ /* 0x000fe2000000122d */
[----:B------:R-:W-:Y:S01]  /*dbc0*/  IMAD.SHL.U32 R30, R48, 0x1000, RZ ;  /* 0x00001000301e7824 */ /* 0x000fe200078e00ff */
[----:B------:R-:W-:-:S02]  /*dbd0*/  LOP3.LUT R26, R35, R26, RZ, 0xfc, !PT ;  /* 0x0000001a231a7212 */ /* 0x000fc400078efcff */
[----:B------:R-:W-:Y:S02]  /*dbe0*/  SHF.R.U32.HI R44, RZ, 0x1c, R45 ;  /* 0x0000001cff2c7819 */ /* 0x000fe4000001162d */
[--C-:B------:R-:W-:Y:S02]  /*dbf0*/  SHF.R.U64 R48, R48, 0x14, R13.reuse ;  /* 0x0000001430307819 */ /* 0x100fe4000000120d */
[----:B------:R-:W-:Y:S02]  /*dc00*/  SHF.R.U32.HI R35, RZ, 0x14, R13 ;  /* 0x00000014ff237819 */ /* 0x000fe4000001160d */
[----:B------:R-:W-:Y:S02]  /*dc10*/  LOP3.LUT R23, R23, R62, RZ, 0x3c, !PT ;  /* 0x0000003e17177212 */ /* 0x000fe400078e3cff */
[--C-:B------:R-:W-:Y:S02]  /*dc20*/  SHF.R.U64 R13, R40, 0x8, R61.reuse ;  /* 0x00000008280d7819 */ /* 0x100fe4000000123d */
[----:B------:R-:W-:-:S02]  /*dc30*/  SHF.R.U32.HI R61, RZ, 0x8, R61 ;  /* 0x00000008ff3d7819 */ /* 0x000fc4000001163d */
[----:B------:R-:W-:Y:S02]  /*dc40*/  LOP3.LUT R44, R39, R44, RZ, 0xfc, !PT ;  /* 0x0000002c272c7212 */ /* 0x000fe400078efcff */
[----:B------:R-:W-:Y:S02]  /*dc50*/  SHF.L.U64.HI R32, R57, 0xa, R28 ;  /* 0x0000000a39207819 */ /* 0x000fe4000001021c */
[----:B------:R-:W-:Y:S02]  /*dc60*/  SHF.L.U64.HI R45, R34, 0x1b, R15 ;  /* 0x0000001b222d7819 */ /* 0x000fe4000001020f */
[C---:B------:R-:W-:Y:S01]  /*dc70*/  SHF.L.U64.HI R39, R23.reuse, 0xf, R42 ;  /* 0x0000000f17277819 */ /* 0x040fe2000001022a */
[----:B------:R-:W-:Y:S01]  /*dc80*/  IMAD.SHL.U32 R23, R23, 0x8000, RZ ;  /* 0x0000800017177824 */ /* 0x000fe200078e00ff */
[----:B------:R-:W-:Y:S02]  /*dc90*/  PRMT R40, R61, 0x4210, R40 ;  /* 0x000042103d287816 */ /* 0x000fe40000000028 */
[----:B------:R-:W-:-:S02]  /*dca0*/  LOP3.LUT R14, R43, R14, RZ, 0xfc, !PT ;  /* 0x0000000e2b0e7212 */ /* 0x000fc400078efcff */
[----:B------:R-:W-:Y:S02]  /*dcb0*/  LOP3.LUT R35, R30, R35, RZ, 0xfc, !PT ;  /* 0x000000231e237212 */ /* 0x000fe400078efcff */
[----:B------:R-:W-:Y:S02]  /*dcc0*/  LOP3.LUT R16, R16, R62, RZ, 0x3c, !PT ;  /* 0x0000003e10107212 */ /* 0x000fe400078e3cff */
[----:B------:R-:W-:Y:S02]  /*dcd0*/  LOP3.LUT R30, R45, R44, R32, 0xd2, !PT ;  /* 0x0000002c2d1e7212 */ /* 0x000fe400078ed220 */
[----:B------:R-:W-:Y:S02]  /*dce0*/  LOP3.LUT R43, R44, R32, R39, 0xd2, !PT ;  /* 0x000000202c2b7212 */ /* 0x000fe400078ed227 */
[----:B------:R-:W-:Y:S02]  /*dcf0*/  LOP3.LUT R50, R50, R49, RZ, 0x3c, !PT ;  /* 0x0000003132327212 */ /* 0x000fe400078e3cff */
[----:B------:R-:W-:-:S02]  /*dd00*/  LOP3.LUT R63, R17, R59, RZ, 0x3c, !PT ;  /* 0x0000003b113f7212 */ /* 0x000fc400078e3cff */
[----:B------:R-:W-:Y:S02]  /*dd10*/  LOP3.LUT R32, R32, R39, R40, 0xd2, !PT ;  /* 0x0000002720207212 */ /* 0x000fe400078ed228 */
[----:B------:R-:W-:Y:S02]  /*dd20*/  LOP3.LUT R39, R39, R40, R45, 0xd2, !PT ;  /* 0x0000002827277212 */ /* 0x000fe400078ed22d */
[----:B------:R-:W-:Y:S02]  /*dd30*/  LOP3.LUT R40, R40, R45, R44, 0xd2, !PT ;  /* 0x0000002d28287212 */ /* 0x000fe400078ed22c */
[-C--:B------:R-:W-:Y:S02]  /*dd40*/  LOP3.LUT R53, R53, R62.reuse, RZ, 0x3c, !PT ;  /* 0x0000003e35357212 */ /* 0x080fe400078e3cff */
[----:B------:R-:W-:Y:S02]  /*dd50*/  LOP3.LUT R54, R54, R62, RZ, 0x3c, !PT ;  /* 0x0000003e36367212 */ /* 0x000fe400078e3cff */
[----:B------:R-:W-:-:S02]  /*dd60*/  SHF.L.U64.HI R64, R22, 0x1, R65 ;  /* 0x0000000116407819 */ /* 0x000fc40000010241 */
[----:B------:R-:W-:Y:S02]  /*dd70*/  SHF.L.U64.HI R45, R16, 0x6, R21 ;  /* 0x00000006102d7819 */ /* 0x000fe40000010215 */
[----:B------:R-:W-:Y:S02]  /*dd80*/  SHF.L.U64.HI R44, R33, 0x19, R60 ;  /* 0x00000019212c7819 */ /* 0x000fe4000001023c */
[----:B------:R-:W-:Y:S02]  /*dd90*/  SHF.L.U64.HI R17, R50, 0x12, R63 ;  /* 0x0000001232117819 */ /* 0x000fe4000001023f */
[----:B------:R-:W-:Y:S02]  /*dda0*/  SHF.L.U64.HI R62, R24, 0x8, R19 ;  /* 0x00000008183e7819 */ /* 0x000fe40000010213 */
[----:B------:R-:W-:Y:S02]  /*ddb0*/  SHF.R.U64 R31, R31, 0x15, R52 ;  /* 0x000000151f1f7819 */ /* 0x000fe40000001234 */
        /* <DEDUP_REMOVED lines=10> */
[----:B------:R-:W-:Y:S02]  /*de60*/  LOP3.LUT R22, R23, R42, RZ, 0xfc, !PT ;  /* 0x0000002a17167212 */ /* 0x000fe400078efcff */
[----:B------:R-:W-:Y:S01]  /*de70*/  LOP3.LUT R23, R28, R65, RZ, 0xfc, !PT ;  /* 0x000000411c177212 */ /* 0x000fe200078efcff */
[----:B------:R-:W-:Y:S01]  /*de80*/  IMAD.SHL.U32 R65, R16, 0x40, RZ ;  /* 0x0000004010417824 */ /* 0x000fe200078e00ff */
[----:B------:R-:W-:Y:S02]  /*de90*/  LOP3.LUT R57, R62, R57, RZ, 0xfc, !PT ;  /* 0x000000393e397212 */ /* 0x000fe400078efcff */
[----:B------:R-:W-:Y:S01]  /*dea0*/  SHF.R.U32.HI R28, RZ, 0x1a, R21 ;  /* 0x0000001aff1c7819 */ /* 0x000fe20000011615 */
[C---:B------:R-:W-:Y:S01]  /*deb0*/  IMAD.SHL.U32 R21, R46.reuse, 0x4, RZ ;  /* 0x000000042e157824 */ /* 0x040fe200078e00ff */
[----:B------:R-:W-:-:S02]  /*dec0*/  SHF.L.U64.HI R16, R46, 0x2, R9 ;  /* 0x000000022e107819 */ /* 0x000fc40000010209 */
[----:B------:R-:W-:Y:S02]  /*ded0*/  LOP3.LUT R29, R29, R49, RZ, 0x3c, !PT ;  /* 0x000000311d1d7212 */ /* 0x000fe400078e3cff */
[----:B------:R-:W-:Y:S02]  /*dee0*/  LOP3.LUT R62, R56, R59, RZ, 0x3c, !PT ;  /* 0x0000003b383e7212 */ /* 0x000fe400078e3cff */
[----:B------:R-:W-:Y:S02]  /*def0*/  SHF.R.U32.HI R46, RZ, 0x1e, R9 ;  /* 0x0000001eff2e7819 */ /* 0x000fe40000011609 */
[----:B------:R-:W-:Y:S02]  /*df00*/  LOP3.LUT R28, R65, R28, RZ, 0xfc, !PT ;  /* 0x0000001c411c7212 */ /* 0x000fe400078efcff */
[C---:B------:R-:W-:Y:S01]  /*df10*/  SHF.R.U64 R64, R0.reuse, 0x9, R55 ;  /* 0x0000000900407819 */ /* 0x040fe20000001237 */
[----:B------:R-:W-:Y:S01]  /*df20*/  IMAD.SHL.U32 R0, R0, 0x800000, RZ ;  /* 0x0080000000007824 */ /* 0x000fe200078e00ff */
[C---:B------:R-:W-:Y:S01]  /*df30*/  SHF.R.U64 R65, R53.reuse, 0x2, R38 ;  /* 0x0000000235417819 */ /* 0x040fe20000001226 */
[----:B------:R-:W-:Y:S01]  /*df40*/  IMAD.SHL.U32 R53, R53, 0x40000000, RZ ;  /* 0x4000000035357824 */ /* 0x000fe200078e00ff */
        /* <DEDUP_REMOVED lines=10> */
[C---:B------:R-:W-:Y:S01]  /*dff0*/  IMAD.SHL.U32 R63, R51.reuse, 0x2000, RZ ;  /* 0x00002000333f7824 */ /* 0x040fe200078e00ff */
[--C-:B------:R-:W-:Y:S01]  /*e000*/  SHF.R.U64 R51, R51, 0x13, R20.reuse ;  /* 0x0000001333337819 */ /* 0x100fe20000001214 */
[----:B------:R-:W-:Y:S01]  /*e010*/  IMAD.SHL.U32 R64, R33, 0x2000000, RZ ;  /* 0x0200000021407824 */ /* 0x000fe200078e00ff */
[----:B------:R-:W-:Y:S02]  /*e020*/  SHF.R.U32.HI R55, RZ, 0x9, R55 ;  /* 0x00000009ff377819 */ /* 0x000fe40000011637 */
[----:B------:R-:W-:Y:S02]  /*e030*/  SHF.R.U32.HI R20, RZ, 0x13, R20 ;  /* 0x00000013ff147819 */ /* 0x000fe40000011614 */
[----:B------:R-:W-:-:S02]  /*e040*/  SHF.R.U32.HI R33, RZ, 0x7, R60 ;  /* 0x00000007ff217819 */ /* 0x000fc4000001163c */
[----:B------:R-:W-:Y:S01]  /*e050*/  LOP3.LUT R55, R0, R55, RZ, 0xfc, !PT ;  /* 0x0000003700377212 */ /* 0x000fe200078efcff */
[----:B------:R-:W-:Y:S01]  /*e060*/  IMAD.SHL.U32 R0, R54, 0x20000000, RZ ;  /* 0x2000000036007824 */ /* 0x000fe200078e00ff */
[----:B------:R-:W-:Y:S02]  /*e070*/  LOP3.LUT R20, R63, R20, RZ, 0xfc, !PT ;  /* 0x000000143f147212 */ /* 0x000fe400078efcff */
[----:B------:R-:W-:Y:S02]  /*e080*/  LOP3.LUT R50, R65, R50, RZ, 0xfc, !PT ;  /* 0x0000003241327212 */ /* 0x000fe400078efcff */
[----:B------:R-:W-:Y:S02]  /*e090*/  LOP3.LUT R60, R18, R49, RZ, 0x3c, !PT ;  /* 0x00000031123c7212 */ /* 0x000fe400078e3cff */
[----:B------:R-:W-:Y:S02]  /*e0a0*/  LOP3.LUT R63, R37, R59, RZ, 0x3c, !PT ;  /* 0x0000003b253f7212 */ /* 0x000fe400078e3cff */
[----:B------:R-:W-:-:S02]  /*e0b0*/  SHF.R.U32.HI R65, RZ, 0x3, R11 ;  /* 0x00000003ff417819 */ /* 0x000fc4000001160b */
[----:B------:R-:W-:Y:S02]  /*e0c0*/  LOP3.LUT R33, R64, R33, RZ, 0xfc, !PT ;  /* 0x0000002140217212 */ /* 0x000fe400078efcff */
[----:B------:R-:W-:Y:S02]  /*e0d0*/  SHF.R.U64 R54, R54, 0x3, R11 ;  /* 0x0000000336367819 */ /* 0x000fe4000000120b */
[----:B------:R-:W-:Y:S02]  /*e0e0*/  SHF.L.U64.HI R11, R60, 0x3, R63 ;  /* 0x000000033c0b7819 */ /* 0x000fe4000001023f */
[----:B------:R-:W-:Y:S02]  /*e0f0*/  SHF.L.U64.HI R67, R47, 0x1c, R12 ;  /* 0x0000001c2f437819 */ /* 0x000fe4000001020c */
[C---:B------:R-:W-:Y:S01]  /*e100*/  SHF.L.U64.HI R64, R25.reuse, 0x14, R6 ;  /* 0x0000001419407819 */ /* 0x040fe20000010206 */
        /* <DEDUP_REMOVED lines=8> */
[----:B------:R-:W-:Y:S01]  /*e190*/  SHF.R.U32.HI R29, RZ, 0x17, R62 ;  /* 0x00000017ff1d7819 */ /* 0x000fe2000001163e */
[----:B------:R-:W-:Y:S01]  /*e1a0*/  IMAD.SHL.U32 R65, R60, 0x8, RZ ;  /* 0x000000083c417824 */ /* 0x000fe200078e00ff */
[----:B------:R-:W-:Y:S01]  /*e1b0*/  SHF.R.U32.HI R38, RZ, 0x2, R38 ;  /* 0x00000002ff267819 */ /* 0x000fe20000011626 */
[----:B------:R-:W-:Y:S01]  /*e1c0*/  IMAD.SHL.U32 R62, R41, 0x4000, RZ ;  /* 0x00004000293e7824 */ /* 0x000fe200078e00ff */
[----:B------:R-:W-:Y:S01]  /*e1d0*/  LOP3.LUT R29, R64, R29, RZ, 0xfc, !PT ;  /* 0x0000001d401d7212 */ /* 0x000fe200078efcff */
[----:B------:R-:W-:Y:S01]  /*e1e0*/  IMAD.SHL.U32 R64, R47, 0x10000000, RZ ;  /* 0x100000002f407824 */ /* 0x000fe200078e00ff */
[----:B------:R-:W-:Y:S01]  /*e1f0*/  SHF.R.U32.HI R60, RZ, 0x1d, R63 ;  /* 0x0000001dff3c7819 */ /* 0x000fe2000001163f */
[----:B------:R-:W-:Y:S01]  /*e200*/  IMAD.SHL.U32 R63, R34, 0x8000000, RZ ;  /* 0x08000000223f7824 */ /* 0x000fe200078e00ff */
[----:B------:R-:W-:-:S02]  /*e210*/  LOP3.LUT R38, R53, R38, RZ, 0xfc, !PT ;  /* 0x0000002635267212 */ /* 0x000fc400078efcff */
[----:B------:R-:W-:Y:S02]  /*e220*/  SHF.R.U32.HI R47, RZ, 0x12, R58 ;  /* 0x00000012ff2f7819 */ /* 0x000fe4000001163a */
[----:B------:R-:W-:Y:S02]  /*e230*/  SHF.R.U32.HI R53, RZ, 0x4, R12 ;  /* 0x00000004ff357819 */ /* 0x000fe4000001160c */
[----:B------:R-:W-:Y:S02]  /*e240*/  SHF.L.U64.HI R12, R41, 0xe, R58 ;  /* 0x0000000e290c7819 */ /* 0x000fe4000001023a */
[----:B------:R-:W-:Y:S01]  /*e250*/  SHF.R.U32.HI R34, RZ, 0x5, R15 ;  /* 0x00000005ff227819 */ /* 0x000fe2000001160f */
[----:B------:R-:W-:Y:S01]  /*e260*/  IMAD.SHL.U32 R15, R36, 0x80, RZ ;  /* 0x00000080240f7824 */ /* 0x000fe200078e00ff */
[----:B------:R-:W-:Y:S02]  /*e270*/  LOP3.LUT R47, R62, R47, RZ, 0xfc, !PT ;  /* 0x0000002f3e2f7212 */ /* 0x000fe400078efcff */
[----:B------:R-:W-:-:S02]  /*e280*/  SHF.R.U32.HI R19, RZ, 0x18, R19 ;  /* 0x00000018ff137819 */ /* 0x000fc40000011613 */
[----:B------:R-:W-:Y:S02]  /*e290*/  SHF.R.U32.HI R62, RZ, 0x19, R27 ;  /* 0x00000019ff3e7819 */ /* 0x000fe4000001161b */
[----:B------:R-:W-:Y:S02]  /*e2a0*/  LOP3.LUT R41, R10, R59, RZ, 0x3c, !PT ;  /* 0x0000003b0a297212 */ /* 0x000fe400078e3cff */
[--C-:B------:R-:W-:Y:S02]  /*e2b0*/  LOP3.LUT R58, R12, R10, R59.reuse, 0x6, !PT ;  /* 0x0000000a0c3a7212 */ /* 0x100fe400078e063b */
[----:B------:R-:W-:Y:S02]  /*e2c0*/  LOP3.LUT R34, R63, R34, RZ, 0xfc, !PT ;  /* 0x000000223f227212 */ /* 0x000fe400078efcff */
[----:B------:R-:W-:Y:S02]  /*e2d0*/  LOP3.LUT R59, R35, R10, R59, 0x90, !PT ;  /* 0x0000000a233b7212 */ /* 0x000fe400078e903b */
[----:B------:R-:W-:-:S02]  /*e2e0*/  SHF.R.U32.HI R10, RZ, 0xc, R6 ;  /* 0x0000000cff0a7819 */ /* 0x000fc40000011606 */
[----:B------:R-:W-:Y:S02]  /*e2f0*/  PRMT R27, R19, 0x6540, R24 ;  /* 0x00006540131b7816 */ /* 0x000fe40000000018 */
[----:B------:R-:W-:Y:S02]  /*e300*/  LOP3.LUT R62, R15, R62, RZ, 0xfc, !PT ;  /* 0x0000003e0f3e7212 */ /* 0x000fe400078efcff */
[----:B------:R-:W-:Y:S02]  /*e310*/  LOP3.LUT R15, R57, R22, R13, 0xd2, !PT ;  /* 0x00000016390f7212 */ /* 0x000fe400078ed20d */
[----:B------:R-:W-:Y:S02]  /*e320*/  LOP3.LUT R19, R22, R13, R34, 0xd2, !PT ;  /* 0x0000000d16137212 */ /* 0x000fe400078ed222 */
[----:B------:R-:W-:Y:S02]  /*e330*/  LOP3.LUT R6, R8, R57, R22, 0xd2, !PT ;  /* 0x0000003908067212 */ /* 0x000fe400078ed216 */
[----:B------:R-:W-:-:S02]  /*e340*/  LOP3.LUT R24, R34, R8, R57, 0xd2, !PT ;  /* 0x0000000822187212 */ /* 0x000fc400078ed239 */
[----:B------:R-:W-:Y:S02]  /*e350*/  LOP3.LUT R13, R13, R34, R8, 0xd2, !PT ;  /* 0x000000220d0d7212 */ /* 0x000fe400078ed208 */
[----:B------:R-:W-:Y:S02]  /*e360*/  LOP3.LUT R60, R65, R60, RZ, 0xfc, !PT ;  /* 0x0000003c413c7212 */ /* 0x000fe400078efcff */
        /* <DEDUP_REMOVED lines=28> */
[----:B------:R-:W-:Y:S02]  /*e530*/  LOP3.LUT R4, R4, 0x8089, RZ, 0x3c, !PT ;  /* 0x0000808904047812 */ /* 0x000fe400078e3cff */
[----:B------:R-:W-:Y:S02]  /*e540*/  LOP3.LUT R10, R44, R26, R11, 0x96, !PT ;  /* 0x0000001a2c0a7212 */ /* 0x000fe400078e960b */
[----:B------:R-:W-:Y:S02]  /*e550*/  LOP3.LUT R69, R42, R69, R15, 0x96, !PT ;  /* 0x000000452a457212 */ /* 0x000fe400078e960f */
[----:B------:R-:W-:Y:S02]  /*e560*/  LOP3.LUT R63, R8, R4, R55, 0x96, !PT ;  /* 0x00000004083f7212 */ /* 0x000fe400078e9637 */
[----:B------:R-:W-:Y:S01]  /*e570*/  LOP3.LUT R10, R29, R10, R32, 0x96, !PT ;  /* 0x0000000a1d0a7212 */ /* 0x000fe200078e9620 */
[----:B------:R-:W-:Y:S01]  /*e580*/  IMAD.SHL.U32 R67, R69, 0x2, RZ ;  /* 0x0000000245437824 */ /* 0x000fe200078e00ff */
[----:B------:R-:W-:-:S02]  /*e590*/  LOP3.LUT R49, R28, R48, R51, 0x96, !PT ;  /* 0x000000301c317212 */ /* 0x000fc400078e9633 */
[----:B------:R-:W-:Y:S02]  /*e5a0*/  LOP3.LUT R54, R45, R35, R0, 0x96, !PT ;  /* 0x000000232d367212 */ /* 0x000fe400078e9600 */
[----:B------:R-:W-:Y:S02]  /*e5b0*/  LOP3.LUT R59, R12, R59, RZ, 0x3c, !PT ;  /* 0x0000003b0c3b7212 */ /* 0x000fe400078e3cff */
[----:B------:R-:W-:Y:S02]  /*e5c0*/  LOP3.LUT R63, R9, R63, R24, 0x96, !PT ;  /* 0x0000003f093f7212 */ /* 0x000fe400078e9618 */
[----:B------:R-:W-:Y:S02]  /*e5d0*/  SHF.R.U32.HI R12, RZ, 0x1f, R10 ;  /* 0x0000001fff0c7819 */ /* 0x000fe4000001160a */
[----:B------:R-:W-:Y:S02]  /*e5e0*/  LOP3.LUT R49, R21, R49, R6, 0x96, !PT ;  /* 0x0000003115317212 */ /* 0x000fe400078e9606 */
[----:B------:R-:W-:-:S02]  /*e5f0*/  LOP3.LUT R50, R22, R47, R53, 0x96, !PT ;  /* 0x0000002f16327212 */ /* 0x000fc400078e9635 */
[----:B------:R-:W-:Y:S02]  /*e600*/  LOP3.LUT R58, R7, R58, RZ, 0x3c, !PT ;  /* 0x0000003a073a7212 */ /* 0x000fe400078e3cff */
[----:B------:R-:W-:Y:S02]  /*e610*/  LOP3.LUT R54, R36, R54, R43, 0x96, !PT ;  /* 0x0000003624367212 */ /* 0x000fe400078e962b */
[----:B------:R-:W-:Y:S02]  /*e620*/  LOP3.LUT R7, R61, R59, R20, 0x96, !PT ;  /* 0x0000003b3d077212 */ /* 0x000fe400078e9614 */
[----:B------:R-:W-:Y:S01]  /*e630*/  LOP3.LUT R67, R63, R67, R12, 0x1e, !PT ;  /* 0x000000433f437212 */ /* 0x000fe200078e1e0c */
[----:B------:R-:W-:Y:S01]  /*e640*/  IMAD.SHL.U32 R12, R49, 0x2, RZ ;  /* 0x00000002310c7824 */ /* 0x000fe200078e00ff */
[----:B------:R-:W-:Y:S02]  /*e650*/  LOP3.LUT R50, R46, R50, R13, 0x96, !PT ;  /* 0x000000322e327212 */ /* 0x000fe400078e960d */
[----:B------:R-:W-:-:S02]  /*e660*/  SHF.R.U32.HI R65, RZ, 0x1f, R54 ;  /* 0x0000001fff417819 */ /* 0x000fc40000011636 */
[----:B------:R-:W-:Y:S02]  /*e670*/  LOP3.LUT R7, R25, R7, R40, 0x96, !PT ;  /* 0x0000000719077212 */ /* 0x000fe400078e9628 */
[----:B------:R-:W-:Y:S01]  /*e680*/  LOP3.LUT R57, R14, R57, RZ, 0x3c, !PT ;  /* 0x000000390e397212 */ /* 0x000fe200078e3cff */
[C---:B------:R-:W-:Y:S01]  /*e690*/  IMAD.SHL.U32 R14, R50.reuse, 0x2, RZ ;  /* 0x00000002320e7824 */ /* 0x040fe200078e00ff */
[----:B------:R-:W-:Y:S02]  /*e6a0*/  LOP3.LUT R65, R50, R12, R65, 0x1e, !PT ;  /* 0x0000000c32417212 */ /* 0x000fe400078e1e41 */
[----:B------:R-:W-:Y:S02]  /*e6b0*/  SHF.R.U32.HI R12, RZ, 0x1f, R7 ;  /* 0x0000001fff0c7819 */ /* 0x000fe40000011607 */
[----:B------:R-:W-:Y:S02]  /*e6c0*/  LOP3.LUT R48, R48, R67, RZ, 0x3c, !PT ;  /* 0x0000004330307212 */ /* 0x000fe400078e3cff */
[----:B------:R-:W-:-:S02]  /*e6d0*/  LOP3.LUT R12, R69, R14, R12, 0x1e, !PT ;  /* 0x0000000e450c7212 */ /* 0x000fc400078e1e0c */
[----:B------:R-:W-:Y:S02]  /*e6e0*/  SHF.L.U64.HI R14, R50, 0x1, R7 ;  /* 0x00000001320e7819 */ /* 0x000fe40000010207 */
[----:B------:R-:W-:Y:S02]  /*e6f0*/  LOP3.LUT R50, R41, 0x80000000, RZ, 0x3c, !PT ;  /* 0x8000000029327812 */ /* 0x000fe400078e3cff */
[----:B------:R-:W-:Y:S02]  /*e700*/  LOP3.LUT R41, R10, R14, RZ, 0x3c, !PT ;  /* 0x0000000e0a297212 */ /* 0x000fe400078e3cff */
[----:B------:R-:W-:Y:S02]  /*e710*/  LOP3.LUT R14, R52, R50, R37, 0x96, !PT ;  /* 0x00000032340e7212 */ /* 0x000fe400078e9625 */
[----:B------:R-:W-:Y:S02]  /*e720*/  SHF.L.U64.HI R69, R69, 0x1, R10 ;  /* 0x0000000145457819 */ /* 0x000fe4000001020a */
[----:B------:R-:W-:-:S02]  /*e730*/  LOP3.LUT R14, R27, R14, R30, 0x96, !PT ;  /* 0x0000000e1b0e7212 */ /* 0x000fc400078e961e */
[----:B------:R-:W-:Y:S02]  /*e740*/  LOP3.LUT R51, R51, R67, RZ, 0x3c, !PT ;  /* 0x0000004333337212 */ /* 0x000fe400078e3cff */
[----:B------:R-:W-:Y:S02]  /*e750*/  LOP3.LUT R10, R14, R69, RZ, 0x3c, !PT ;  /* 0x000000450e0a7212 */ /* 0x000fe400078e3cff */
[-C--:B------:R-:W-:Y:S02]  /*e760*/  LOP3.LUT R28, R28, R67.reuse, RZ, 0x3c, !PT ;  /* 0x000000431c1c7212 */ /* 0x080fe400078e3cff */
[-C--:B------:R-:W-:Y:S02]  /*e770*/  LOP3.LUT R6, R6, R67.reuse, RZ, 0x3c, !PT ;  /* 0x0000004306067212 */ /* 0x080fe400078e3cff */
[----:B------:R-:W-:Y:S02]  /*e780*/  LOP3.LUT R21, R21, R67, RZ, 0x3c, !PT ;  /* 0x0000004315157212 */ /* 0x000fe400078e3cff */
[----:B------:R-:W-:-:S02]  /*e790*/  LOP3.LUT R67, R23, R57, R38, 0x96, !PT ;  /* 0x0000003917437212 */ /* 0x000fc400078e9626 */
        /* <DEDUP_REMOVED lines=8> */
[----:B------:R-:W-:Y:S01]  /*e820*/  LOP3.LUT R60, R34, R60, R39, 0x96, !PT ;  /* 0x0000003c223c7212 */ /* 0x000fe200078e9627 */
[----:B------:R-:W-:Y:S01]  /*e830*/  IMAD.SHL.U32 R62, R67, 0x2, RZ ;  /* 0x00000002433e7824 */ /* 0x000fe200078e00ff */
[C-C-:B------:R-:W-:Y:S01]  /*e840*/  SHF.L.U64.HI R69, R63.reuse, 0x1, R14.reuse ;  /* 0x000000013f457819 */ /* 0x140fe2000001020e */
[----:B------:R-:W-:Y:S01]  /*e850*/  IMAD.SHL.U32 R63, R63, 0x2, RZ ;  /* 0x000000023f3f7824 */ /* 0x000fe200078e00ff */
[----:B------:R-:W-:Y:S02]  /*e860*/  LOP3.LUT R7, R7, R36, RZ, 0x3c, !PT ;  /* 0x0000002407077212 */ /* 0x000fe400078e3cff */
[----:B------:R-:W-:-:S02]  /*e870*/  SHF.R.U32.HI R14, RZ, 0x1f, R14 ;  /* 0x0000001fff0e7819 */ /* 0x000fc4000001160e */
[----:B------:R-:W-:Y:S02]  /*e880*/  SHF.R.U32.HI R36, RZ, 0x1f, R60 ;  /* 0x0000001fff247819 */ /* 0x000fe4000001163c */
[----:B------:R-:W-:Y:S02]  /*e890*/  LOP3.LUT R14, R67, R63, R14, 0x1e, !PT ;  /* 0x0000003f430e7212 */ /* 0x000fe400078e1e0e */
[----:B------:R-:W-:Y:S02]  /*e8a0*/  LOP3.LUT R36, R49, R62, R36, 0x1e, !PT ;  /* 0x0000003e31247212 */ /* 0x000fe400078e1e24 */
        /* <DEDUP_REMOVED lines=24> */
[----:B------:R-:W-:Y:S02]  /*ea30*/  LOP3.LUT R49, R54, R49, RZ, 0x3c, !PT ;  /* 0x0000003136317212 */ /* 0x000fe400078e3cff */
[-C--:B------:R-:W-:Y:S02]  /*ea40*/  LOP3.LUT R31, R31, R36.reuse, RZ, 0x3c, !PT ;  /* 0x000000241f1f7212 */ /* 0x080fe400078e3cff */
[-C--:B------:R-:W-:Y:S02]  /*ea50*/  LOP3.LUT R16, R16, R36.reuse, RZ, 0x3c, !PT ;  /* 0x0000002410107212 */ /* 0x080fe400078e3cff */
[----:B------:R-:W-:-:S02]  /*ea60*/  LOP3.LUT R33, R33, R36, RZ, 0x3c, !PT ;  /* 0x0000002421217212 */ /* 0x000fc400078e3cff */
[-C--:B------:R-:W-:Y:S02]  /*ea70*/  LOP3.LUT R15, R15, R36.reuse, RZ, 0x3c, !PT ;  /* 0x000000240f0f7212 */ /* 0x080fe400078e3cff */
[----:B------:R-:W-:Y:S01]  /*ea80*/  LOP3.LUT R36, R42, R36, RZ, 0x3c, !PT ;  /* 0x000000242a247212 */ /* 0x000fe200078e3cff */
[----:B------:R-:W-:Y:S01]  /*ea90*/  IMAD.SHL.U32 R42, R19, 0x200000, RZ ;  /* 0x00200000132a7824 */ /* 0x000fe200078e00ff */
[----:B------:R-:W-:Y:S02]  /*eaa0*/  LOP3.LUT R55, R55, R65, RZ, 0x3c, !PT ;  /* 0x0000004137377212 */ /* 0x000fe400078e3cff */
[----:B------:R-:W-:Y:S02]  /*eab0*/  SHF.R.U32.HI R54, RZ, 0x12, R25 ;  /* 0x00000012ff367819 */ /* 0x000fe40000011619 */
[--C-:B------:R-:W-:Y:S02]  /*eac0*/  SHF.R.U32.HI R17, RZ, 0xb, R56.reuse ;  /* 0x0000000bff117819 */ /* 0x100fe40000011638 */
[----:B------:R-:W-:Y:S01]  /*ead0*/  SHF.L.U64.HI R19, R19, 0x15, R56 ;  /* 0x0000001513137819 */ /* 0x000fe20000010238 */
[----:B------:R-:W-:Y:S01]  /*eae0*/  IMAD.SHL.U32 R56, R55, 0x10, RZ ;  /* 0x0000001037387824 */ /* 0x000fe200078e00ff */
[----:B------:R-:W-:-:S02]  /*eaf0*/  LOP3.LUT R54, R37, R54, RZ, 0xfc, !PT ;  /* 0x0000003625367212 */ /* 0x000fc400078efcff */
[-C--:B------:R-:W-:Y:S02]  /*eb00*/  LOP3.LUT R26, R26, R49.reuse, RZ, 0x3c, !PT ;  /* 0x000000311a1a7212 */ /* 0x080fe400078e3cff */
[-C--:B------:R-:W-:Y:S02]  /*eb10*/  LOP3.LUT R11, R11, R49.reuse, RZ, 0x3c, !PT ;  /* 0x000000310b0b7212 */ /* 0x080fe400078e3cff */
[-C--:B------:R-:W-:Y:S02]  /*eb20*/  LOP3.LUT R44, R44, R49.reuse, RZ, 0x3c, !PT ;  /* 0x000000312c2c7212 */ /* 0x080fe400078e3cff */
[-C--:B------:R-:W-:Y:S02]  /*eb30*/  LOP3.LUT R32, R32, R49.reuse, RZ, 0x3c, !PT ;  /* 0x0000003120207212 */ /* 0x080fe400078e3cff */
[----:B------:R-:W-:Y:S02]  /*eb40*/  LOP3.LUT R29, R29, R49, RZ, 0x3c, !PT ;  /* 0x000000311d1d7212 */ /* 0x000fe400078e3cff */
[----:B------:R-:W-:-:S02]  /*eb50*/  SHF.R.U32.HI R37, RZ, 0x8, R41 ;  /* 0x00000008ff257819 */ /* 0x000fc40000011629 */
[----:B------:R-:W-:Y:S02]  /*eb60*/  LOP3.LUT R17, R42, R17, RZ, 0xfc, !PT ;  /* 0x000000112a117212 */ /* 0x000fe400078efcff */
[----:B------:R-:W-:Y:S02]  /*eb70*/  SHF.R.U32.HI R49, RZ, 0x1c, R60 ;  /* 0x0000001cff317819 */ /* 0x000fe4000001163c */
[----:B------:R-:W-:Y:S01]  /*eb80*/  SHF.L.U64.HI R42, R14, 0xe, R25 ;  /* 0x0000000e0e2a7819 */ /* 0x000fe20000010219 */
[C---:B------:R-:W-:Y:S01]  /*eb90*/  IMAD.SHL.U32 R25, R51.reuse, 0x1000, RZ ;  /* 0x0000100033197824 */ /* 0x040fe200078e00ff */
[--C-:B------:R-:W-:Y:S02]  /*eba0*/  SHF.R.U64 R14, R51, 0x14, R0.reuse ;  /* 0x00000014330e7819 */ /* 0x100fe40000001200 */
[----:B------:R-:W-:Y:S02]  /*ebb0*/  SHF.R.U32.HI R46, RZ, 0x14, R0 ;  /* 0x00000014ff2e7819 */ /* 0x000fe40000011600 */
[----:B------:R-:W-:-:S02]  /*ebc0*/  SHF.R.U64 R0, R55, 0x1c, R60 ;  /* 0x0000001c37007819 */ /* 0x000fc4000000123c */
[----:B------:R-:W-:Y:S02]  /*ebd0*/  SHF.R.U64 R41, R12, 0x8, R41 ;  /* 0x000000080c297819 */ /* 0x000fe40000001229 */
[----:B------:R-:W-:Y:S02]  /*ebe0*/  PRMT R37, R37, 0x4210, R12 ;  /* 0x0000421025257816 */ /* 0x000fe4000000000c */
[----:B------:R-:W-:Y:S02]  /*ebf0*/  LOP3.LUT R49, R56, R49, RZ, 0xfc, !PT ;  /* 0x0000003138317212 */ /* 0x000fe400078efcff */
[----:B------:R-:W-:Y:S02]  /*ec00*/  SHF.L.U64.HI R12, R28, 0xa, R45 ;  /* 0x0000000a1c0c7819 */ /* 0x000fe4000001022d */
[C---:B------:R-:W-:Y:S01]  /*ec10*/  SHF.L.U64.HI R60, R47.reuse, 0x1b, R34 ;  /* 0x0000001b2f3c7819 */ /* 0x040fe20000010222 */
[----:B------:R-:W-:Y:S01]  /*ec20*/  IMAD.SHL.U32 R47, R47, 0x8000000, RZ ;  /* 0x080000002f2f7824 */ /* 0x000fe200078e00ff */
[C---:B------:R-:W-:Y:S01]  /*ec30*/  SHF.L.U64.HI R62, R15.reuse, 0xf, R32 ;  /* 0x0000000f0f3e7819 */ /* 0x040fe20000010220 */
[----:B------:R-:W-:Y:S01]  /*ec40*/  IMAD.SHL.U32 R15, R15, 0x8000, RZ ;  /* 0x000080000f0f7824 */ /* 0x000fe200078e00ff */
[----:B------:R-:W-:-:S02]  /*ec50*/  LOP3.LUT R9, R9, R65, RZ, 0x3c, !PT ;  /* 0x0000004109097212 */ /* 0x000fc400078e3cff */
[----:B------:R-:W-:Y:S02]  /*ec60*/  LOP3.LUT R56, R27, R7, RZ, 0x3c, !PT ;  /* 0x000000071b387212 */ /* 0x000fe400078e3cff */
[----:B------:R-:W-:Y:S02]  /*ec70*/  LOP3.LUT R46, R25, R46, RZ, 0xfc, !PT ;  /* 0x0000002e192e7212 */ /* 0x000fe400078efcff */
[----:B------:R-:W-:Y:S02]  /*ec80*/  LOP3.LUT R25, R60, R49, R12, 0xd2, !PT ;  /* 0x000000313c197212 */ /* 0x000fe400078ed20c */
[----:B------:R-:W-:Y:S02]  /*ec90*/  LOP3.LUT R39, R49, R12, R62, 0xd2, !PT ;  /* 0x0000000c31277212 */ /* 0x000fe400078ed23e */
[----:B------:R-:W-:Y:S02]  /*eca0*/  LOP3.LUT R12, R12, R62, R37, 0xd2, !PT ;  /* 0x0000003e0c0c7212 */ /* 0x000fe400078ed225 */
[----:B------:R-:W-:-:S02]  /*ecb0*/  LOP3.LUT R59, R62, R37, R60, 0xd2, !PT ;  /* 0x000000253e3b7212 */ /* 0x000fc400078ed23c */
[----:B------:R-:W-:Y:S02]  /*ecc0*/  LOP3.LUT R27, R37, R60, R49, 0xd2, !PT ;  /* 0x0000003c251b7212 */ /* 0x000fe400078ed231 */
[----:B------:R-:W-:Y:S02]  /*ecd0*/  SHF.L.U64.HI R49, R13, 0x8, R40 ;  /* 0x000000080d317819 */ /* 0x000fe40000010228 */
[C---:B------:R-:W-:Y:S01]  /*ece0*/  SHF.L.U64.HI R60, R23.reuse, 0x19, R18 ;  /* 0x00000019173c7819 */ /* 0x040fe20000010212 */
[----:B------:R-:W-:Y:S01]  /*ecf0*/  IMAD.SHL.U32 R23, R23, 0x2000000, RZ ;  /* 0x0200000017177824 */ /* 0x000fe200078e00ff */
[----:B------:R-:W-:Y:S02]  /*ed00*/  SHF.L.U64.HI R37, R9, 0x12, R56 ;  /* 0x0000001209257819 */ /* 0x000fe40000010238 */
[----:B------:R-:W-:Y:S02]  /*ed10*/  SHF.L.U64.HI R64, R48, 0x1, R35 ;  /* 0x0000000130407819 */ /* 0x000fe40000010223 */
[----:B------:R-:W-:-:S02]  /*ed20*/  SHF.L.U64.HI R62, R16, 0x6, R11 ;  /* 0x00000006103e7819 */ /* 0x000fc4000001020b */
[----:B------:R-:W-:Y:S02]  /*ed30*/  LOP3.LUT R55, R60, R49, R37, 0xd2, !PT ;  /* 0x000000313c377212 */ /* 0x000fe400078ed225 */
[----:B------:R-:W-:Y:S02]  /*ed40*/  LOP3.LUT R51, R49, R37, R64, 0xd2, !PT ;  /* 0x0000002531337212 */ /* 0x000fe400078ed240 */
[----:B------:R-:W-:Y:S02]  /*ed50*/  LOP3.LUT R49, R62, R60, R49, 0xd2, !PT ;  /* 0x0000003c3e317212 */ /* 0x000fe400078ed231 */
[----:B------:R-:W-:Y:S02]  /*ed60*/  LOP3.LUT R60, R64, R62, R60, 0xd2, !PT ;  /* 0x0000003e403c7212 */ /* 0x000fe400078ed23c */
[----:B------:R-:W-:Y:S01]  /*ed70*/  LOP3.LUT R37, R37, R64, R62, 0xd2, !PT ;  /* 0x0000004025257212 */ /* 0x000fe200078ed23e */
[----:B------:R-:W-:Y:S01]  /*ed80*/  IMAD.SHL.U32 R62, R28, 0x400, RZ ;  /* 0x000004001c3e7824 */ /* 0x000fe200078e00ff */
[----:B------:R-:W-:-:S02]  /*ed90*/  SHF.R.U32.HI R28, RZ, 0x5, R34 ;  /* 0x00000005ff1c7819 */ /* 0x000fc40000011622 */
[----:B------:R-:W-:Y:S02]  /*eda0*/  SHF.R.U32.HI R40, RZ, 0x18, R40 ;  /* 0x00000018ff287819 */ /* 0x000fe40000011628 */
[----:B------:R-:W-:Y:S02]  /*edb0*/  SHF.R.U32.HI R34, RZ, 0x1f, R35 ;  /* 0x0000001fff227819 */ /* 0x000fe40000011623 */
[----:B------:R-:W-:Y:S01]  /*edc0*/  LOP3.LUT R28, R47, R28, RZ, 0xfc, !PT ;  /* 0x0000001c2f1c7212 */ /* 0x000fe200078efcff */
[----:B------:R-:W-:Y:S01]  /*edd0*/  IMAD.SHL.U32 R47, R48, 0x2, RZ ;  /* 0x00000002302f7824 */ /* 0x000fe200078e00ff */
[----:B------:R-:W-:Y:S01]  /*ede0*/  PRMT R35, R40, 0x6540, R13 ;  /* 0x0000654028237816 */ /* 0x000fe2000000000d */
[C---:B------:R-:W-:Y:S01]  /*edf0*/  IMAD.SHL.U32 R40, R21.reuse, 0x4, RZ ;  /* 0x0000000415287824 */ /* 0x040fe200078e00ff */
[----:B------:R-:W-:Y:S02]  /*ee00*/  SHF.R.U32.HI R18, RZ, 0x7, R18 ;  /* 0x00000007ff127819 */ /* 0x000fe40000011612 */
[----:B------:R-:W-:-:S02]  /*ee10*/  SHF.L.U64.HI R13, R21, 0x2, R10 ;  /* 0x00000002150d7819 */ /* 0x000fc4000001020a */
[----:B------:R-:W-:Y:S02]  /*ee20*/  SHF.R.U32.HI R45, RZ, 0x16, R45 ;  /* 0x00000016ff2d7819 */ /* 0x000fe4000001162d */
[----:B------:R-:W-:Y:S02]  /*ee30*/  SHF.R.U32.HI R21, RZ, 0x1e, R10 ;  /* 0x0000001eff157819 */ /* 0x000fe4000001160a */
        /* <DEDUP_REMOVED lines=8> */
[----:B------:R-:W-:Y:S02]  /*eec0*/  SHF.R.U64 R62, R38, 0x9, R63 ;  /* 0x00000009263e7819 */ /* 0x000fe4000000123f */
[----:B------:R-:W-:-:S02]  /*eed0*/  SHF.R.U64 R40, R24, 0x17, R67 ;  /* 0x0000001718287819 */ /* 0x000fc40000001243 */
[----:B------:R-:W-:Y:S02]  /*eee0*/  SHF.R.U64 R47, R22, 0x19, R61 ;  /* 0x00000019162f7819 */ /* 0x000fe4000000123d */
[C---:B------:R-:W-:Y:S01]  /*eef0*/  SHF.R.U64 R48, R31.reuse, 0x2, R26 ;  /* 0x000000021f307819 */ /* 0x040fe2000000121a */
[----:B------:R-:W-:Y:S01]  /*ef00*/  IMAD.SHL.U32 R31, R31, 0x40000000, RZ ;  /* 0x400000001f1f7824 */ /* 0x000fe200078e00ff */
[C---:B------:R-:W-:Y:S01]  /*ef10*/  SHF.L.U64.HI R8, R23.reuse, 0x3, R52 ;  /* 0x0000000317087819 */ /* 0x040fe20000010234 */
[----:B------:R-:W-:Y:S01]  /*ef20*/  IMAD.SHL.U32 R23, R23, 0x8, RZ ;  /* 0x0000000817177824 */ /* 0x000fe200078e00ff */
[----:B------:R-:W-:Y:S02]  /*ef30*/  LOP3.LUT R10, R62, R47, R40, 0xd2, !PT ;  /* 0x0000002f3e0a7212 */ /* 0x000fe400078ed228 */
[----:B------:R-:W-:Y:S02]  /*ef40*/  LOP3.LUT R30, R48, R62, R47, 0xd2, !PT ;  /* 0x0000003e301e7212 */ /* 0x000fe400078ed22f */
[----:B------:R-:W-:-:S02]  /*ef50*/  SHF.R.U32.HI R52, RZ, 0x1d, R52 ;  /* 0x0000001dff347819 */ /* 0x000fc40000011634 */
[----:B------:R-:W-:Y:S02]  /*ef60*/  LOP3.LUT R47, R47, R40, R21, 0xd2, !PT ;  /* 0x000000282f2f7212 */ /* 0x000fe400078ed215 */
[----:B------:R-:W-:Y:S02]  /*ef70*/  LOP3.LUT R40, R40, R21, R48, 0xd2, !PT ;  /* 0x0000001528287212 */ /* 0x000fe400078ed230 */
[----:B------:R-:W-:Y:S01]  /*ef80*/  LOP3.LUT R21, R21, R48, R62, 0xd2, !PT ;  /* 0x0000003015157212 */ /* 0x000fe200078ed23e */
[----:B------:R-:W-:Y:S01]  /*ef90*/  IMAD.SHL.U32 R48, R9, 0x40000, RZ ;  /* 0x0004000009307824 */ /* 0x000fe200078e00ff */
[----:B------:R-:W-:Y:S02]  /*efa0*/  LOP3.LUT R52, R23, R52, RZ, 0xfc, !PT ;  /* 0x0000003417347212 */ /* 0x000fe400078efcff */
[----:B------:R-:W-:Y:S01]  /*efb0*/  SHF.R.U32.HI R9, RZ, 0xe, R56 ;  /* 0x0000000eff097819 */ /* 0x000fe20000011638 */
[----:B------:R-:W-:Y:S01]  /*efc0*/  IMAD.SHL.U32 R56, R53, 0x100000, RZ ;  /* 0x0010000035387824 */ /* 0x000fe200078e00ff */
[C-C-:B------:R-:W-:Y:S01]  /*efd0*/  SHF.L.U64.HI R23, R57.reuse, 0x1c, R58.reuse ;  /* 0x0000001c39177819 */ /* 0x140fe2000001023a */
[----:B------:R-:W-:Y:S01]  /*efe0*/  IMAD.SHL.U32 R57, R57, 0x10000000, RZ ;  /* 0x1000000039397824 */ /* 0x000fe200078e00ff */
[----:B------:R-:W-:-:S02]  /*eff0*/  SHF.R.U32.HI R62, RZ, 0x4, R58 ;  /* 0x00000004ff3e7819 */ /* 0x000fc4000001163a */
[--C-:B------:R-:W-:Y:S02]  /*f000*/  SHF.R.U32.HI R69, RZ, 0xc, R20.reuse ;  /* 0x0000000cff457819 */ /* 0x100fe40000011614 */
[----:B------:R-:W-:Y:S02]  /*f010*/  LOP3.LUT R9, R48, R9, RZ, 0xfc, !PT ;  /* 0x0000000930097212 */ /* 0x000fe400078efcff */
[----:B------:R-:W-:Y:S02]  /*f020*/  SHF.L.U64.HI R48, R53, 0x14, R20 ;  /* 0x0000001435307819 */ /* 0x000fe40000010214 */
[----:B------:R-:W-:Y:S02]  /*f030*/  LOP3.LUT R62, R57, R62, RZ, 0xfc, !PT ;  /* 0x0000003e393e7212 */ /* 0x000fe400078efcff */
[----:B------:R-:W-:Y:S02]  /*f040*/  LOP3.LUT R69, R56, R69, RZ, 0xfc, !PT ;  /* 0x0000004538457212 */ /* 0x000fe400078efcff */
[----:B------:R-:W-:-:S02]  /*f050*/  SHF.R.U64 R53, R6, 0x13, R43 ;  /* 0x0000001306357819 */ /* 0x000fc4000000122b */
[----:B------:R-:W-:Y:S02]  /*f060*/  SHF.R.U64 R58, R36, 0x3, R29 ;  /* 0x00000003243a7819 */ /* 0x000fe4000000121d */
        /* <DEDUP_REMOVED lines=12> */
[----:B------:R-:W-:Y:S01]  /*f130*/  LOP3.LUT R61, R24, R61, RZ, 0xfc, !PT ;  /* 0x0000003d183d7212 */ /* 0x000fe200078efcff */
[----:B------:R-:W-:Y:S01]  /*f140*/  IMAD.SHL.U32 R6, R33, 0x800, RZ ;  /* 0x0000080021067824 */ /* 0x000fe200078e00ff */
[----:B------:R-:W-:-:S02]  /*f150*/  SHF.R.U32.HI R24, RZ, 0x13, R43 ;  /* 0x00000013ff187819 */ /* 0x000fc4000001162b */
[----:B------:R-:W-:Y:S02]  /*f160*/  SHF.R.U32.HI R38, RZ, 0x9, R63 ;  /* 0x00000009ff267819 */ /* 0x000fe4000001163f */
[--C-:B------:R-:W-:Y:S02]  /*f170*/  SHF.R.U64 R63, R33, 0x15, R44.reuse ;  /* 0x00000015213f7819 */ /* 0x100fe4000000122c */
[----:B------:R-:W-:Y:S02]  /*f180*/  SHF.R.U32.HI R43, RZ, 0x15, R44 ;  /* 0x00000015ff2b7819 */ /* 0x000fe4000001162c */
[----:B------:R-:W-:Y:S02]  /*f190*/  LOP3.LUT R33, R67, R24, RZ, 0xfc, !PT ;  /* 0x0000001843217212 */ /* 0x000fe400078efcff */
[----:B------:R-:W-:Y:S02]  /*f1a0*/  LOP3.LUT R24, R4, R65, RZ, 0x3c, !PT ;  /* 0x0000004104187212 */ /* 0x000fe400078e3cff */
[----:B------:R-:W-:-:S02]  /*f1b0*/  LOP3.LUT R67, R14, R4, R65, 0x90, !PT ;  /* 0x000000040e437212 */ /* 0x000fc400078e9041 */
[----:B------:R-:W-:Y:S02]  /*f1c0*/  LOP3.LUT R43, R6, R43, RZ, 0xfc, !PT ;  /* 0x0000002b062b7212 */ /* 0x000fe400078efcff */
[----:B------:R-:W-:Y:S02]  /*f1d0*/  LOP3.LUT R6, R54, R4, R65, 0x6, !PT ;  /* 0x0000000436067212 */ /* 0x000fe400078e0641 */
[----:B------:R-:W-:Y:S02]  /*f1e0*/  LOP3.LUT R4, R24, R14, R63, 0xd2, !PT ;  /* 0x0000000e18047212 */ /* 0x000fe400078ed23f */
[----:B------:R-:W-:Y:S02]  /*f1f0*/  LOP3.LUT R65, R54, R67, RZ, 0x3c, !PT ;  /* 0x0000004336417212 */ /* 0x000fe400078e3cff */
[----:B------:R-:W-:Y:S02]  /*f200*/  LOP3.LUT R44, R50, R7, RZ, 0x3c, !PT ;  /* 0x00000007322c7212 */ /* 0x000fe400078e3cff */
[----:B------:R-:W-:-:S02]  /*f210*/  LOP3.LUT R24, R42, R50, R7, 0x6, !PT ;  /* 0x000000322a187212 */ /* 0x000fc400078e0607 */
[----:B------:R-:W-:Y:S02]  /*f220*/  SHF.R.U32.HI R32, RZ, 0x11, R32 ;  /* 0x00000011ff207819 */ /* 0x000fe40000011620 */
[----:B------:R-:W-:Y:S01]  /*f230*/  LOP3.LUT R7, R46, R50, R7, 0x90, !PT ;  /* 0x000000322e077212 */ /* 0x000fe200078e9007 */
[----:B------:R-:W-:Y:S01]  /*f240*/  IMAD.SHL.U32 R50, R16, 0x40, RZ ;  /* 0x0000004010327824 */ /* 0x000fe200078e00ff */
[----:B------:R-:W-:Y:S01]  /*f250*/  SHF.R.U32.HI R67, RZ, 0x1a, R11 ;  /* 0x0000001aff437819 */ /* 0x000fe2000001160b */
[----:B------:R-:W-:Y:S01]  /*f260*/  IMAD.SHL.U32 R11, R36, 0x20000000, RZ ;  /* 0x20000000240b7824 */ /* 0x000fe200078e00ff */
[----:B------:R-:W-:Y:S02]  /*f270*/  SHF.R.U32.HI R26, RZ, 0x2, R26 ;  /* 0x00000002ff1a7819 */ /* 0x000fe4000001161a */
[----:B------:R-:W-:Y:S02]  /*f280*/  SHF.R.U32.HI R16, RZ, 0x3, R29 ;  /* 0x00000003ff107819 */ /* 0x000fe4000001161d */
[----:B------:R-:W-:-:S02]  /*f290*/  LOP3.LUT R32, R15, R32, RZ, 0xfc, !PT ;  /* 0x000000200f207212 */ /* 0x000fc400078efcff */
[----:B------:R-:W-:Y:S02]  /*f2a0*/  LOP3.LUT R36, R31, R26, RZ, 0xfc, !PT ;  /* 0x0000001a1f247212 */ /* 0x000fe400078efcff */
[----:B------:R-:W-:Y:S02]  /*f2b0*/  LOP3.LUT R16, R11, R16, RZ, 0xfc, !PT ;  /* 0x000000100b107212 */ /* 0x000fe400078efcff */
[----:B------:R-:W-:Y:S02]  /*f2c0*/  LOP3.LUT R67, R50, R67, RZ, 0xfc, !PT ;  /* 0x0000004332437212 */ /* 0x000fe400078efcff */
        /* <DEDUP_REMOVED lines=28> */
[----:B------:R-:W-:Y:S02]  /*f490*/  LOP3.LUT R33, R33, R16, R23, 0xd2, !PT ;  /* 0x0000001021217212 */ /* 0x000fe400078ed217 */
[----:B------:R-:W-:Y:S02]  /*f4a0*/  LOP3.LUT R61, R47, R61, R0, 0x96, !PT ;  /* 0x0000003d2f3d7212 */ /* 0x000fe400078e9600 */
[----:B------:R-:W-:Y:S02]  /*f4b0*/  LOP3.LUT R16, R16, R23, R48, 0xd2, !PT ;  /* 0x0000001710107212 */ /* 0x000fe400078ed230 */
[----:B------:R-:W-:Y:S02]  /*f4c0*/  LOP3.LUT R43, R35, R14, R57, 0x96, !PT ;  /* 0x0000000e232b7212 */ /* 0x000fe400078e9639 */
[----:B------:R-:W-:-:S02]  /*f4d0*/  LOP3.LUT R23, R29, R4, R56, 0x96, !PT ;  /* 0x000000041d177212 */ /* 0x000fc400078e9638 */
[----:B------:R-:W-:Y:S02]  /*f4e0*/  LOP3.LUT R50, R31, R50, R12, 0x96, !PT ;  /* 0x000000321f327212 */ /* 0x000fe400078e960c */
[----:B------:R-:W-:Y:S01]  /*f4f0*/  LOP3.LUT R45, R42, R7, RZ, 0x3c, !PT ;  /* 0x000000072a2d7212 */ /* 0x000fe200078e3cff */
[----:B------:R-:W-:Y:S01]  /*f500*/  IMAD.SHL.U32 R7, R61, 0x2, RZ ;  /* 0x000000023d077824 */ /* 0x000fe200078e00ff */
[----:B------:R-:W-:Y:S02]  /*f510*/  LOP3.LUT R42, R49, R46, R13, 0x96, !PT ;  /* 0x0000002e312a7212 */ /* 0x000fe400078e960d */
[----:B------:R-:W-:Y:S02]  /*f520*/  LOP3.LUT R43, R10, R43, R15, 0x96, !PT ;  /* 0x0000002b0a2b7212 */ /* 0x000fe400078e960f */
[----:B------:R-:W-:Y:S02]  /*f530*/  LOP3.LUT R23, R30, R23, R11, 0x96, !PT ;  /* 0x000000171e177212 */ /* 0x000fe400078e960b */
[----:B------:R-:W-:Y:S01]  /*f540*/  SHF.R.U32.HI R62, RZ, 0x1f, R50 ;  /* 0x0000001fff3e7819 */ /* 0x000fe20000011632 */
[----:B------:R-:W-:Y:S01]  /*f550*/  IMAD.SHL.U32 R54, R43, 0x2, RZ ;  /* 0x000000022b367824 */ /* 0x000fe200078e00ff */
[----:B------:R-:W-:-:S02]  /*f560*/  LOP3.LUT R67, R9, R65, R52, 0x96, !PT ;  /* 0x0000004109437212 */ /* 0x000fc400078e9634 */
[----:B------:R-:W-:Y:S02]  /*f570*/  LOP3.LUT R42, R18, R42, R39, 0x96, !PT ;  /* 0x0000002a122a7212 */ /* 0x000fe400078e9627 */
[----:B------:R-:W-:Y:S02]  /*f580*/  LOP3.LUT R48, R37, R45, R16, 0x96, !PT ;  /* 0x0000002d25307212 */ /* 0x000fe400078e9610 */
[----:B------:R-:W-:Y:S02]  /*f590*/  LOP3.LUT R62, R23, R7, R62, 0x1e, !PT ;  /* 0x00000007173e7212 */ /* 0x000fe400078e1e3e */
[----:B------:R-:W-:Y:S02]  /*f5a0*/  LOP3.LUT R67, R21, R67, R26, 0x96, !PT ;  /* 0x0000004315437212 */ /* 0x000fe400078e961a */
[----:B------:R-:W-:Y:S02]  /*f5b0*/  SHF.R.U32.HI R7, RZ, 0x1f, R42 ;  /* 0x0000001fff077819 */ /* 0x000fe4000001162a */
[----:B------:R-:W-:-:S02]  /*f5c0*/  LOP3.LUT R48, R38, R48, R27, 0x96, !PT ;  /* 0x0000003026307212 */ /* 0x000fc400078e961b */
[----:B------:R-:W-:Y:S01]  /*f5d0*/  LOP3.LUT R6, R17, R6, RZ, 0x3c, !PT ;  /* 0x0000000611067212 */ /* 0x000fe200078e3cff */
[C---:B------:R-:W-:Y:S01]  /*f5e0*/  IMAD.SHL.U32 R17, R67.reuse, 0x2, RZ ;  /* 0x0000000243117824 */ /* 0x040fe200078e00ff */
[C---:B------:R-:W-:Y:S02]  /*f5f0*/  LOP3.LUT R7, R67.reuse, R54, R7, 0x1e, !PT ;  /* 0x0000003643077212 */ /* 0x040fe400078e1e07 */
[--C-:B------:R-:W-:Y:S02]  /*f600*/  SHF.R.U32.HI R54, RZ, 0x1f, R48.reuse ;  /* 0x0000001fff367819 */ /* 0x100fe40000011630 */
[----:B------:R-:W-:Y:S02]  /*f610*/  SHF.L.U64.HI R67, R67, 0x1, R48 ;  /* 0x0000000143437819 */ /* 0x000fe40000010230 */
[----:B------:R-:W-:Y:S02]  /*f620*/  LOP3.LUT R17, R61, R17, R54, 0x1e, !PT ;  /* 0x000000113d117212 */ /* 0x000fe400078e1e36 */
[----:B------:R-:W-:-:S02]  /*f630*/  LOP3.LUT R54, R44, 0x80000000, RZ, 0x3c, !PT ;  /* 0x800000002c367812 */ /* 0x000fc400078e3cff */
[----:B------:R-:W-:Y:S02]  /*f640*/  SHF.L.U64.HI R61, R61, 0x1, R50 ;  /* 0x000000013d3d7819 */ /* 0x000fe40000010232 */
[----:B------:R-:W-:Y:S02]  /*f650*/  LOP3.LUT R58, R60, R54, R19, 0x96, !PT ;  /* 0x000000363c3a7212 */ /* 0x000fe400078e9613 */
[----:B------:R-:W-:Y:S02]  /*f660*/  LOP3.LUT R50, R50, R67, RZ, 0x3c, !PT ;  /* 0x0000004332327212 */ /* 0x000fe400078e3cff */
[----:B------:R-:W-:Y:S02]  /*f670*/  LOP3.LUT R58, R34, R58, R25, 0x96, !PT ;  /* 0x0000003a223a7212 */ /* 0x000fe400078e9619 */
[----:B------:R-:W-:Y:S02]  /*f680*/  LOP3.LUT R67, R32, R6, R53, 0x96, !PT ;  /* 0x0000000620437212 */ /* 0x000fe400078e9635 */
[----:B------:R-:W-:-:S02]  /*f690*/  LOP3.LUT R44, R58, R61, RZ, 0x3c, !PT ;  /* 0x0000003d3a2c7212 */ /* 0x000fc400078e3cff */
[----:B------:R-:W-:Y:S02]  /*f6a0*/  LOP3.LUT R67, R40, R67, R41, 0x96, !PT ;  /* 0x0000004328437212 */ /* 0x000fe400078e9629 */
[-C--:B------:R-:W-:Y:S02]  /*f6b0*/  LOP3.LUT R61, R46, R44.reuse, RZ, 0x3c, !PT ;  /* 0x0000002c2e3d7212 */ /* 0x080fe400078e3cff */
[-C--:B------:R-:W-:Y:S02]  /*f6c0*/  LOP3.LUT R46, R13, R44.reuse, RZ, 0x3c, !PT ;  /* 0x0000002c0d2e7212 */ /* 0x080fe400078e3cff */
[----:B------:R-:W-:Y:S02]  /*f6d0*/  LOP3.LUT R13, R18, R44, RZ, 0x3c, !PT ;  /* 0x0000002c120d7212 */ /* 0x000fe400078e3cff */
[----:B------:R-:W-:Y:S02]  /*f6e0*/  LOP3.LUT R18, R51, R24, R33, 0x96, !PT ;  /* 0x0000001833127212 */ /* 0x000fe400078e9621 */
[----:B------:R-:W-:-:S02]  /*f6f0*/  LOP3.LUT R64, R39, R44, RZ, 0x3c, !PT ;  /* 0x0000002c27407212 */ /* 0x000fc400078e3cff */
[----:B------:R-:W-:Y:S02]  /*f700*/  SHF.L.U64.HI R39, R43, 0x1, R42 ;  /* 0x000000012b277819 */ /* 0x000fe4000001022a */
[----:B------:R-:W-:Y:S02]  /*f710*/  LOP3.LUT R18, R22, R18, R59, 0x96, !PT ;  /* 0x0000001216127212 */ /* 0x000fe400078e963b */
        /* <DEDUP_REMOVED lines=8> */
[--C-:B------:R-:W-:Y:S02]  /*f7a0*/  SHF.R.U32.HI R44, RZ, 0x1f, R18.reuse ;  /* 0x0000001fff2c7819 */ /* 0x100fe40000011612 */
[----:B------:R-:W-:Y:S02]  /*f7b0*/  SHF.L.U64.HI R49, R67, 0x1, R18 ;  /* 0x0000000143317819 */ /* 0x000fe40000010212 */
[----:B------:R-:W-:Y:S01]  /*f7c0*/  LOP3.LUT R43, R43, R48, R44, 0x1e, !PT ;  /* 0x000000302b2b7212 */ /* 0x000fe200078e1e2c */
[----:B------:R-:W-:Y:S01]  /*f7d0*/  IMAD.SHL.U32 R44, R23, 0x2, RZ ;  /* 0x00000002172c7824 */ /* 0x000fe200078e00ff */
[----:B------:R-:W-:-:S02]  /*f7e0*/  LOP3.LUT R49, R42, R49, RZ, 0x3c, !PT ;  /* 0x000000312a317212 */ /* 0x000fc400078e3cff */
[--C-:B------:R-:W-:Y:S02]  /*f7f0*/  SHF.R.U32.HI R42, RZ, 0x1f, R58.reuse ;  /* 0x0000001fff2a7819 */ /* 0x100fe4000001163a */
[----:B------:R-:W-:Y:S02]  /*f800*/  SHF.L.U64.HI R23, R23, 0x1, R58 ;  /* 0x0000000117177819 */ /* 0x000fe4000001023a */
[-C--:B------:R-:W-:Y:S02]  /*f810*/  LOP3.LUT R6, R6, R17.reuse, RZ, 0x3c, !PT ;  /* 0x0000001106067212 */ /* 0x080fe400078e3cff */
[-C--:B------:R-:W-:Y:S02]  /*f820*/  LOP3.LUT R53, R53, R17.reuse, RZ, 0x3c, !PT ;  /* 0x0000001135357212 */ /* 0x080fe400078e3cff */
[-C--:B------:R-:W-:Y:S02]  /*f830*/  LOP3.LUT R32, R32, R17.reuse, RZ, 0x3c, !PT ;  /* 0x0000001120207212 */ /* 0x080fe400078e3cff */
[----:B------:R-:W-:-:S02]  /*f840*/  LOP3.LUT R41, R41, R17, RZ, 0x3c, !PT ;  /* 0x0000001129297212 */ /* 0x000fc400078e3cff */
[----:B------:R-:W-:Y:S02]  /*f850*/  LOP3.LUT R42, R67, R44, R42, 0x1e, !PT ;  /* 0x0000002c432a7212 */ /* 0x000fe400078e1e2a */
[----:B------:R-:W-:Y:S01]  /*f860*/  LOP3.LUT R17, R40, R17, RZ, 0x3c, !PT ;  /* 0x0000001128117212 */ /* 0x000fe200078e3cff */
[----:B------:R-:W-:Y:S01]  /*f870*/  IMAD.SHL.U32 R44, R41, 0x200000, RZ ;  /* 0x00200000292c7824 */ /* 0x000fe200078e00ff */
[----:B------:R-:W-:Y:S02]  /*f880*/  LOP3.LUT R18, R18, R23, RZ, 0x3c, !PT ;  /* 0x0000001712127212 */ /* 0x000fe400078e3cff */
[-C--:B------:R-:W-:Y:S02]  /*f890*/  LOP3.LUT R67, R24, R50.reuse, RZ, 0x3c, !PT ;  /* 0x0000003218437212 */ /* 0x080fe400078e3cff */
[-C--:B------:R-:W-:Y:S02]  /*f8a0*/  LOP3.LUT R40, R59, R50.reuse, RZ, 0x3c, !PT ;  /* 0x000000323b287212 */ /* 0x080fe400078e3cff */
        /* <DEDUP_REMOVED lines=8> */
[----:B------:R-:W-:Y:S02]  /*f930*/  LOP3.LUT R8, R31, R49, RZ, 0x3c, !PT ;  /* 0x000000311f087212 */ /* 0x000fe400078e3cff */
[----:B------:R-:W-:Y:S02]  /*f940*/  LOP3.LUT R23, R16, R18, RZ, 0x3c, !PT ;  /* 0x0000001210177212 */ /* 0x000fe400078e3cff */
[-C--:B------:R-:W-:Y:S02]  /*f950*/  LOP3.LUT R65, R65, R42.reuse, RZ, 0x3c, !PT ;  /* 0x0000002a41417212 */ /* 0x080fe400078e3cff */
[-C--:B------:R-:W-:Y:S02]  /*f960*/  LOP3.LUT R52, R52, R42.reuse, RZ, 0x3c, !PT ;  /* 0x0000002a34347212 */ /* 0x080fe400078e3cff */
[----:B------:R-:W-:-:S02]  /*f970*/  LOP3.LUT R9, R9, R42, RZ, 0x3c, !PT ;  /* 0x0000002a09097212 */ /* 0x000fc400078e3cff */
[-C--:B------:R-:W-:Y:S02]  /*f980*/  LOP3.LUT R26, R26, R42.reuse, RZ, 0x3c, !PT ;  /* 0x0000002a1a1a7212 */ /* 0x080fe400078e3cff */
[----:B------:R-:W-:Y:S01]  /*f990*/  LOP3.LUT R21, R21, R42, RZ, 0x3c, !PT ;  /* 0x0000002a15157212 */ /* 0x000fe200078e3cff */
[----:B------:R-:W-:Y:S01]  /*f9a0*/  IMAD.SHL.U32 R42, R15, 0x2000, RZ ;  /* 0x000020000f2a7824 */ /* 0x000fe200078e00ff */
[-C--:B------:R-:W-:Y:S02]  /*f9b0*/  LOP3.LUT R12, R45, R18.reuse, RZ, 0x3c, !PT ;  /* 0x000000122d0c7212 */ /* 0x080fe400078e3cff */
[-C--:B------:R-:W-:Y:S01]  /*f9c0*/  LOP3.LUT R16, R37, R18.reuse, RZ, 0x3c, !PT ;  /* 0x0000001225107212 */ /* 0x080fe200078e3cff */
[----:B------:R-:W-:Y:S01]  /*f9d0*/  IMAD.SHL.U32 R37, R43, 0x20000000, RZ ;  /* 0x200000002b257824 */ /* 0x000fe200078e00ff */
[-C--:B------:R-:W-:Y:S02]  /*f9e0*/  LOP3.LUT R27, R27, R18.reuse, RZ, 0x3c, !PT ;  /* 0x000000121b1b7212 */ /* 0x080fe400078e3cff */
[----:B------:R-:W-:-:S02]  /*f9f0*/  LOP3.LUT R38, R38, R18, RZ, 0x3c, !PT ;  /* 0x0000001226267212 */ /* 0x000fc400078e3cff */
[--C-:B------:R-:W-:Y:S02]  /*fa00*/  SHF.R.U32.HI R31, RZ, 0xb, R40.reuse ;  /* 0x0000000bff1f7819 */ /* 0x100fe40000011628 */
[----:B------:R-:W-:Y:S01]  /*fa10*/  SHF.L.U64.HI R18, R41, 0x15, R40 ;  /* 0x0000001529127819 */ /* 0x000fe20000010228 */
[----:B------:R-:W-:Y:S01]  /*fa20*/  IMAD.SHL.U32 R40, R28, 0x800, RZ ;  /* 0x000008001c287824 */ /* 0x000fe200078e00ff */
[----:B------:R-:W-:Y:S02]  /*fa30*/  LOP3.LUT R55, R55, R49, RZ, 0x3c, !PT ;  /* 0x0000003137377212 */ /* 0x000fe400078e3cff */
[----:B------:R-:W-:Y:S02]  /*fa40*/  SHF.R.U32.HI R41, RZ, 0x13, R64 ;  /* 0x00000013ff297819 */ /* 0x000fe40000011640 */
[----:B------:R-:W-:Y:S02]  /*fa50*/  LOP3.LUT R31, R44, R31, RZ, 0xfc, !PT ;  /* 0x0000001f2c1f7212 */ /* 0x000fe400078efcff */
[----:B------:R-:W-:Y:S01]  /*fa60*/  LOP3.LUT R48, R29, R7, RZ, 0x3c, !PT ;  /* 0x000000071d307212 */ /* 0x000fe200078e3cff */
[----:B------:R-:W-:Y:S01]  /*fa70*/  IMAD.SHL.U32 R29, R57, 0x1000, RZ ;  /* 0x00001000391d7824 */ /* 0x000fe200078e00ff */
[----:B------:R-:W-:Y:S01]  /*fa80*/  LOP3.LUT R59, R60, R39, RZ, 0x3c, !PT ;  /* 0x000000273c3b7212 */ /* 0x000fe200078e3cff */
[----:B------:R-:W-:Y:S01]  /*fa90*/  IMAD.SHL.U32 R60, R0, 0x8000, RZ ;  /* 0x00008000003c7824 */ /* 0x000fe200078e00ff */
[----:B------:R-:W-:-:S02]  /*faa0*/  SHF.R.U32.HI R44, RZ, 0x3, R8 ;  /* 0x00000003ff2c7819 */ /* 0x000fc40000011608 */
[--C-:B------:R-:W-:Y:S02]  /*fab0*/  SHF.R.U64 R28, R28, 0x15, R55.reuse ;  /* 0x000000151c1c7819 */ /* 0x100fe40000001237 */
[----:B------:R-:W-:Y:S02]  /*fac0*/  LOP3.LUT R41, R42, R41, RZ, 0xfc, !PT ;  /* 0x000000292a297212 */ /* 0x000fe400078efcff */
[----:B------:R-:W-:Y:S02]  /*fad0*/  SHF.R.U32.HI R55, RZ, 0x15, R55 ;  /* 0x00000015ff377819 */ /* 0x000fe40000011637 */
[--C-:B------:R-:W-:Y:S02]  /*fae0*/  SHF.R.U64 R57, R57, 0x14, R46.reuse ;  /* 0x0000001439397819 */ /* 0x100fe4000000122e */
[----:B------:R-:W-:Y:S02]  /*faf0*/  SHF.R.U32.HI R42, RZ, 0x14, R46 ;  /* 0x00000014ff2a7819 */ /* 0x000fe4000001162e */
[----:B------:R-:W-:-:S02]  /*fb00*/  SHF.R.U64 R43, R43, 0x3, R8 ;  /* 0x000000032b2b7819 */ /* 0x000fc40000001208 */
[C---:B------:R-:W-:Y:S01]  /*fb10*/  SHF.L.U64.HI R8, R48.reuse, 0x3, R59 ;  /* 0x0000000330087819 */ /* 0x040fe2000001023b */
[----:B------:R-:W-:Y:S01]  /*fb20*/  IMAD.SHL.U32 R48, R48, 0x8, RZ ;  /* 0x0000000830307824 */ /* 0x000fe200078e00ff */
[----:B------:R-:W-:Y:S02]  /*fb30*/  SHF.L.U64.HI R46, R6, 0x1c, R67 ;  /* 0x0000001c062e7819 */ /* 0x000fe40000010243 */
[C---:B------:R-:W-:Y:S01]  /*fb40*/  SHF.L.U64.HI R45, R52.reuse, 0x14, R23 ;  /* 0x00000014342d7819 */ /* 0x040fe20000010217 */
[----:B------:R-:W-:Y:S01]  /*fb50*/  IMAD.SHL.U32 R52, R52, 0x100000, RZ ;  /* 0x0010000034347824 */ /* 0x000fe200078e00ff */
[----:B------:R-:W-:Y:S02]  /*fb60*/  LOP3.LUT R44, R37, R44, RZ, 0xfc, !PT ;  /* 0x0000002c252c7212 */ /* 0x000fe400078efcff */
[----:B------:R-:W-:Y:S02]  /*fb70*/  LOP3.LUT R36, R36, R49, RZ, 0x3c, !PT ;  /* 0x0000003124247212 */ /* 0x000fe400078e3cff */
[----:B------:R-:W-:-:S02]  /*fb80*/  SHF.R.U64 R64, R15, 0x13, R64 ;  /* 0x000000130f407819 */ /* 0x000fc40000001240 */
[----:B------:R-:W-:Y:S02]  /*fb90*/  LOP3.LUT R51, R51, R50, RZ, 0x3c, !PT ;  /* 0x0000003233337212 */ /* 0x000fe400078e3cff */
[----:B------:R-:W-:Y:S02]  /*fba0*/  LOP3.LUT R15, R40, R55, RZ, 0xfc, !PT ;  /* 0x00000037280f7212 */ /* 0x000fe400078efcff */
[----:B------:R-:W-:Y:S02]  /*fbb0*/  LOP3.LUT R30, R30, R7, RZ, 0x3c, !PT ;  /* 0x000000071e1e7212 */ /* 0x000fe400078e3cff */
[----:B------:R-:W-:Y:S02]  /*fbc0*/  LOP3.LUT R49, R34, R39, RZ, 0x3c, !PT ;  /* 0x0000002722317212 */ /* 0x000fe400078e3cff */
[----:B------:R-:W-:Y:S02]  /*fbd0*/  LOP3.LUT R42, R29, R42, RZ, 0xfc, !PT ;  /* 0x0000002a1d2a7212 */ /* 0x000fe400078efcff */
[----:B------:R-:W-:-:S02]  /*fbe0*/  LOP3.LUT R40, R46, R45, R8, 0xd2, !PT ;  /* 0x0000002d2e287212 */ /* 0x000fc400078ed208 */
[----:B------:R-:W-:Y:S02]  /*fbf0*/  LOP3.LUT R37, R45, R8, R41, 0xd2, !PT ;  /* 0x000000082d257212 */ /* 0x000fe400078ed229 */
[----:B------:R-:W-:Y:S02]  /*fc00*/  LOP3.LUT R8, R8, R41, R44, 0xd2, !PT ;  /* 0x0000002908087212 */ /* 0x000fe400078ed22c */
[----:B------:R-:W-:Y:S02]  /*fc10*/  LOP3.LUT R29, R41, R44, R46, 0xd2, !PT ;  /* 0x0000002c291d7212 */ /* 0x000fe400078ed22e */
[----:B------:R-:W-:Y:S02]  /*fc20*/  LOP3.LUT R41, R44, R46, R45, 0xd2, !PT ;  /* 0x0000002e2c297212 */ /* 0x000fe400078ed22d */
[----:B------:R-:W-:Y:S02]  /*fc30*/  LOP3.LUT R22, R22, R50, RZ, 0x3c, !PT ;  /* 0x0000003216167212 */ /* 0x000fe400078e3cff */
[----:B------:R-:W-:-:S02]  /*fc40*/  SHF.L.U64.HI R69, R14, 0x1, R61 ;  /* 0x000000010e457819 */ /* 0x000fc4000001023d */
[C---:B------:R-:W-:Y:S01]  /*fc50*/  SHF.L.U64.HI R34, R20.reuse, 0x6, R33 ;  /* 0x0000000614227819 */ /* 0x040fe20000010221 */
[----:B------:R-:W-:Y:S01]  /*fc60*/  IMAD.SHL.U32 R20, R20, 0x40, RZ ;  /* 0x0000004014147824 */ /* 0x000fe200078e00ff */
[----:B------:R-:W-:Y:S02]  /*fc70*/  SHF.L.U64.HI R55, R32, 0x19, R51 ;  /* 0x0000001920377819 */ /* 0x000fe40000010233 */
[----:B------:R-:W-:Y:S02]  /*fc80*/  SHF.L.U64.HI R46, R30, 0x12, R49 ;  /* 0x000000121e2e7819 */ /* 0x000fe40000010231 */
[----:B------:R-:W-:Y:S02]  /*fc90*/  SHF.L.U64.HI R50, R26, 0x8, R27 ;  /* 0x000000081a327819 */ /* 0x000fe4000001021b */
[----:B------:R-:W-:Y:S02]  /*fca0*/  LOP3.LUT R45, R69, R34, R55, 0xd2, !PT ;  /* 0x00000022452d7212 */ /* 0x000fe400078ed237 */
[----:B------:R-:W-:-:S02]  /*fcb0*/  LOP3.LUT R44, R46, R69, R34, 0xd2, !PT ;  /* 0x000000452e2c7212 */ /* 0x000fc400078ed222 */
[----:B------:R-:W-:Y:S02]  /*fcc0*/  LOP3.LUT R34, R34, R55, R50, 0xd2, !PT ;  /* 0x0000003722227212 */ /* 0x000fe400078ed232 */
[----:B------:R-:W-:Y:S02]  /*fcd0*/  LOP3.LUT R55, R55, R50, R46, 0xd2, !PT ;  /* 0x0000003237377212 */ /* 0x000fe400078ed22e */
[----:B------:R-:W-:Y:S01]  /*fce0*/  LOP3.LUT R46, R50, R46, R69, 0xd2, !PT ;  /* 0x0000002e322e7212 */ /* 0x000fe200078ed245 */
[----:B------:R-:W-:Y:S01]  /*fcf0*/  IMAD.SHL.U32 R69, R14, 0x2, RZ ;  /* 0x000000020e457824 */ /* 0x000fe200078e00ff */
[----:B------:R-:W-:Y:S02]  /*fd00*/  SHF.R.U32.HI R14, RZ, 0x1f, R61 ;  /* 0x0000001fff0e7819 */ /* 0x000fe4000001163d */
[----:B------:R-:W-:Y:S02]  /*fd10*/  LOP3.LUT R56, R56, R7, RZ, 0x3c, !PT ;  /* 0x0000000738387212 */ /* 0x000fe400078e3cff */
[----:B------:R-:W-:-:S02]  /*fd20*/  SHF.R.U32.HI R59, RZ, 0x1d, R59 ;  /* 0x0000001dff3b7819 */ /* 0x000fc4000001163b */
[----:B------:R-:W-:Y:S01]  /*fd30*/  LOP3.LUT R14, R69, R14, RZ, 0xfc, !PT ;  /* 0x0000000e450e7212 */ /* 0x000fe200078efcff */
[----:B------:R-:W-:Y:S01]  /*fd40*/  IMAD.SHL.U32 R61, R56, 0x10, RZ ;  /* 0x00000010383d7824 */ /* 0x000fe200078e00ff */
[----:B------:R-:W-:Y:S02]  /*fd50*/  LOP3.LUT R69, R19, R39, RZ, 0x3c, !PT ;  /* 0x0000002713457212 */ /* 0x000fe400078e3cff */
[----:B------:R-:W-:Y:S02]  /*fd60*/  SHF.R.U32.HI R33, RZ, 0x1a, R33 ;  /* 0x0000001aff217819 */ /* 0x000fe40000011621 */
[----:B------:R-:W-:Y:S02]  /*fd70*/  LOP3.LUT R59, R48, R59, RZ, 0xfc, !PT ;  /* 0x0000003b303b7212 */ /* 0x000fe400078efcff */
[----:B------:R-:W-:Y:S02]  /*fd80*/  SHF.R.U32.HI R48, RZ, 0x1c, R69 ;  /* 0x0000001cff307819 */ /* 0x000fe40000011645 */
[----:B------:R-:W-:-:S02]  /*fd90*/  LOP3.LUT R33, R20, R33, RZ, 0xfc, !PT ;  /* 0x0000002114217212 */ /* 0x000fc400078efcff */
[----:B------:R-:W-:Y:S02]  /*fda0*/  SHF.R.U32.HI R20, RZ, 0x8, R22 ;  /* 0x00000008ff147819 */ /* 0x000fe40000011616 */
[----:B------:R-:W-:Y:S02]  /*fdb0*/  SHF.R.U64 R19, R56, 0x1c, R69 ;  /* 0x0000001c38137819 */ /* 0x000fe40000001245 */
[----:B------:R-:W-:Y:S02]  /*fdc0*/  LOP3.LUT R48, R61, R48, RZ, 0xfc, !PT ;  /* 0x000000303d307212 */ /* 0x000fe400078efcff */
[----:B------:R-:W-:Y:S02]  /*fdd0*/  PRMT R61, R20, 0x4210, R17 ;  /* 0x00004210143d7816 */ /* 0x000fe40000000011 */
[C---:B------:R-:W-:Y:S01]  /*fde0*/  SHF.L.U64.HI R69, R35.reuse, 0xa, R62 ;  /* 0x0000000a23457819 */ /* 0x040fe2000001023e */
[----:B------:R-:W-:Y:S01]  /*fdf0*/  IMAD.SHL.U32 R35, R35, 0x400, RZ ;  /* 0x0000040023237824 */ /* 0x000fe200078e00ff */
[C---:B------:R-:W-:Y:S01]  /*fe00*/  SHF.L.U64.HI R58, R65.reuse, 0x1b, R12 ;  /* 0x0000001b413a7819 */ /* 0x040fe2000001020c */
[----:B------:R-:W-:Y:S01]  /*fe10*/  IMAD.SHL.U32 R65, R65, 0x8000000, RZ ;  /* 0x0800000041417824 */ /* 0x000fe200078e00ff */
[----:B------:R-:W-:-:S02]  /*fe20*/  SHF.L.U64.HI R50, R0, 0xf, R47 ;  /* 0x0000000f00327819 */ /* 0x000fc4000001022f */
[----:B------:R-:W-:Y:S02]  /*fe30*/  SHF.R.U64 R22, R17, 0x8, R22 ;  /* 0x0000000811167819 */ /* 0x000fe40000001216 */
[----:B------:R-:W-:Y:S02]  /*fe40*/  LOP3.LUT R17, R58, R48, R69, 0xd2, !PT ;  /* 0x000000303a117212 */ /* 0x000fe400078ed245 */
[----:B------:R-:W-:Y:S02]  /*fe50*/  LOP3.LUT R20, R48, R69, R50, 0xd2, !PT ;  /* 0x0000004530147212 */ /* 0x000fe400078ed232 */
[----:B------:R-:W-:Y:S02]  /*fe60*/  LOP3.LUT R56, R69, R50, R61, 0xd2, !PT ;  /* 0x0000003245387212 */ /* 0x000fe400078ed23d */
[----:B------:R-:W-:Y:S02]  /*fe70*/  LOP3.LUT R50, R50, R61, R58, 0xd2, !PT ;  /* 0x0000003d32327212 */ /* 0x000fe400078ed23a */
[----:B------:R-:W-:-:S02]  /*fe80*/  LOP3.LUT R48, R61, R58, R48, 0xd2, !PT ;  /* 0x0000003a3d307212 */ /* 0x000fc400078ed230 */
[----:B------:R-:W-:Y:S02]  /*fe90*/  SHF.R.U32.HI R58, RZ, 0x16, R62 ;  /* 0x00000016ff3a7819 */ /* 0x000fe4000001163e */
[----:B------:R-:W-:Y:S02]  /*fea0*/  SHF.R.U32.HI R0, RZ, 0x4, R67 ;  /* 0x00000004ff007819 */ /* 0x000fe40000011643 */
[----:B------:R-:W-:Y:S02]  /*feb0*/  LOP3.LUT R58, R35, R58, RZ, 0xfc, !PT ;  /* 0x0000003a233a7212 */ /* 0x000fe400078efcff */
[----:B------:R-:W-:Y:S01]  /*fec0*/  SHF.R.U32.HI R35, RZ, 0x11, R47 ;  /* 0x00000011ff237819 */ /* 0x000fe2000001162f */
[----:B------:R-:W-:Y:S01]  /*fed0*/  IMAD.SHL.U32 R47, R6, 0x10000000, RZ ;  /* 0x10000000062f7824 */ /* 0x000fe200078e00ff */
[C---:B------:R-:W-:Y:S01]  /*fee0*/  SHF.L.U64.HI R6, R10.reuse, 0x2, R13 ;  /* 0x000000020a067819 */ /* 0x040fe2000001020d */
[----:B------:R-:W-:Y:S01]  /*fef0*/  IMAD.SHL.U32 R10, R10, 0x4, RZ ;  /* 0x000000040a0a7824 */ /* 0x000fe200078e00ff */
[----:B------:R-:W-:-:S02]  /*ff00*/  LOP3.LUT R35, R60, R35, RZ, 0xfc, !PT ;  /* 0x000000233c237212 */ /* 0x000fc400078efcff */
[----:B------:R-:W-:Y:S01]  /*ff10*/  LOP3.LUT R0, R47, R0, RZ, 0xfc, !PT ;  /* 0x000000002f007212 */ /* 0x000fe200078efcff */
[C---:B------:R-:W-:Y:S01]  /*ff20*/  IMAD.SHL.U32 R47, R53.reuse, 0x800000, RZ ;  /* 0x00800000352f7824 */ /* 0x040fe200078e00ff */
[--C-:B------:R-:W-:Y:S02]  /*ff30*/  SHF.R.U64 R60, R53, 0x9, R24.reuse ;  /* 0x00000009353c7819 */ /* 0x100fe40000001218 */
[----:B------:R-:W-:Y:S02]  /*ff40*/  SHF.R.U32.HI R24, RZ, 0x9, R24 ;  /* 0x00000009ff187819 */ /* 0x000fe40000011618 */
[----:B------:R-:W-:Y:S02]  /*ff50*/  LOP3.LUT R62, R11, R7, RZ, 0x3c, !PT ;  /* 0x000000070b3e7212 */ /* 0x000fe400078e3cff */
[----:B------:R-:W-:Y:S02]  /*ff60*/  LOP3.LUT R67, R25, R39, RZ, 0x3c, !PT ;  /* 0x0000002719437212 */ /* 0x000fe400078e3cff */
[----:B------:R-:W-:-:S02]  /*ff70*/  SHF.R.U32.HI R61, RZ, 0x1e, R13 ;  /* 0x0000001eff3d7819 */ /* 0x000fc4000001160d */
[----:B------:R-:W-:Y:S02]  /*ff80*/  LOP3.LUT R13, R47, R24, RZ, 0xfc, !PT ;  /* 0x000000182f0d7212 */ /* 0x000fe400078efcff */
[C---:B------:R-:W-:Y:S01]  /*ff90*/  SHF.R.U64 R25, R63.reuse, 0x2, R36 ;  /* 0x000000023f197819 */ /* 0x040fe20000001224 */
[----:B------:R-:W-:Y:S01]  /*ffa0*/  IMAD.SHL.U32 R63, R63, 0x40000000, RZ ;  /* 0x400000003f3f7824 */ /* 0x000fe200078e00ff */
[C---:B------:R-:W-:Y:S01]  /*ffb0*/  SHF.R.U64 R11, R9.reuse, 0x19, R16 ;  /* 0x00000019090b7819 */ /* 0x040fe20000001210 */
[----:B------:R-:W-:Y:S01]  /*ffc0*/  IMAD.SHL.U32 R9, R9, 0x80, RZ ;  /* 0x0000008009097824 */ /* 0x000fe200078e00ff */
[----:B------:R-:W-:Y:S02]  /*ffd0*/  SHF.R.U64 R24, R62, 0x17, R67 ;  /* 0x000000173e187819 */ /* 0x000fe40000001243 */
[----:B------:R-:W-:Y:S02]  /*ffe0*/  LOP3.LUT R61, R10, R61, RZ, 0xfc, !PT ;  /* 0x0000003d0a3d7212 */ /* 0x000fe400078efcff */
        /* <DEDUP_REMOVED lines=9> */
[C---:B------:R-:W-:Y:S01]  /*10080*/  IMAD.SHL.U32 R62, R21.reuse, 0x4000, RZ ;  /* 0x00004000153e7824 */ /* 0x040fe200078e00ff */
[----:B------:R-:W-:Y:S01]  /*10090*/  LOP3.LUT R25, R60, R25, RZ, 0xfc, !PT ;  /* 0x000000193c197212 */ /* 0x000fe200078efcff */
[----:B------:R-:W-:Y:S01]  /*100a0*/  IMAD.SHL.U32 R60, R30, 0x40000, RZ ;  /* 0x000400001e3c7824 */ /* 0x000fe200078e00ff */
[----:B------:R-:W-:-:S02]  /*100b0*/  SHF.L.U64.HI R30, R21, 0xe, R38 ;  /* 0x0000000e151e7819 */ /* 0x000fc40000010226 */
[----:B------:R-:W-:Y:S02]  /*100c0*/  SHF.R.U32.HI R32, RZ, 0x7, R51 ;  /* 0x00000007ff207819 */ /* 0x000fe40000011633 */
[----:B------:R-:W-:Y:S02]  /*100d0*/  SHF.R.U32.HI R16, RZ, 0x19, R16 ;  /* 0x00000019ff107819 */ /* 0x000fe40000011610 */
[----:B------:R-:W-:Y:S02]  /*100e0*/  SHF.R.U32.HI R51, RZ, 0xe, R49 ;  /* 0x0000000eff337819 */ /* 0x000fe40000011631 */
[----:B------:R-:W-:Y:S02]  /*100f0*/  SHF.R.U32.HI R21, RZ, 0x12, R38 ;  /* 0x00000012ff157819 */ /* 0x000fe40000011626 */
[----:B------:R-:W-:Y:S02]  /*10100*/  LOP3.LUT R38, R54, R39, RZ, 0x3c, !PT ;  /* 0x0000002736267212 */ /* 0x000fe400078e3cff */
[----:B------:R-:W-:-:S02]  /*10110*/  LOP3.LUT R49, R30, R54, R39, 0x6, !PT ;  /* 0x000000361e317212 */ /* 0x000fc400078e0627 */
[----:B------:R-:W-:Y:S02]  /*10120*/  SHF.R.U32.HI R27, RZ, 0x18, R27 ;  /* 0x00000018ff1b7819 */ /* 0x000fe4000001161b */
[----:B------:R-:W-:Y:S02]  /*10130*/  LOP3.LUT R23, R52, R23, RZ, 0xfc, !PT ;  /* 0x0000001734177212 */ /* 0x000fe400078efcff */
[----:B------:R-:W-:Y:S02]  /*10140*/  LOP3.LUT R39, R42, R54, R39, 0x90, !PT ;  /* 0x000000362a277212 */ /* 0x000fe400078e9027 */
[----:B------:R-:W-:Y:S02]  /*10150*/  SHF.R.U32.HI R54, RZ, 0x5, R12 ;  /* 0x00000005ff367819 */ /* 0x000fe4000001160c */
[----:B------:R-:W-:Y:S02]  /*10160*/  LOP3.LUT R16, R9, R16, RZ, 0xfc, !PT ;  /* 0x0000001009107212 */ /* 0x000fe400078efcff */
[----:B------:R-:W-:-:S02]  /*10170*/  LOP3.LUT R32, R61, R32, RZ, 0xfc, !PT ;  /* 0x000000203d207212 */ /* 0x000fc400078efcff */
[----:B------:R-:W-:Y:S02]  /*10180*/  LOP3.LUT R51, R60, R51, RZ, 0xfc, !PT ;  /* 0x000000333c337212 */ /* 0x000fe400078efcff */
[----:B------:R-:W-:Y:S02]  /*10190*/  LOP3.LUT R9, R59, R64, R43, 0xd2, !PT ;  /* 0x000000403b097212 */ /* 0x000fe400078ed22b */
[----:B------:R-:W-:Y:S02]  /*101a0*/  LOP3.LUT R12, R64, R43, R0, 0xd2, !PT ;  /* 0x0000002b400c7212 */ /* 0x000fe400078ed200 */
[----:B------:R-:W-:Y:S02]  /*101b0*/  PRMT R27, R27, 0x6540, R26 ;  /* 0x000065401b1b7816 */ /* 0x000fe4000000001a */
[----:B------:R-:W-:Y:S02]  /*101c0*/  LOP3.LUT R64, R23, R59, R64, 0xd2, !PT ;  /* 0x0000003b17407212 */ /* 0x000fe400078ed240 */
[----:B------:R-:W-:-:S02]  /*101d0*/  SHF.R.U32.HI R36, RZ, 0x2, R36 ;  /* 0x00000002ff247819 */ /* 0x000fc40000011624 */
[----:B------:R-:W-:Y:S02]  /*101e0*/  LOP3.LUT R59, R0, R23, R59, 0xd2, !PT ;  /* 0x00000017003b7212 */ /* 0x000fe400078ed23b */
[----:B------:R-:W-:Y:S02]  /*101f0*/  LOP3.LUT R0, R43, R0, R23, 0xd2, !PT ;  /* 0x000000002b007212 */ /* 0x000fe400078ed217 */
[----:B------:R-:W-:Y:S02]  /*10200*/  LOP3.LUT R26, R14, R33, R32, 0xd2, !PT ;  /* 0x000000210e1a7212 */ /* 0x000fe400078ed220 */
[----:B------:R-:W-:Y:S02]  /*10210*/  LOP3.LUT R23, R51, R14, R33, 0xd2, !PT ;  /* 0x0000000e33177212 */ /* 0x000fe400078ed221 */
[----:B------:R-:W-:Y:S02]  /*10220*/  LOP3.LUT R54, R65, R54, RZ, 0xfc, !PT ;  /* 0x0000003641367212 */ /* 0x000fe400078efcff */
        /* <DEDUP_REMOVED lines=16> */
[-CC-:B------:R-:W-:Y:S02]  /*10330*/  LOP3.LUT R6, R57, R4.reuse, R7.reuse, 0x90, !PT ;  /* 0x0000000439067212 */ /* 0x180fe400078e9007 */
        /* <DEDUP_REMOVED lines=10> */
[----:B------:R-:W-:Y:S02]  /*103e0*/  LOP3.LUT R61, R55, R15, R8, 0x96, !PT ;  /* 0x0000000f373d7212 */ /* 0x000fe400078e9608 */
[----:B------:R-:W-:Y:S02]  /*103f0*/  LOP3.LUT R16, R11, R16, R14, 0x96, !PT ;  /* 0x000000100b107212 */ /* 0x000fe400078e960e */
[----:B------:R-:W-:Y:S02]  /*10400*/  LOP3.LUT R49, R18, R49, RZ, 0x3c, !PT ;  /* 0x0000003112317212 */ /* 0x000fe400078e3cff */
[----:B------:R-:W-:Y:S01]  /*10410*/  LOP3.LUT R7, R26, R4, R59, 0x96, !PT ;  /* 0x000000041a077212 */ /* 0x000fe200078e963b */
[----:B------:R-:W-:Y:S01]  /*10420*/  IMAD.SHL.U32 R65, R16, 0x2, RZ ;  /* 0x0000000210417824 */ /* 0x000fe200078e00ff */
[----:B------:R-:W-:-:S02]  /*10430*/  LOP3.LUT R61, R25, R61, R56, 0x96, !PT ;  /* 0x0000003d193d7212 */ /* 0x000fc400078e9638 */
[----:B------:R-:W-:Y:S02]  /*10440*/  LOP3.LUT R18, R51, R31, R12, 0x96, !PT ;  /* 0x0000001f33127212 */ /* 0x000fe400078e960c */
[----:B------:R-:W-:Y:S02]  /*10450*/  LOP3.LUT R21, R21, R6, RZ, 0x3c, !PT ;  /* 0x0000000615157212 */ /* 0x000fe400078e3cff */
[----:B------:R-:W-:Y:S02]  /*10460*/  LOP3.LUT R57, R46, R49, R29, 0x96, !PT ;  /* 0x000000312e397212 */ /* 0x000fe400078e961d */
[----:B------:R-:W-:Y:S02]  /*10470*/  LOP3.LUT R7, R53, R7, R58, 0x96, !PT ;  /* 0x0000000735077212 */ /* 0x000fe400078e963a */
[----:B------:R-:W-:Y:S02]  /*10480*/  SHF.R.U32.HI R6, RZ, 0x1f, R61 ;  /* 0x0000001fff067819 */ /* 0x000fe4000001163d */
        /* <DEDUP_REMOVED lines=8> */
[-C--:B------:R-:W-:Y:S01]  /*10510*/  LOP3.LUT R22, R22, R65.reuse, RZ, 0x3c, !PT ;  /* 0x0000004116167212 */ /* 0x080fe200078e3cff */
[----:B------:R-:W-:Y:S01]  /*10520*/  IMAD.SHL.U32 R54, R6, 0x2, RZ ;  /* 0x0000000206367824 */ /* 0x000fe200078e00ff */
        /* <DEDUP_REMOVED lines=8> */
[-C--:B------:R-:W-:Y:S02]  /*105b0*/  LOP3.LUT R28, R28, R63.reuse, RZ, 0x3c, !PT ;  /* 0x0000003f1c1c7212 */ /* 0x080fe400078e3cff */
[-C--:B------:R-:W-:Y:S02]  /*105c0*/  LOP3.LUT R9, R9, R63.reuse, RZ, 0x3c, !PT ;  /* 0x0000003f09097212 */ /* 0x080fe400078e3cff */
[----:B------:R-:W-:-:S02]  /*105d0*/  LOP3.LUT R32, R32, R63, RZ, 0x3c, !PT ;  /* 0x0000003f20207212 */ /* 0x000fc400078e3cff */
[-C--:B------:R-:W-:Y:S02]  /*105e0*/  LOP3.LUT R14, R14, R63.reuse, RZ, 0x3c, !PT ;  /* 0x0000003f0e0e7212 */ /* 0x080fe400078e3cff */
[----:B------:R-:W-:Y:S02]  /*105f0*/  LOP3.LUT R11, R11, R63, RZ, 0x3c, !PT ;  /* 0x0000003f0b0b7212 */ /* 0x000fe400078e3cff */
[----:B------:R-:W-:Y:S02]  /*10600*/  LOP3.LUT R30, R24, R30, R19, 0x96, !PT ;  /* 0x0000001e181e7212 */ /* 0x000fe400078e9613 */
[----:B------:R-:W-:Y:S02]  /*10610*/  SHF.R.U32.HI R63, RZ, 0x1f, R65 ;  /* 0x0000001fff3f7819 */ /* 0x000fe40000011641 */
[----:B------:R-:W-:Y:S02]  /*10620*/  LOP3.LUT R38, R38, 0x80000000, RZ, 0x3c, !PT ;  /* 0x8000000026267812 */ /* 0x000fe400078e3cff */
[----:B------:R-:W-:-:S02]  /*10630*/  LOP3.LUT R63, R30, R54, R63, 0x1e, !PT ;  /* 0x000000361e3f7212 */ /* 0x000fc400078e1e3f */
[----:B------:R-:W-:Y:S02]  /*10640*/  SHF.L.U64.HI R54, R18, 0x1, R57 ;  /* 0x0000000112367819 */ /* 0x000fe40000010239 */
[----:B------:R-:W-:Y:S02]  /*10650*/  SHF.L.U64.HI R60, R6, 0x1, R65 ;  /* 0x00000001063c7819 */ /* 0x000fe40000010241 */
[----:B------:R-:W-:Y:S02]  /*10660*/  LOP3.LUT R6, R65, R54, RZ, 0x3c, !PT ;  /* 0x0000003641067212 */ /* 0x000fe400078e3cff */
[----:B------:R-:W-:Y:S02]  /*10670*/  LOP3.LUT R54, R45, R38, R40, 0x96, !PT ;  /* 0x000000262d367212 */ /* 0x000fe400078e9628 */
[----:B------:R-:W-:Y:S02]  /*10680*/  SHF.L.U64.HI R67, R16, 0x1, R61 ;  /* 0x0000000110437819 */ /* 0x000fe4000001023d */
[----:B------:R-:W-:-:S02]  /*10690*/  LOP3.LUT R54, R36, R54, R17, 0x96, !PT ;  /* 0x0000003624367212 */ /* 0x000fc400078e9611 */
[----:B------:R-:W-:Y:S02]  /*106a0*/  LOP3.LUT R69, R44, R39, R41, 0x96, !PT ;  /* 0x000000272c457212 */ /* 0x000fe400078e9629 */
[----:B------:R-:W-:Y:S02]  /*106b0*/  LOP3.LUT R67, R54, R67, RZ, 0x3c, !PT ;  /* 0x0000004336437212 */ /* 0x000fe400078e3cff */
[----:B------:R-:W-:Y:S02]  /*106c0*/  LOP3.LUT R69, R35, R69, R48, 0x96, !PT ;  /* 0x0000004523457212 */ /* 0x000fe400078e9630 */
[-C--:B------:R-:W-:Y:S02]  /*106d0*/  LOP3.LUT R65, R42, R67.reuse, RZ, 0x3c, !PT ;  /* 0x000000432a417212 */ /* 0x080fe400078e3cff */
[-C--:B------:R-:W-:Y:S02]  /*106e0*/  LOP3.LUT R37, R37, R67.reuse, RZ, 0x3c, !PT ;  /* 0x0000004325257212 */ /* 0x080fe400078e3cff */
[----:B------:R-:W-:-:S02]  /*106f0*/  LOP3.LUT R34, R34, R67, RZ, 0x3c, !PT ;  /* 0x0000004322227212 */ /* 0x000fc400078e3cff */
[-C--:B------:R-:W-:Y:S02]  /*10700*/  LOP3.LUT R20, R20, R67.reuse, RZ, 0x3c, !PT ;  /* 0x0000004314147212 */ /* 0x080fe400078e3cff */
[----:B------:R-:W-:Y:S02]  /*10710*/  LOP3.LUT R13, R13, R67, RZ, 0x3c, !PT ;  /* 0x000000430d0d7212 */ /* 0x000fe400078e3cff */
[C-C-:B------:R-:W-:Y:S01]  /*10720*/  SHF.L.U64.HI R42, R30.reuse, 0x1, R69.reuse ;  /* 0x000000011e2a7819 */ /* 0x140fe20000010245 */
[----:B------:R-:W-:Y:S01]  /*10730*/  IMAD.SHL.U32 R30, R30, 0x2, RZ ;  /* 0x000000021e1e7824 */ /* 0x000fe200078e00ff */
[----:B------:R-:W-:Y:S02]  /*10740*/  LOP3.LUT R67, R69, R60, RZ, 0x3c, !PT ;  /* 0x0000003c45437212 */ /* 0x000fe400078e3cff */
[----:B------:R-:W-:Y:S02]  /*10750*/  SHF.R.U32.HI R69, RZ, 0x1f, R69 ;  /* 0x0000001fff457819 */ /* 0x000fe40000011645 */
[----:B------:R-:W-:-:S02]  /*10760*/  SHF.L.U64.HI R60, R7, 0x1, R54 ;  /* 0x00000001073c7819 */ /* 0x000fc40000010236 */
[----:B------:R-:W-:Y:S01]  /*10770*/  LOP3.LUT R30, R16, R30, R69, 0x1e, !PT ;  /* 0x0000001e101e7212 */ /* 0x000fe200078e1e45 */
[----:B------:R-:W-:Y:S01]  /*10780*/  IMAD.SHL.U32 R16, R7, 0x2, RZ ;  /* 0x0000000207107824 */ /* 0x000fe200078e00ff */
[----:B------:R-:W-:Y:S02]  /*10790*/  SHF.R.U32.HI R7, RZ, 0x1f, R54 ;  /* 0x0000001fff077819 */ /* 0x000fe40000011636 */
[----:B------:R-:W-:Y:S02]  /*107a0*/  LOP3.LUT R42, R61, R42, RZ, 0x3c, !PT ;  /* 0x0000002a3d2a7212 */ /* 0x000fe400078e3cff */
[----:B------:R-:W-:Y:S02]  /*107b0*/  LOP3.LUT R18, R18, R16, R7, 0x1e, !PT ;  /* 0x0000001012127212 */ /* 0x000fe400078e1e07 */
        /* <DEDUP_REMOVED lines=16> */
[-C--:B------:R-:W-:Y:S01]  /*108c0*/  LOP3.LUT R18, R39, R16.reuse, RZ, 0x3c, !PT ;  /* 0x0000001027127212 */ /* 0x080fe200078e3cff */
[----:B------:R-:W-:Y:S01]  /*108d0*/  IMAD.SHL.U32 R39, R52, 0x200000, RZ ;  /* 0x0020000034277824 */ /* 0x000fe200078e00ff */
[-C--:B------:R-:W-:Y:S02]  /*108e0*/  LOP3.LUT R41, R41, R16.reuse, RZ, 0x3c, !PT ;  /* 0x0000001029297212 */ /* 0x080fe400078e3cff */
[-C--:B------:R-:W-:Y:S02]  /*108f0*/  LOP3.LUT R44, R44, R16.reuse, RZ, 0x3c, !PT ;  /* 0x000000102c2c7212 */ /* 0x080fe400078e3cff */
[----:B------:R-:W-:-:S02]  /*10900*/  LOP3.LUT R48, R48, R16, RZ, 0x3c, !PT ;  /* 0x0000001030307212 */ /* 0x000fc400078e3cff */
[----:B------:R-:W-:Y:S02]  /*10910*/  LOP3.LUT R43, R35, R16, RZ, 0x3c, !PT ;  /* 0x00000010232b7212 */ /* 0x000fe400078e3cff */
[--C-:B------:R-:W-:Y:S02]  /*10920*/  SHF.R.U32.HI R16, RZ, 0xb, R7.reuse ;  /* 0x0000000bff107819 */ /* 0x100fe40000011607 */
[----:B------:R-:W-:Y:S02]  /*10930*/  LOP3.LUT R59, R59, R63, RZ, 0x3c, !PT ;  /* 0x0000003f3b3b7212 */ /* 0x000fe400078e3cff */
[----:B------:R-:W-:Y:S02]  /*10940*/  SHF.L.U64.HI R52, R52, 0x15, R7 ;  /* 0x0000001534347819 */ /* 0x000fe40000010207 */
[----:B------:R-:W-:Y:S01]  /*10950*/  LOP3.LUT R50, R40, R67, RZ, 0x3c, !PT ;  /* 0x0000004328327212 */ /* 0x000fe200078e3cff */
[----:B------:R-:W-:Y:S01]  /*10960*/  IMAD.SHL.U32 R54, R59, 0x10, RZ ;  /* 0x000000103b367824 */ /* 0x000fe200078e00ff */
[----:B------:R-:W-:Y:S01]  /*10970*/  LOP3.LUT R7, R39, R16, RZ, 0xfc, !PT ;  /* 0x0000001027077212 */ /* 0x000fe200078efcff */
[----:B------:R-:W-:Y:S01]  /*10980*/  IMAD.SHL.U32 R39, R24, 0x4000, RZ ;  /* 0x0000400018277824 */ /* 0x000fe200078e00ff */
[-C--:B------:R-:W-:Y:S01]  /*10990*/  LOP3.LUT R15, R15, R6.reuse, RZ, 0x3c, !PT ;  /* 0x000000060f0f7212 */ /* 0x080fe200078e3cff */
[----:B------:R-:W-:Y:S01]  /*109a0*/  IMAD.SHL.U32 R40, R64, 0x1000, RZ ;  /* 0x0000100040287824 */ /* 0x000fe200078e00ff */
[----:B------:R-:W-:-:S02]  /*109b0*/  LOP3.LUT R8, R8, R6, RZ, 0x3c, !PT ;  /* 0x0000000608087212 */ /* 0x000fc400078e3cff */
[-C--:B------:R-:W-:Y:S02]  /*109c0*/  LOP3.LUT R55, R55, R6.reuse, RZ, 0x3c, !PT ;  /* 0x0000000637377212 */ /* 0x080fe400078e3cff */
[-C--:B------:R-:W-:Y:S02]  /*109d0*/  LOP3.LUT R35, R56, R6.reuse, RZ, 0x3c, !PT ;  /* 0x0000000638237212 */ /* 0x080fe400078e3cff */
[----:B------:R-:W-:Y:S02]  /*109e0*/  LOP3.LUT R6, R25, R6, RZ, 0x3c, !PT ;  /* 0x0000000619067212 */ /* 0x000fe400078e3cff */
[--C-:B------:R-:W-:Y:S02]  /*109f0*/  SHF.R.U32.HI R16, RZ, 0x12, R43.reuse ;  /* 0x00000012ff107819 */ /* 0x100fe4000001162b */
[----:B------:R-:W-:Y:S02]  /*10a00*/  SHF.L.U64.HI R25, R24, 0xe, R43 ;  /* 0x0000000e18197819 */ /* 0x000fe4000001022b */
[----:B------:R-:W-:-:S02]  /*10a10*/  SHF.R.U32.HI R57, RZ, 0x1c, R50 ;  /* 0x0000001cff397819 */ /* 0x000fc40000011632 */
[----:B------:R-:W-:Y:S02]  /*10a20*/  SHF.R.U64 R24, R59, 0x1c, R50 ;  /* 0x0000001c3b187819 */ /* 0x000fe40000001232 */
[----:B------:R-:W-:Y:S02]  /*10a30*/  SHF.R.U32.HI R50, RZ, 0x8, R42 ;  /* 0x00000008ff327819 */ /* 0x000fe4000001162a */
[--C-:B------:R-:W-:Y:S02]  /*10a40*/  SHF.R.U64 R64, R64, 0x14, R37.reuse ;  /* 0x0000001440407819 */ /* 0x100fe40000001225 */
[----:B------:R-:W-:Y:S02]  /*10a50*/  LOP3.LUT R16, R39, R16, RZ, 0xfc, !PT ;  /* 0x0000001027107212 */ /* 0x000fe400078efcff */
[----:B------:R-:W-:Y:S02]  /*10a60*/  SHF.R.U32.HI R37, RZ, 0x14, R37 ;  /* 0x00000014ff257819 */ /* 0x000fe40000011625 */
[----:B------:R-:W-:-:S02]  /*10a70*/  LOP3.LUT R57, R54, R57, RZ, 0xfc, !PT ;  /* 0x0000003936397212 */ /* 0x000fc400078efcff */
[----:B------:R-:W-:Y:S02]  /*10a80*/  SHF.R.U64 R39, R47, 0x8, R42 ;  /* 0x000000082f277819 */ /* 0x000fe4000000122a */
        /* <DEDUP_REMOVED lines=29> */
[----:B------:R-:W-:Y:S01]  /*10c60*/  LOP3.LUT R18, R33, R18, RZ, 0xfc, !PT ;  /* 0x0000001221127212 */ /* 0x000fe200078efcff */
[----:B------:R-:W-:Y:S01]  /*10c70*/  IMAD.SHL.U32 R33, R22, 0x2, RZ ;  /* 0x0000000216217824 */ /* 0x000fe200078e00ff */
[----:B------:R-:W-:Y:S01]  /*10c80*/  SHF.R.U32.HI R22, RZ, 0x1f, R65 ;  /* 0x0000001fff167819 */ /* 0x000fe20000011641 */
[C---:B------:R-:W-:Y:S01]  /*10c90*/  IMAD.SHL.U32 R65, R10.reuse, 0x4, RZ ;  /* 0x000000040a417824 */ /* 0x040fe200078e00ff */
[----:B------:R-:W-:Y:S02]  /*10ca0*/  LOP3.LUT R21, R61, R34, RZ, 0xfc, !PT ;  /* 0x000000223d157212 */ /* 0x000fe400078efcff */
[----:B------:R-:W-:Y:S02]  /*10cb0*/  LOP3.LUT R22, R33, R22, RZ, 0xfc, !PT ;  /* 0x0000001621167212 */ /* 0x000fe400078efcff */
[----:B------:R-:W-:-:S02]  /*10cc0*/  SHF.L.U64.HI R33, R10, 0x2, R13 ;  /* 0x000000020a217819 */ /* 0x000fc4000001020d */
[----:B------:R-:W-:Y:S02]  /*10cd0*/  SHF.R.U32.HI R10, RZ, 0x1e, R13 ;  /* 0x0000001eff0a7819 */ /* 0x000fe4000001160d */
[----:B------:R-:W-:Y:S02]  /*10ce0*/  LOP3.LUT R58, R58, R63, RZ, 0x3c, !PT ;  /* 0x0000003f3a3a7212 */ /* 0x000fe400078e3cff */
[----:B------:R-:W-:Y:S02]  /*10cf0*/  LOP3.LUT R61, R17, R67, RZ, 0x3c, !PT ;  /* 0x00000043113d7212 */ /* 0x000fe400078e3cff */
[----:B------:R-:W-:Y:S02]  /*10d00*/  PRMT R19, R48, 0x6540, R19 ;  /* 0x0000654030137816 */ /* 0x000fe40000000013 */
[----:B------:R-:W-:Y:S02]  /*10d10*/  LOP3.LUT R10, R65, R10, RZ, 0xfc, !PT ;  /* 0x0000000a410a7212 */ /* 0x000fe400078efcff */
[----:B------:R-:W-:-:S02]  /*10d20*/  SHF.R.U64 R60, R12, 0x9, R29 ;  /* 0x000000090c3c7819 */ /* 0x000fc4000000121d */
[----:B------:R-:W-:Y:S02]  /*10d30*/  SHF.R.U64 R17, R58, 0x17, R61 ;  /* 0x000000173a117819 */ /* 0x000fe4000000123d */
[----:B------:R-:W-:Y:S02]  /*10d40*/  SHF.R.U64 R48, R23, 0x19, R44 ;  /* 0x0000001917307819 */ /* 0x000fe4000000122c */
[----:B------:R-:W-:Y:S02]  /*10d50*/  SHF.R.U64 R65, R28, 0x2, R15 ;  /* 0x000000021c417819 */ /* 0x000fe4000000120f */
[----:B------:R-:W-:Y:S02]  /*10d60*/  LOP3.LUT R13, R60, R48, R17, 0xd2, !PT ;  /* 0x000000303c0d7212 */ /* 0x000fe400078ed211 */
[----:B------:R-:W-:Y:S02]  /*10d70*/  LOP3.LUT R34, R65, R60, R48, 0xd2, !PT ;  /* 0x0000003c41227212 */ /* 0x000fe400078ed230 */
[----:B------:R-:W-:-:S02]  /*10d80*/  LOP3.LUT R48, R48, R17, R10, 0xd2, !PT ;  /* 0x0000001130307212 */ /* 0x000fc400078ed20a */
[----:B------:R-:W-:Y:S02]  /*10d90*/  LOP3.LUT R17, R17, R10, R65, 0xd2, !PT ;  /* 0x0000000a11117212 */ /* 0x000fe400078ed241 */
[----:B------:R-:W-:Y:S02]  /*10da0*/  SHF.R.U32.HI R46, RZ, 0x7, R46 ;  /* 0x00000007ff2e7819 */ /* 0x000fe4000001162e */
[----:B------:R-:W-:Y:S02]  /*10db0*/  LOP3.LUT R62, R26, R63, RZ, 0x3c, !PT ;  /* 0x0000003f1a3e7212 */ /* 0x000fe400078e3cff */
[----:B------:R-:W-:Y:S01]  /*10dc0*/  LOP3.LUT R10, R10, R65, R60, 0xd2, !PT ;  /* 0x000000410a0a7212 */ /* 0x000fe200078ed23c */
[----:B------:R-:W-:Y:S01]  /*10dd0*/  IMAD.SHL.U32 R60, R53, 0x40000, RZ ;  /* 0x00040000353c7824 */ /* 0x000fe200078e00ff */
[----:B------:R-:W-:Y:S01]  /*10de0*/  LOP3.LUT R65, R45, R67, RZ, 0x3c, !PT ;  /* 0x000000432d417212 */ /* 0x000fe200078e3cff */
[----:B------:R-:W-:Y:S01]  /*10df0*/  IMAD.SHL.U32 R45, R62, 0x8, RZ ;  /* 0x000000083e2d7824 */ /* 0x000fe200078e00ff */
[----:B------:R-:W-:-:S02]  /*10e00*/  LOP3.LUT R46, R51, R46, RZ, 0xfc, !PT ;  /* 0x0000002e332e7212 */ /* 0x000fc400078efcff */
[----:B------:R-:W-:Y:S02]  /*10e10*/  SHF.R.U32.HI R51, RZ, 0xe, R50 ;  /* 0x0000000eff337819 */ /* 0x000fe40000011632 */
[--C-:B------:R-:W-:Y:S02]  /*10e20*/  SHF.R.U32.HI R50, RZ, 0x1d, R65.reuse ;  /* 0x0000001dff327819 */ /* 0x100fe40000011641 */
[----:B------:R-:W-:Y:S01]  /*10e30*/  SHF.L.U64.HI R26, R62, 0x3, R65 ;  /* 0x000000033e1a7819 */ /* 0x000fe20000010241 */
[----:B------:R-:W-:Y:S01]  /*10e40*/  IMAD.SHL.U32 R65, R12, 0x800000, RZ ;  /* 0x008000000c417824 */ /* 0x000fe200078e00ff */
[----:B------:R-:W-:Y:S02]  /*10e50*/  LOP3.LUT R50, R45, R50, RZ, 0xfc, !PT ;  /* 0x000000322d327212 */ /* 0x000fe400078efcff */
[C-C-:B------:R-:W-:Y:S01]  /*10e60*/  SHF.L.U64.HI R45, R31.reuse, 0x1c, R30.reuse ;  /* 0x0000001c1f2d7819 */ /* 0x140fe2000001021e */
[----:B------:R-:W-:Y:S01]  /*10e70*/  IMAD.SHL.U32 R31, R31, 0x10000000, RZ ;  /* 0x100000001f1f7824 */ /* 0x000fe200078e00ff */
[----:B------:R-:W-:-:S02]  /*10e80*/  SHF.R.U32.HI R62, RZ, 0x4, R30 ;  /* 0x00000004ff3e7819 */ /* 0x000fc4000001161e */
[C-C-:B------:R-:W-:Y:S01]  /*10e90*/  SHF.L.U64.HI R30, R0.reuse, 0x14, R41.reuse ;  /* 0x00000014001e7819 */ /* 0x140fe20000010229 */
[----:B------:R-:W-:Y:S01]  /*10ea0*/  IMAD.SHL.U32 R0, R0, 0x100000, RZ ;  /* 0x0010000000007824 */ /* 0x000fe200078e00ff */
[----:B------:R-:W-:Y:S02]  /*10eb0*/  SHF.R.U32.HI R53, RZ, 0xc, R41 ;  /* 0x0000000cff357819 */ /* 0x000fe40000011629 */
[----:B------:R-:W-:Y:S02]  /*10ec0*/  LOP3.LUT R62, R31, R62, RZ, 0xfc, !PT ;  /* 0x0000003e1f3e7212 */ /* 0x000fe400078efcff */
[----:B------:R-:W-:Y:S02]  /*10ed0*/  LOP3.LUT R51, R60, R51, RZ, 0xfc, !PT ;  /* 0x000000333c337212 */ /* 0x000fe400078efcff */
[----:B------:R-:W-:Y:S02]  /*10ee0*/  LOP3.LUT R53, R0, R53, RZ, 0xfc, !PT ;  /* 0x0000003500357212 */ /* 0x000fe400078efcff */
[----:B------:R-:W-:-:S02]  /*10ef0*/  SHF.R.U64 R31, R27, 0x13, R20 ;  /* 0x000000131b1f7819 */ /* 0x000fc40000001214 */
[C---:B------:R-:W-:Y:S01]  /*10f00*/  SHF.R.U64 R60, R11.reuse, 0x3, R6 ;  /* 0x000000030b3c7819 */ /* 0x040fe20000001206 */
[----:B------:R-:W-:Y:S01]  /*10f10*/  IMAD.SHL.U32 R11, R11, 0x20000000, RZ ;  /* 0x200000000b0b7824 */ /* 0x000fe200078e00ff */
        /* <DEDUP_REMOVED lines=9> */
[----:B------:R-:W-:Y:S01]  /*10fb0*/  SHF.R.U32.HI R12, RZ, 0x9, R29 ;  /* 0x00000009ff0c7819 */ /* 0x000fe2000001161d */
[----:B------:R-:W-:Y:S01]  /*10fc0*/  IMAD.SHL.U32 R29, R32, 0x800, RZ ;  /* 0x00000800201d7824 */ /* 0x000fe200078e00ff */
[----:B------:R-:W-:Y:S01]  /*10fd0*/  LOP3.LUT R23, R58, R23, RZ, 0xfc, !PT ;  /* 0x000000173a177212 */ /* 0x000fe200078efcff */
[----:B------:R-:W-:Y:S01]  /*10fe0*/  IMAD.SHL.U32 R58, R27, 0x2000, RZ ;  /* 0x000020001b3a7824 */ /* 0x000fe200078e00ff */
[----:B------:R-:W-:Y:S02]  /*10ff0*/  LOP3.LUT R44, R60, R61, RZ, 0xfc, !PT ;  /* 0x0000003d3c2c7212 */ /* 0x000fe400078efcff */
[----:B------:R-:W-:Y:S02]  /*11000*/  SHF.R.U32.HI R27, RZ, 0x13, R20 ;  /* 0x00000013ff1b7819 */ /* 0x000fe40000011614 */
[----:B------:R-:W-:Y:S02]  /*11010*/  LOP3.LUT R12, R65, R12, RZ, 0xfc, !PT ;  /* 0x0000000c410c7212 */ /* 0x000fe400078efcff */
[----:B------:R-:W-:-:S02]  /*11020*/  SHF.R.U64 R61, R32, 0x15, R55 ;  /* 0x00000015203d7819 */ /* 0x000fc40000001237 */
[----:B------:R-:W-:Y:S02]  /*11030*/  SHF.R.U32.HI R20, RZ, 0x15, R55 ;  /* 0x00000015ff147819 */ /* 0x000fe40000011637 */
[----:B------:R-:W-:Y:S02]  /*11040*/  LOP3.LUT R55, R4, R63, RZ, 0x3c, !PT ;  /* 0x0000003f04377212 */ /* 0x000fe400078e3cff */
[-CC-:B------:R-:W-:Y:S02]  /*11050*/  LOP3.LUT R65, R64, R4.reuse, R63.reuse, 0x90, !PT ;  /* 0x0000000440417212 */ /* 0x180fe400078e903f */
[----:B------:R-:W-:Y:S01]  /*11060*/  LOP3.LUT R4, R16, R4, R63, 0x6, !PT ;  /* 0x0000000410047212 */ /* 0x000fe200078e063f */
[----:B------:R-:W-:Y:S01]  /*11070*/  IMAD.SHL.U32 R63, R9, 0x40, RZ ;  /* 0x00000040093f7824 */ /* 0x000fe200078e00ff */
[----:B------:R-:W-:Y:S01]  /*11080*/  SHF.R.U32.HI R35, RZ, 0x11, R35 ;  /* 0x00000011ff237819 */ /* 0x000fe20000011623 */
[----:B------:R-:W-:Y:S01]  /*11090*/  IMAD.SHL.U32 R9, R28, 0x40000000, RZ ;  /* 0x400000001c097824 */ /* 0x000fe200078e00ff */
[----:B------:R-:W-:-:S02]  /*110a0*/  LOP3.LUT R27, R58, R27, RZ, 0xfc, !PT ;  /* 0x0000001b3a1b7212 */ /* 0x000fc400078efcff */
[----:B------:R-:W-:Y:S02]  /*110b0*/  SHF.R.U32.HI R58, RZ, 0x1a, R8 ;  /* 0x0000001aff3a7819 */ /* 0x000fe40000011608 */
[----:B------:R-:W-:Y:S02]  /*110c0*/  SHF.R.U32.HI R28, RZ, 0x2, R15 ;  /* 0x00000002ff1c7819 */ /* 0x000fe4000001160f */
[----:B------:R-:W-:Y:S02]  /*110d0*/  SHF.R.U32.HI R6, RZ, 0x3, R6 ;  /* 0x00000003ff067819 */ /* 0x000fe40000011606 */
[----:B------:R-:W-:Y:S02]  /*110e0*/  LOP3.LUT R8, R14, R35, RZ, 0xfc, !PT ;  /* 0x000000230e087212 */ /* 0x000fe400078efcff */
[----:B------:R-:W-:Y:S02]  /*110f0*/  LOP3.LUT R35, R63, R58, RZ, 0xfc, !PT ;  /* 0x0000003a3f237212 */ /* 0x000fe400078efcff */
        /* <DEDUP_REMOVED lines=32> */
[----:B------:R-:W-:Y:S02]  /*11300*/  LOP3.LUT R55, R55, 0x80, RZ, 0x3c, !PT ;  /* 0x0000008037377812 */ /* 0x000fe400078e3cff */
[----:B------:R-:W-:Y:S02]  /*11310*/  LOP3.LUT R60, R59, R52, R26, 0x96, !PT ;  /* 0x000000343b3c7212 */ /* 0x000fe400078e961a */
[----:B------:R-:W-:Y:S02]  /*11320*/  LOP3.LUT R27, R27, R6, R45, 0xd2, !PT ;  /* 0x000000061b1b7212 */ /* 0x000fe400078ed22d */
[----:B------:R-:W-:Y:S02]  /*11330*/  LOP3.LUT R37, R48, R37, R21, 0x96, !PT ;  /* 0x0000002530257212 */ /* 0x000fe400078e9615 */
[----:B------:R-:W-:-:S02]  /*11340*/  LOP3.LUT R45, R6, R45, R30, 0xd2, !PT ;  /* 0x0000002d062d7212 */ /* 0x000fc400078ed21e */
[----:B------:R-:W-:Y:S01]  /*11350*/  LOP3.LUT R6, R15, R55, R0, 0x96, !PT ;  /* 0x000000370f067212 */ /* 0x000fe200078e9600 */
[----:B------:R-:W-:Y:S01]  /*11360*/  IMAD.SHL.U32 R62, R37, 0x2, RZ ;  /* 0x00000002253e7824 */ /* 0x000fe200078e00ff */
[----:B------:R-:W-:Y:S02]  /*11370*/  LOP3.LUT R60, R35, R60, R56, 0x96, !PT ;  /* 0x0000003c233c7212 */ /* 0x000fe400078e9638 */
[----:B------:R-:W-:Y:S02]  /*11380*/  LOP3.LUT R58, R19, R64, R41, 0x96, !PT ;  /* 0x00000040133a7212 */ /* 0x000fe400078e9629 */
[----:B------:R-:W-:Y:S02]  /*11390*/  LOP3.LUT R38, R25, R38, RZ, 0x3c, !PT ;  /* 0x0000002619267212 */ /* 0x000fe400078e3cff */
[----:B------:R-:W-:Y:S02]  /*113a0*/  LOP3.LUT R16, R16, R65, RZ, 0x3c, !PT ;  /* 0x0000004110107212 */ /* 0x000fe400078e3cff */
[----:B------:R-:W-:-:S02]  /*113b0*/  LOP3.LUT R25, R47, R28, R20, 0x96, !PT ;  /* 0x0000001c2f197212 */ /* 0x000fc400078e9614 */
[----:B------:R-:W-:Y:S02]  /*113c0*/  LOP3.LUT R4, R7, R4, RZ, 0x3c, !PT ;  /* 0x0000000407047212 */ /* 0x000fe400078e3cff */
[----:B------:R-:W-:Y:S02]  /*113d0*/  LOP3.LUT R6, R34, R6, R9, 0x96, !PT ;  /* 0x0000000622067212 */ /* 0x000fe400078e9609 */
[----:B------:R-:W-:Y:S02]  /*113e0*/  SHF.R.U32.HI R7, RZ, 0x1f, R60 ;  /* 0x0000001fff077819 */ /* 0x000fe4000001163c */
[----:B------:R-:W-:Y:S02]  /*113f0*/  LOP3.LUT R58, R13, R58, R24, 0x96, !PT ;  /* 0x0000003a0d3a7212 */ /* 0x000fe400078e9618 */
[----:B------:R-:W-:Y:S02]  /*11400*/  LOP3.LUT R68, R22, R16, R53, 0x96, !PT ;  /* 0x0000001016447212 */ /* 0x000fe400078e9635 */
[----:B------:R-:W-:-:S02]  /*11410*/  LOP3.LUT R25, R39, R25, R40, 0x96, !PT ;  /* 0x0000001927197212 */ /* 0x000fc400078e9628 */
[----:B------:R-:W-:Y:S01]  /*11420*/  LOP3.LUT R62, R6, R62, R7, 0x1e, !PT ;  /* 0x0000003e063e7212 */ /* 0x000fe200078e1e07 */
[----:B------:R-:W-:Y:S01]  /*11430*/  IMAD.SHL.U32 R7, R58, 0x2, RZ ;  /* 0x000000023a077824 */ /* 0x000fe200078e00ff */
[----:B------:R-:W-:Y:S02]  /*11440*/  LOP3.LUT R33, R54, R38, R45, 0x96, !PT ;  /* 0x0000002636217212 */ /* 0x000fe400078e962d */
[----:B------:R-:W-:Y:S02]  /*11450*/  LOP3.LUT R68, R10, R68, R11, 0x96, !PT ;  /* 0x000000440a447212 */ /* 0x000fe400078e960b */
[----:B------:R-:W-:Y:S02]  /*11460*/  SHF.R.U32.HI R30, RZ, 0x1f, R25 ;  /* 0x0000001fff1e7819 */ /* 0x000fe40000011619 */
[----:B------:R-:W-:Y:S02]  /*11470*/  LOP3.LUT R33, R12, R33, R57, 0x96, !PT ;  /* 0x000000210c217212 */ /* 0x000fe400078e9639 */
[C---:B------:R-:W-:Y:S01]  /*11480*/  LOP3.LUT R30, R68.reuse, R7, R30, 0x1e, !PT ;  /* 0x00000007441e7212 */ /* 0x040fe200078e1e1e */
[----:B------:R-:W-:Y:S01]  /*11490*/  IMAD.SHL.U32 R7, R68, 0x2, RZ ;  /* 0x0000000244077824 */ /* 0x000fe200078e00ff */
[----:B------:R-:W-:-:S02]  /*114a0*/  SHF.R.U32.HI R66, RZ, 0x1f, R33 ;  /* 0x0000001fff427819 */ /* 0x000fc40000011621 */
[----:B------:R-:W-:Y:S02]  /*114b0*/  LOP3.LUT R32, R32, 0x80000000, RZ, 0x3c, !PT ;  /* 0x8000000020207812 */ /* 0x000fe400078e3cff */
[C---:B------:R-:W-:Y:S02]  /*114c0*/  LOP3.LUT R7, R37.reuse, R7, R66, 0x1e, !PT ;  /* 0x0000000725077212 */ /* 0x040fe400078e1e42 */
[----:B------:R-:W-:Y:S02]  /*114d0*/  SHF.L.U64.HI R66, R37, 0x1, R60 ;  /* 0x0000000125427819 */ /* 0x000fe4000001023c */
[----:B------:R-:W-:Y:S02]  /*114e0*/  LOP3.LUT R37, R49, R32, R46, 0x96, !PT ;  /* 0x0000002031257212 */ /* 0x000fe400078e962e */
[----:B------:R-:W-:Y:S02]  /*114f0*/  SHF.L.U64.HI R51, R68, 0x1, R33 ;  /* 0x0000000144337819 */ /* 0x000fe40000010221 */
[----:B------:R-:W-:-:S02]  /*11500*/  LOP3.LUT R37, R23, R37, R36, 0x96, !PT ;  /* 0x0000002517257212 */ /* 0x000fc400078e9624 */
        /* <DEDUP_REMOVED lines=10> */
[----:B------:R-:W-:Y:S02]  /*115b0*/  LOP3.LUT R62, R8, R4, R31, 0x96, !PT ;  /* 0x00000004083e7212 */ /* 0x000fe400078e961f */
[----:B------:R-:W-:-:S02]  /*115c0*/  LOP3.LUT R40, R39, R51, RZ, 0x3c, !PT ;  /* 0x0000003327287212 */ /* 0x000fc400078e3cff */
[----:B------:R-:W-:Y:S02]  /*115d0*/  LOP3.LUT R39, R42, R29, R27, 0x96, !PT ;  /* 0x0000001d2a277212 */ /* 0x000fe400078e961b */
[----:B------:R-:W-:Y:S02]  /*115e0*/  LOP3.LUT R62, R17, R62, R18, 0x96, !PT ;  /* 0x0000003e113e7212 */ /* 0x000fe400078e9612 */
[----:B------:R-:W-:Y:S02]  /*115f0*/  LOP3.LUT R39, R44, R39, R43, 0x96, !PT ;  /* 0x000000272c277212 */ /* 0x000fe400078e962b */
[----:B------:R-:W-:Y:S01]  /*11600*/  LOP3.LUT R20, R20, R51, RZ, 0x3c, !PT ;  /* 0x0000003314147212 */ /* 0x000fe200078e3cff */
[----:B------:R-:W-:Y:S01]  /*11610*/  IMAD.SHL.U32 R65, R62, 0x2, RZ ;  /* 0x000000023e417824 */ /* 0x000fe200078e00ff */
[----:B------:R-:W-:Y:S02]  /*11620*/  SHF.R.U32.HI R51, RZ, 0x1f, R39 ;  /* 0x0000001fff337819 */ /* 0x000fe40000011627 */
[----:B------:R-:W-:-:S02]  /*11630*/  SHF.L.U64.HI R66, R58, 0x1, R25 ;  /* 0x000000013a427819 */ /* 0x000fc40000010219 */
[----:B------:R-:W-:Y:S02]  /*11640*/  LOP3.LUT R51, R58, R65, R51, 0x1e, !PT ;  /* 0x000000413a337212 */ /* 0x000fe400078e1e33 */
[----:B------:R-:W-:Y:S02]  /*11650*/  SHF.L.U64.HI R58, R62, 0x1, R39 ;  /* 0x000000013e3a7819 */ /* 0x000fe40000010227 */
[--C-:B------:R-:W-:Y:S02]  /*11660*/  SHF.R.U32.HI R65, RZ, 0x1f, R37.reuse ;  /* 0x0000001fff417819 */ /* 0x100fe40000011625 */
[----:B------:R-:W-:Y:S01]  /*11670*/  LOP3.LUT R25, R25, R58, RZ, 0x3c, !PT ;  /* 0x0000003a19197212 */ /* 0x000fe200078e3cff */
[C---:B------:R-:W-:Y:S01]  /*11680*/  IMAD.SHL.U32 R58, R6.reuse, 0x2, RZ ;  /* 0x00000002063a7824 */ /* 0x040fe200078e00ff */
[----:B------:R-:W-:Y:S02]  /*11690*/  SHF.L.U64.HI R6, R6, 0x1, R37 ;  /* 0x0000000106067819 */ /* 0x000fe40000010225 */
[----:B------:R-:W-:-:S02]  /*116a0*/  LOP3.LUT R52, R52, R25, RZ, 0x3c, !PT ;  /* 0x0000001934347212 */ /* 0x000fc400078e3cff */
[----:B------:R-:W-:Y:S02]  /*116b0*/  LOP3.LUT R65, R62, R58, R65, 0x1e, !PT ;  /* 0x0000003a3e417212 */ /* 0x000fe400078e1e41 */
[----:B------:R-:W-:Y:S02]  /*116c0*/  LOP3.LUT R39, R39, R6, RZ, 0x3c, !PT ;  /* 0x0000000627277212 */ /* 0x000fe400078e3cff */
[----:B------:R-:W-:Y:S02]  /*116d0*/  LOP3.LUT R58, R27, R60, RZ, 0x3c, !PT ;  /* 0x0000003c1b3a7212 */ /* 0x000fe400078e3cff */
[-C--:B------:R-:W-:Y:S02]  /*116e0*/  LOP3.LUT R27, R26, R25.reuse, RZ, 0x3c, !PT ;  /* 0x000000191a1b7212 */ /* 0x080fe400078e3cff */
[-C--:B------:R-:W-:Y:S02]  /*116f0*/  LOP3.LUT R59, R59, R25.reuse, RZ, 0x3c, !PT ;  /* 0x000000193b3b7212 */ /* 0x080fe400078e3cff */
        /* <DEDUP_REMOVED lines=17> */
[----:B------:R-:W-:Y:S02]  /*11810*/  LOP3.LUT R8, R8, R7, RZ, 0x3c, !PT ;  /* 0x0000000708087212 */ /* 0x000fe400078e3cff */
[-C--:B------:R-:W-:Y:S02]  /*11820*/  LOP3.LUT R61, R61, R51.reuse, RZ, 0x3c, !PT ;  /* 0x000000333d3d7212 */ /* 0x080fe400078e3cff */
[----:B------:R-:W-:-:S02]  /*11830*/  LOP3.LUT R50, R50, R51, RZ, 0x3c, !PT ;  /* 0x0000003332327212 */ /* 0x000fc400078e3cff */
[-C--:B------:R-:W-:Y:S02]  /*11840*/  LOP3.LUT R21, R21, R51.reuse, RZ, 0x3c, !PT ;  /* 0x0000003315157212 */ /* 0x080fe400078e3cff */
[----:B------:R-:W-:Y:S01]  /*11850*/  LOP3.LUT R48, R48, R51, RZ, 0x3c, !PT ;  /* 0x0000003330307212 */ /* 0x000fe200078e3cff */
[----:B------:R-:W-:Y:S01]  /*11860*/  IMAD.SHL.U32 R51, R12, 0x10, RZ ;  /* 0x000000100c337824 */ /* 0x000fe200078e00ff */
[--C-:B------:R-:W-:Y:S01]  /*11870*/  SHF.L.U64.HI R0, R18, 0x15, R43.reuse ;  /* 0x0000001512007819 */ /* 0x100fe2000001022b */
[----:B------:R-:W-:Y:S01]  /*11880*/  IMAD.SHL.U32 R18, R14, 0x800, RZ ;  /* 0x000008000e127824 */ /* 0x000fe200078e00ff */
[----:B------:R-:W-:Y:S01]  /*11890*/  LOP3.LUT R7, R17, R7, RZ, 0x3c, !PT ;  /* 0x0000000711077212 */ /* 0x000fe200078e3cff */
[----:B------:R-:W-:Y:S01]  /*118a0*/  IMAD.SHL.U32 R67, R50, 0x40, RZ ;  /* 0x0000004032437824 */ /* 0x000fe200078e00ff */
[----:B------:R-:W-:Y:S02]  /*118b0*/  SHF.R.U32.HI R43, RZ, 0xb, R43 ;  /* 0x0000000bff2b7819 */ /* 0x000fe4000001162b */
[----:B------:R-:W-:-:S02]  /*118c0*/  LOP3.LUT R17, R42, R60, RZ, 0x3c, !PT ;  /* 0x0000003c2a117212 */ /* 0x000fc400078e3cff */
[-C--:B------:R-:W-:Y:S02]  /*118d0*/  LOP3.LUT R16, R16, R65.reuse, RZ, 0x3c, !PT ;  /* 0x0000004110107212 */ /* 0x080fe400078e3cff */
[----:B------:R-:W-:Y:S02]  /*118e0*/  SHF.R.U32.HI R46, RZ, 0x1c, R57 ;  /* 0x0000001cff2e7819 */ /* 0x000fe40000011639 */
[----:B------:R-:W-:Y:S02]  /*118f0*/  SHF.R.U32.HI R42, RZ, 0x8, R44 ;  /* 0x00000008ff2a7819 */ /* 0x000fe4000001162c */
[-C--:B------:R-:W-:Y:S02]  /*11900*/  LOP3.LUT R53, R53, R65.reuse, RZ, 0x3c, !PT ;  /* 0x0000004135357212 */ /* 0x080fe400078e3cff */
[-C--:B------:R-:W-:Y:S02]  /*11910*/  LOP3.LUT R22, R22, R65.reuse, RZ, 0x3c, !PT ;  /* 0x0000004116167212 */ /* 0x080fe400078e3cff */
[----:B------:R-:W-:-:S02]  /*11920*/  LOP3.LUT R11, R11, R65, RZ, 0x3c, !PT ;  /* 0x000000410b0b7212 */ /* 0x000fc400078e3cff */
[----:B------:R-:W-:Y:S02]  /*11930*/  LOP3.LUT R10, R10, R65, RZ, 0x3c, !PT ;  /* 0x000000410a0a7212 */ /* 0x000fe400078e3cff */
[--C-:B------:R-:W-:Y:S02]  /*11940*/  SHF.R.U64 R14, R14, 0x15, R59.reuse ;  /* 0x000000150e0e7819 */ /* 0x100fe4000000123b */
[----:B------:R-:W-:Y:S02]  /*11950*/  SHF.R.U32.HI R45, RZ, 0x15, R59 ;  /* 0x00000015ff2d7819 */ /* 0x000fe4000001163b */
[----:B------:R-:W-:Y:S02]  /*11960*/  LOP3.LUT R43, R38, R43, RZ, 0xfc, !PT ;  /* 0x0000002b262b7212 */ /* 0x000fe400078efcff */
[----:B------:R-:W-:Y:S02]  /*11970*/  LOP3.LUT R46, R51, R46, RZ, 0xfc, !PT ;  /* 0x0000002e332e7212 */ /* 0x000fe400078efcff */
[----:B------:R-:W-:-:S02]  /*11980*/  SHF.L.U64.HI R38, R19, 0xa, R28 ;  /* 0x0000000a13267819 */ /* 0x000fc4000001021c */
[----:B------:R-:W-:Y:S02]  /*11990*/  SHF.L.U64.HI R59, R16, 0x1b, R35 ;  /* 0x0000001b103b7819 */ /* 0x000fe40000010223 */
[C---:B------:R-:W-:Y:S01]  /*119a0*/  SHF.L.U64.HI R65, R21.reuse, 0xf, R56 ;  /* 0x0000000f15417819 */ /* 0x040fe20000010238 */
[----:B------:R-:W-:Y:S01]  /*119b0*/  IMAD.SHL.U32 R21, R21, 0x8000, RZ ;  /* 0x0000800015157824 */ /* 0x000fe200078e00ff */
[----:B------:R-:W-:Y:S02]  /*119c0*/  PRMT R42, R42, 0x4210, R7 ;  /* 0x000042102a2a7816 */ /* 0x000fe40000000007 */
[----:B------:R-:W-:Y:S02]  /*119d0*/  LOP3.LUT R45, R18, R45, RZ, 0xfc, !PT ;  /* 0x0000002d122d7212 */ /* 0x000fe400078efcff */
[----:B------:R-:W-:Y:S02]  /*119e0*/  SHF.R.U64 R51, R7, 0x8, R44 ;  /* 0x0000000807337819 */ /* 0x000fe4000000122c */
[----:B------:R-:W-:-:S02]  /*119f0*/  LOP3.LUT R44, R59, R46, R38, 0xd2, !PT ;  /* 0x0000002e3b2c7212 */ /* 0x000fc400078ed226 */
[----:B------:R-:W-:Y:S02]  /*11a00*/  LOP3.LUT R18, R46, R38, R65, 0xd2, !PT ;  /* 0x000000262e127212 */ /* 0x000fe400078ed241 */
[----:B------:R-:W-:Y:S02]  /*11a10*/  LOP3.LUT R38, R38, R65, R42, 0xd2, !PT ;  /* 0x0000004126267212 */ /* 0x000fe400078ed22a */
[----:B------:R-:W-:Y:S02]  /*11a20*/  LOP3.LUT R7, R65, R42, R59, 0xd2, !PT ;  /* 0x0000002a41077212 */ /* 0x000fe400078ed23b */
[----:B------:R-:W-:Y:S01]  /*11a30*/  SHF.R.U64 R12, R12, 0x1c, R57 ;  /* 0x0000001c0c0c7819 */ /* 0x000fe20000001239 */
[----:B------:R-:W-:Y:S01]  /*11a40*/  IMAD.SHL.U32 R57, R41, 0x1000, RZ ;  /* 0x0000100029397824 */ /* 0x000fe200078e00ff */
[----:B------:R-:W-:Y:S02]  /*11a50*/  LOP3.LUT R34, R34, R30, RZ, 0x3c, !PT ;  /* 0x0000001e22227212 */ /* 0x000fe400078e3cff */
[----:B------:R-:W-:-:S02]  /*11a60*/  LOP3.LUT R65, R23, R33, RZ, 0x3c, !PT ;  /* 0x0000002117417212 */ /* 0x000fc400078e3cff */
[--C-:B------:R-:W-:Y:S02]  /*11a70*/  SHF.R.U64 R41, R41, 0x14, R20.reuse ;  /* 0x0000001429297819 */ /* 0x100fe40000001214 */
[----:B------:R-:W-:Y:S02]  /*11a80*/  SHF.R.U32.HI R20, RZ, 0x14, R20 ;  /* 0x00000014ff147819 */ /* 0x000fe40000011614 */
[----:B------:R-:W-:Y:S02]  /*11a90*/  LOP3.LUT R42, R42, R59, R46, 0xd2, !PT ;  /* 0x0000003b2a2a7212 */ /* 0x000fe400078ed22e */
[----:B------:R-:W-:Y:S02]  /*11aa0*/  LOP3.LUT R29, R29, R60, RZ, 0x3c, !PT ;  /* 0x0000003c1d1d7212 */ /* 0x000fe400078e3cff */
[C---:B------:R-:W-:Y:S01]  /*11ab0*/  SHF.L.U64.HI R62, R64.reuse, 0x1, R63 ;  /* 0x00000001403e7819 */ /* 0x040fe2000001023f */
[----:B------:R-:W-:Y:S01]  /*11ac0*/  IMAD.SHL.U32 R64, R64, 0x2, RZ ;  /* 0x0000000240407824 */ /* 0x000fe200078e00ff */
[----:B------:R-:W-:Y:S01]  /*11ad0*/  SHF.L.U64.HI R23, R50, 0x6, R27 ;  /* 0x0000000632177819 */ /* 0x000fe2000001021b */
[----:B------:R-:W-:Y:S01]  /*11ae0*/  IMAD.SHL.U32 R50, R13, 0x4, RZ ;  /* 0x000000040d327824 */ /* 0x000fe200078e00ff */
[----:B------:R-:W-:-:S02]  /*11af0*/  SHF.L.U64.HI R59, R8, 0x19, R17 ;  /* 0x00000019083b7819 */ /* 0x000fc40000010211 */
[----:B------:R-:W-:Y:S02]  /*11b00*/  SHF.L.U64.HI R54, R34, 0x12, R65 ;  /* 0x0000001222367819 */ /* 0x000fe40000010241 */
[----:B------:R-:W-:Y:S02]  /*11b10*/  SHF.L.U64.HI R60, R11, 0x8, R26 ;  /* 0x000000080b3c7819 */ /* 0x000fe4000001021a */
[----:B------:R-:W-:Y:S02]  /*11b20*/  LOP3.LUT R20, R57, R20, RZ, 0xfc, !PT ;  /* 0x0000001439147212 */ /* 0x000fe400078efcff */
[----:B------:R-:W-:Y:S02]  /*11b30*/  LOP3.LUT R46, R62, R23, R59, 0xd2, !PT ;  /* 0x000000173e2e7212 */ /* 0x000fe400078ed23b */
[----:B------:R-:W-:Y:S02]  /*11b40*/  LOP3.LUT R57, R54, R62, R23, 0xd2, !PT ;  /* 0x0000003e36397212 */ /* 0x000fe400078ed217 */
[----:B------:R-:W-:-:S02]  /*11b50*/  LOP3.LUT R23, R23, R59, R60, 0xd2, !PT ;  /* 0x0000003b17177212 */ /* 0x000fc400078ed23c */
[----:B------:R-:W-:Y:S02]  /*11b60*/  LOP3.LUT R59, R59, R60, R54, 0xd2, !PT ;  /* 0x0000003c3b3b7212 */ /* 0x000fe400078ed236 */
[----:B------:R-:W-:Y:S01]  /*11b70*/  LOP3.LUT R54, R60, R54, R62, 0xd2, !PT ;  /* 0x000000363c367212 */ /* 0x000fe200078ed23e */
[----:B------:R-:W-:Y:S01]  /*11b80*/  IMAD.SHL.U32 R60, R19, 0x400, RZ ;  /* 0x00000400133c7824 */ /* 0x000fe200078e00ff */
[----:B------:R-:W-:Y:S02]  /*11b90*/  SHF.R.U32.HI R19, RZ, 0x16, R28 ;  /* 0x00000016ff137819 */ /* 0x000fe4000001161c */
[----:B------:R-:W-:Y:S02]  /*11ba0*/  SHF.R.U32.HI R28, RZ, 0x11, R56 ;  /* 0x00000011ff1c7819 */ /* 0x000fe40000011638 */
[----:B------:R-:W-:Y:S02]  /*11bb0*/  SHF.R.U32.HI R63, RZ, 0x1f, R63 ;  /* 0x0000001fff3f7819 */ /* 0x000fe4000001163f */
[----:B------:R-:W-:-:S02]  /*11bc0*/  LOP3.LUT R28, R21, R28, RZ, 0xfc, !PT ;  /* 0x0000001c151c7212 */ /* 0x000fc400078efcff */
[----:B------:R-:W-:Y:S02]  /*11bd0*/  LOP3.LUT R21, R64, R63, RZ, 0xfc, !PT ;  /* 0x0000003f40157212 */ /* 0x000fe400078efcff */
[----:B------:R-:W-:Y:S02]  /*11be0*/  SHF.R.U32.HI R56, RZ, 0x1a, R27 ;  /* 0x0000001aff387819 */ /* 0x000fe4000001161b */
[--C-:B------:R-:W-:Y:S02]  /*11bf0*/  SHF.R.U32.HI R63, RZ, 0x1e, R40.reuse ;  /* 0x0000001eff3f7819 */ /* 0x100fe40000011628 */
[----:B------:R-:W-:Y:S02]  /*11c00*/  LOP3.LUT R9, R9, R30, RZ, 0x3c, !PT ;  /* 0x0000001e09097212 */ /* 0x000fe400078e3cff */
[----:B------:R-:W-:Y:S02]  /*11c10*/  LOP3.LUT R62, R36, R33, RZ, 0x3c, !PT ;  /* 0x00000021243e7212 */ /* 0x000fe400078e3cff */
[----:B------:R-:W-:-:S02]  /*11c20*/  SHF.L.U64.HI R27, R13, 0x2, R40 ;  /* 0x000000020d1b7819 */ /* 0x000fc40000010228 */
[----:B------:R-:W-:Y:S02]  /*11c30*/  LOP3.LUT R40, R67, R56, RZ, 0xfc, !PT ;  /* 0x0000003843287212 */ /* 0x000fe400078efcff */
[----:B------:R-:W-:Y:S02]  /*11c40*/  LOP3.LUT R63, R50, R63, RZ, 0xfc, !PT ;  /* 0x0000003f323f7212 */ /* 0x000fe400078efcff */
[C---:B------:R-:W-:Y:S01]  /*11c50*/  SHF.R.U64 R64, R31.reuse, 0x9, R58 ;  /* 0x000000091f407819 */ /* 0x040fe2000000123a */
[----:B------:R-:W-:Y:S01]  /*11c60*/  IMAD.SHL.U32 R31, R31, 0x800000, RZ ;  /* 0x008000001f1f7824 */ /* 0x000fe200078e00ff */
[C---:B------:R-:W-:Y:S01]  /*11c70*/  SHF.R.U64 R50, R61.reuse, 0x2, R52 ;  /* 0x000000023d327819 */ /* 0x040fe20000001234 */
[----:B------:R-:W-:Y:S01]  /*11c80*/  IMAD.SHL.U32 R61, R61, 0x40000000, RZ ;  /* 0x400000003d3d7824 */ /* 0x000fe200078e00ff */
        /* <DEDUP_REMOVED lines=12> */
[C---:B------:R-:W-:Y:S01]  /*11d50*/  IMAD.SHL.U32 R58, R24.reuse, 0x2000, RZ ;  /* 0x00002000183a7824 */ /* 0x040fe200078e00ff */
[--C-:B------:R-:W-:Y:S01]  /*11d60*/  SHF.R.U64 R24, R24, 0x13, R47.reuse ;  /* 0x0000001318187819 */ /* 0x100fe2000000122f */
[----:B------:R-:W-:Y:S01]  /*11d70*/  IMAD.SHL.U32 R64, R8, 0x2000000, RZ ;  /* 0x0200000008407824 */ /* 0x000fe200078e00ff */
[----:B------:R-:W-:-:S02]  /*11d80*/  SHF.R.U32.HI R47, RZ, 0x13, R47 ;  /* 0x00000013ff2f7819 */ /* 0x000fc4000001162f */
[----:B------:R-:W-:Y:S02]  /*11d90*/  SHF.R.U32.HI R8, RZ, 0xe, R65 ;  /* 0x0000000eff087819 */ /* 0x000fe40000011641 */
[----:B------:R-:W-:Y:S02]  /*11da0*/  LOP3.LUT R34, R31, R34, RZ, 0xfc, !PT ;  /* 0x000000221f227212 */ /* 0x000fe400078efcff */
[----:B------:R-:W-:Y:S02]  /*11db0*/  LOP3.LUT R31, R58, R47, RZ, 0xfc, !PT ;  /* 0x0000002f3a1f7212 */ /* 0x000fe400078efcff */
[----:B------:R-:W-:Y:S02]  /*11dc0*/  SHF.R.U32.HI R17, RZ, 0x7, R17 ;  /* 0x00000007ff117819 */ /* 0x000fe40000011611 */
[----:B------:R-:W-:Y:S01]  /*11dd0*/  LOP3.LUT R8, R63, R8, RZ, 0xfc, !PT ;  /* 0x000000083f087212 */ /* 0x000fe200078efcff */
[----:B------:R-:W-:Y:S01]  /*11de0*/  IMAD.SHL.U32 R63, R48, 0x20000000, RZ ;  /* 0x20000000303f7824 */ /* 0x000fe200078e00ff */
[----:B------:R-:W-:-:S02]  /*11df0*/  LOP3.LUT R47, R15, R30, RZ, 0x3c, !PT ;  /* 0x0000001e0f2f7212 */ /* 0x000fc400078e3cff */
[--C-:B------:R-:W-:Y:S02]  /*11e00*/  SHF.R.U64 R15, R48, 0x3, R25.reuse ;  /* 0x00000003300f7819 */ /* 0x100fe40000001219 */
[----:B------:R-:W-:Y:S02]  /*11e10*/  LOP3.LUT R66, R49, R33, RZ, 0x3c, !PT ;  /* 0x0000002131427212 */ /* 0x000fe400078e3cff */
[----:B------:R-:W-:Y:S02]  /*11e20*/  SHF.R.U32.HI R48, RZ, 0x3, R25 ;  /* 0x00000003ff307819 */ /* 0x000fe40000011619 */
[----:B------:R-:W-:Y:S02]  /*11e30*/  LOP3.LUT R17, R64, R17, RZ, 0xfc, !PT ;  /* 0x0000001140117212 */ /* 0x000fe400078efcff */
[----:B------:R-:W-:Y:S02]  /*11e40*/  SHF.L.U64.HI R64, R47, 0x3, R66 ;  /* 0x000000032f407819 */ /* 0x000fe40000010242 */
[----:B------:R-:W-:-:S02]  /*11e50*/  SHF.L.U64.HI R68, R4, 0x1c, R29 ;  /* 0x0000001c04447819 */ /* 0x000fc4000001021d */
[C---:B------:R-:W-:Y:S01]  /*11e60*/  SHF.L.U64.HI R49, R53.reuse, 0x14, R6 ;  /* 0x0000001435317819 */ /* 0x040fe20000010206 */
[----:B------:R-:W-:Y:S01]  /*11e70*/  IMAD.SHL.U32 R53, R53, 0x100000, RZ ;  /* 0x0010000035357824 */ /* 0x000fe200078e00ff */
[----:B------:R-:W-:Y:S02]  /*11e80*/  LOP3.LUT R48, R63, R48, RZ, 0xfc, !PT ;  /* 0x000000303f307212 */ /* 0x000fe400078efcff */
[----:B------:R-:W-:Y:S02]  /*11e90*/  LOP3.LUT R25, R68, R49, R64, 0xd2, !PT ;  /* 0x0000003144197212 */ /* 0x000fe400078ed240 */
[----:B------:R-:W-:Y:S02]  /*11ea0*/  LOP3.LUT R58, R49, R64, R31, 0xd2, !PT ;  /* 0x00000040313a7212 */ /* 0x000fe400078ed21f */
[----:B------:R-:W-:Y:S02]  /*11eb0*/  LOP3.LUT R64, R64, R31, R48, 0xd2, !PT ;  /* 0x0000001f40407212 */ /* 0x000fe400078ed230 */
[----:B------:R-:W-:-:S02]  /*11ec0*/  SHF.R.U32.HI R52, RZ, 0x2, R52 ;  /* 0x00000002ff347819 */ /* 0x000fc40000011634 */
[----:B------:R-:W-:Y:S02]  /*11ed0*/  LOP3.LUT R31, R31, R48, R68, 0xd2, !PT ;  /* 0x000000301f1f7212 */ /* 0x000fe400078ed244 */
[----:B------:R-:W-:Y:S01]  /*11ee0*/  LOP3.LUT R48, R48, R68, R49, 0xd2, !PT ;  /* 0x0000004430307212 */ /* 0x000fe200078ed231 */
[----:B------:R-:W-:Y:S01]  /*11ef0*/  IMAD.SHL.U32 R68, R47, 0x8, RZ ;  /* 0x000000082f447824 */ /* 0x000fe200078e00ff */
[----:B------:R-:W-:Y:S01]  /*11f00*/  LOP3.LUT R47, R61, R52, RZ, 0xfc, !PT ;  /* 0x000000343d2f7212 */ /* 0x000fe200078efcff */
[----:B------:R-:W-:Y:S01]  /*11f10*/  IMAD.SHL.U32 R49, R4, 0x10000000, RZ ;  /* 0x1000000004317824 */ /* 0x000fe200078e00ff */
[C---:B------:R-:W-:Y:S01]  /*11f20*/  SHF.L.U64.HI R4, R10.reuse, 0xe, R39 ;  /* 0x0000000e0a047819 */ /* 0x040fe20000010227 */
[----:B------:R-:W-:Y:S01]  /*11f30*/  IMAD.SHL.U32 R10, R10, 0x4000, RZ ;  /* 0x000040000a0a7824 */ /* 0x000fe200078e00ff */
[----:B------:R-:W-:Y:S01]  /*11f40*/  SHF.R.U32.HI R52, RZ, 0x4, R29 ;  /* 0x00000004ff347819 */ /* 0x000fe2000001161d */
[----:B------:R-:W-:Y:S01]  /*11f50*/  IMAD.SHL.U32 R61, R16, 0x8000000, RZ ;  /* 0x08000000103d7824 */ /* 0x000fe200078e00ff */
[----:B------:R-:W-:-:S02]  /*11f60*/  SHF.R.U32.HI R29, RZ, 0x12, R39 ;  /* 0x00000012ff1d7819 */ /* 0x000fc40000011627 */
[-CC-:B------:R-:W-:Y:S02]  /*11f70*/  LOP3.LUT R39, R4, R32.reuse, R33.reuse, 0x6, !PT ;  /* 0x0000002004277212 */ /* 0x180fe400078e0621 */
[----:B------:R-:W-:Y:S02]  /*11f80*/  LOP3.LUT R29, R10, R29, RZ, 0xfc, !PT ;  /* 0x0000001d0a1d7212 */ /* 0x000fe400078efcff */
[----:B------:R-:W-:Y:S02]  /*11f90*/  LOP3.LUT R10, R32, R33, RZ, 0x3c, !PT ;  /* 0x00000021200a7212 */ /* 0x000fe400078e3cff */
[----:B------:R-:W-:Y:S02]  /*11fa0*/  LOP3.LUT R33, R20, R32, R33, 0x90, !PT ;  /* 0x0000002014217212 */ /* 0x000fe400078e9021 */
[----:B------:R-:W-:Y:S02]  /*11fb0*/  SHF.R.U32.HI R32, RZ, 0x5, R35 ;  /* 0x00000005ff207819 */ /* 0x000fe40000011623 */
[----:B------:R-:W-:-:S02]  /*11fc0*/  SHF.R.U32.HI R26, RZ, 0x18, R26 ;  /* 0x00000018ff1a7819 */ /* 0x000fc4000001161a */
[----:B------:R-:W-:Y:S02]  /*11fd0*/  LOP3.LUT R52, R49, R52, RZ, 0xfc, !PT ;  /* 0x0000003431347212 */ /* 0x000fe400078efcff */
[----:B------:R-:W-:Y:S02]  /*11fe0*/  LOP3.LUT R32, R61, R32, RZ, 0xfc, !PT ;  /* 0x000000203d207212 */ /* 0x000fe400078efcff */
[----:B------:R-:W-:Y:S02]  /*11ff0*/  SHF.R.U32.HI R62, RZ, 0x17, R62 ;  /* 0x00000017ff3e7819 */ /* 0x000fe4000001163e */
[----:B------:R-:W-:Y:S02]  /*12000*/  SHF.R.U32.HI R49, RZ, 0x19, R37 ;  /* 0x00000019ff317819 */ /* 0x000fe40000011625 */
[----:B------:R-:W-:Y:S02]  /*12010*/  PRMT R26, R26, 0x6540, R11 ;  /* 0x000065401a1a7816 */ /* 0x000fe4000000000b */
[----:B------:R-:W-:-:S02]  /*12020*/  LOP3.LUT R11, R12, R19, R28, 0xd2, !PT ;  /* 0x000000130c0b7212 */ /* 0x000fc400078ed21c */
[----:B------:R-:W-:Y:S02]  /*12030*/  LOP3.LUT R16, R19, R28, R51, 0xd2, !PT ;  /* 0x0000001c13107212 */ /* 0x000fe400078ed233 */
[----:B------:R-:W-:Y:S02]  /*12040*/  LOP3.LUT R35, R28, R51, R32, 0xd2, !PT ;  /* 0x000000331c237212 */ /* 0x000fe400078ed220 */
[----:B------:R-:W-:Y:S02]  /*12050*/  LOP3.LUT R62, R9, R62, RZ, 0xfc, !PT ;  /* 0x0000003e093e7212 */ /* 0x000fe400078efcff */
[----:B------:R-:W-:Y:S02]  /*12060*/  LOP3.LUT R49, R22, R49, RZ, 0xfc, !PT ;  /* 0x0000003116317212 */ /* 0x000fe400078efcff */
[----:B------:R-:W-:Y:S02]  /*12070*/  LOP3.LUT R19, R32, R12, R19, 0xd2, !PT ;  /* 0x0000000c20137212 */ /* 0x000fe400078ed213 */
[----:B------:R-:W-:-:S02]  /*12080*/  LOP3.LUT R51, R51, R32, R12, 0xd2, !PT ;  /* 0x0000002033337212 */ /* 0x000fc400078ed20c */
[----:B------:R-:W-:Y:S02]  /*12090*/  SHF.R.U32.HI R9, RZ, 0x1d, R66 ;  /* 0x0000001dff097819 */ /* 0x000fe40000011642 */
[----:B------:R-:W-:Y:S02]  /*120a0*/  SHF.R.U32.HI R6, RZ, 0xc, R6 ;  /* 0x0000000cff067819 */ /* 0x000fe40000011606 */
[----:B------:R-:W-:Y:S02]  /*120b0*/  LOP3.LUT R12, R21, R40, R17, 0xd2, !PT ;  /* 0x00000028150c7212 */ /* 0x000fe400078ed211 */
[----:B------:R-:W-:Y:S02]  /*120c0*/  LOP3.LUT R22, R8, R21, R40, 0xd2, !PT ;  /* 0x0000001508167212 */ /* 0x000fe400078ed228 */
[----:B------:R-:W-:Y:S02]  /*120d0*/  LOP3.LUT R40, R40, R17, R26, 0xd2, !PT ;  /* 0x0000001128287212 */ /* 0x000fe400078ed21a */
[----:B------:R-:W-:-:S02]  /*120e0*/  LOP3.LUT R17, R17, R26, R8, 0xd2, !PT ;  /* 0x0000001a11117212 */ /* 0x000fc400078ed208 */
[----:B------:R-:W-:Y:S02]  /*120f0*/  LOP3.LUT R8, R26, R8, R21, 0xd2, !PT ;  /* 0x000000081a087212 */ /* 0x000fe400078ed215 */
[----:B------:R-:W-:Y:S02]  /*12100*/  LOP3.LUT R9, R68, R9, RZ, 0xfc, !PT ;  /* 0x0000000944097212 */ /* 0x000fe400078efcff */
[----:B------:R-:W-:Y:S02]  /*12110*/  LOP3.LUT R6, R53, R6, RZ, 0xfc, !PT ;  /* 0x0000000635067212 */ /* 0x000fe400078efcff */
        /* <DEDUP_REMOVED lines=11> */
[C---:B------:R-:W-:Y:S02]  /*121d0*/  LOP3.LUT R32, R41.reuse, R55, R30, 0x90, !PT ;  /* 0x0000003729207212 */ /* 0x040fe400078e901e */
        /* <DEDUP_REMOVED lines=8> */
[----:B------:R-:W-:-:S02]  /*12260*/  LOP3.LUT R0, R6, 0x800a, RZ, 0x3c, !PT ;  /* 0x0000800a06007812 */ /* 0x000fc400078e3cff */
[----:B------:R-:W-:Y:S02]  /*12270*/  LOP3.LUT R6, R59, R45, R64, 0x96, !PT ;  /* 0x0000002d3b067212 */ /* 0x000fe400078e9640 */
[----:B------:R-:W-:Y:S02]  /*12280*/  LOP3.LUT R61, R13, R61, R16, 0x96, !PT ;  /* 0x0000003d0d3d7212 */ /* 0x000fe400078e9610 */
[----:B------:R-:W-:Y:S02]  /*12290*/  LOP3.LUT R24, R29, R55, R30, 0x6, !PT ;  /* 0x000000371d187212 */ /* 0x000fe400078e061e */
[----:B------:R-:W-:Y:S01]  /*122a0*/  LOP3.LUT R33, R4, R33, RZ, 0x3c, !PT ;  /* 0x0000002104217212 */ /* 0x000fe200078e3cff */
[----:B------:R-:W-:Y:S01]  /*122b0*/  IMAD.SHL.U32 R34, R61, 0x2, RZ ;  /* 0x000000023d227824 */ /* 0x000fe200078e00ff */
[----:B------:R-:W-:Y:S02]  /*122c0*/  LOP3.LUT R4, R12, R0, R9, 0x96, !PT ;  /* 0x000000000c047212 */ /* 0x000fe400078e9609 */
[----:B------:R-:W-:-:S02]  /*122d0*/  LOP3.LUT R6, R49, R6, R38, 0x96, !PT ;  /* 0x0000000631067212 */ /* 0x000fc400078e9626 */
[----:B------:R-:W-:Y:S02]  /*122e0*/  LOP3.LUT R29, R29, R32, RZ, 0x3c, !PT ;  /* 0x000000201d1d7212 */ /* 0x000fe400078e3cff */
[----:B------:R-:W-:Y:S02]  /*122f0*/  LOP3.LUT R24, R43, R24, RZ, 0x3c, !PT ;  /* 0x000000182b187212 */ /* 0x000fe400078e3cff */
[----:B------:R-:W-:Y:S02]  /*12300*/  LOP3.LUT R30, R40, R41, R53, 0x96, !PT ;  /* 0x00000029281e7212 */ /* 0x000fe400078e9635 */
[----:B------:R-:W-:Y:S02]  /*12310*/  LOP3.LUT R4, R60, R4, R19, 0x96, !PT ;  /* 0x000000043c047212 */ /* 0x000fe400078e9613 */
[----:B------:R-:W-:Y:S02]  /*12320*/  SHF.R.U32.HI R43, RZ, 0x1f, R6 ;  /* 0x0000001fff2b7819 */ /* 0x000fe40000011606 */
[----:B------:R-:W-:-:S02]  /*12330*/  LOP3.LUT R65, R23, R20, R58, 0x96, !PT ;  /* 0x0000001417417212 */ /* 0x000fc400078e963a */
[----:B------:R-:W-:Y:S02]  /*12340*/  LOP3.LUT R32, R22, R29, R15, 0x96, !PT ;  /* 0x0000001d16207212 */ /* 0x000fe400078e960f */
[----:B------:R-:W-:Y:S02]  /*12350*/  LOP3.LUT R30, R36, R30, R11, 0x96, !PT ;  /* 0x0000001e241e7212 */ /* 0x000fe400078e960b */
[----:B------:R-:W-:Y:S02]  /*12360*/  LOP3.LUT R34, R4, R34, R43, 0x1e, !PT ;  /* 0x0000002204227212 */ /* 0x000fe400078e1e2b */
[----:B------:R-:W-:Y:S01]  /*12370*/  LOP3.LUT R65, R37, R65, R18, 0x96, !PT ;  /* 0x0000004125417212 */ /* 0x000fe200078e9612 */
[----:B------:R-:W-:Y:S01]  /*12380*/  IMAD.SHL.U32 R52, R30, 0x2, RZ ;  /* 0x000000021e347824 */ /* 0x000fe200078e00ff */
[----:B------:R-:W-:Y:S02]  /*12390*/  LOP3.LUT R43, R50, R32, R51, 0x96, !PT ;  /* 0x00000020322b7212 */ /* 0x000fe400078e9633 */
[----:B------:R-:W-:-:S02]  /*123a0*/  LOP3.LUT R32, R57, R33, R48, 0x96, !PT ;  /* 0x0000002139207212 */ /* 0x000fc400078e9630 */
[----:B------:R-:W-:Y:S01]  /*123b0*/  SHF.R.U32.HI R63, RZ, 0x1f, R65 ;  /* 0x0000001fff3f7819 */ /* 0x000fe20000011641 */
[----:B------:R-:W-:Y:S01]  /*123c0*/  IMAD.SHL.U32 R55, R43, 0x2, RZ ;  /* 0x000000022b377824 */ /* 0x000fe200078e00ff */
[----:B------:R-:W-:Y:S02]  /*123d0*/  LOP3.LUT R32, R21, R32, R42, 0x96, !PT ;  /* 0x0000002015207212 */ /* 0x000fe400078e962a */
[C---:B------:R-:W-:Y:S02]  /*123e0*/  LOP3.LUT R63, R43.reuse, R52, R63, 0x1e, !PT ;  /* 0x000000342b3f7212 */ /* 0x040fe400078e1e3f */
[--C-:B------:R-:W-:Y:S02]  /*123f0*/  SHF.R.U32.HI R52, RZ, 0x1f, R32.reuse ;  /* 0x0000001fff347819 */ /* 0x100fe40000011620 */
[----:B------:R-:W-:Y:S02]  /*12400*/  SHF.L.U64.HI R43, R43, 0x1, R32 ;  /* 0x000000012b2b7819 */ /* 0x000fe40000010220 */
[----:B------:R-:W-:-:S02]  /*12410*/  LOP3.LUT R55, R61, R55, R52, 0x1e, !PT ;  /* 0x000000373d377212 */ /* 0x000fc400078e1e34 */
[----:B------:R-:W-:Y:S02]  /*12420*/  SHF.L.U64.HI R52, R61, 0x1, R6 ;  /* 0x000000013d347819 */ /* 0x000fe40000010206 */
[----:B------:R-:W-:Y:S02]  /*12430*/  LOP3.LUT R61, R46, R10, R25, 0x96, !PT ;  /* 0x0000000a2e3d7212 */ /* 0x000fe400078e9619 */
[----:B------:R-:W-:Y:S02]  /*12440*/  LOP3.LUT R6, R6, R43, RZ, 0x3c, !PT ;  /* 0x0000002b06067212 */ /* 0x000fe400078e3cff */
[----:B------:R-:W-:Y:S02]  /*12450*/  LOP3.LUT R61, R47, R61, R44, 0x96, !PT ;  /* 0x0000003d2f3d7212 */ /* 0x000fe400078e962c */
        /* <DEDUP_REMOVED lines=10> */
[-C--:B------:R-:W-:Y:S02]  /*12500*/  LOP3.LUT R23, R23, R43.reuse, RZ, 0x3c, !PT ;  /* 0x0000002b17177212 */ /* 0x080fe400078e3cff */
[-C--:B------:R-:W-:Y:S02]  /*12510*/  LOP3.LUT R18, R18, R43.reuse, RZ, 0x3c, !PT ;  /* 0x0000002b12127212 */ /* 0x080fe400078e3cff */
[----:B------:R-:W-:Y:S02]  /*12520*/  LOP3.LUT R37, R37, R43, RZ, 0x3c, !PT ;  /* 0x0000002b25257212 */ /* 0x000fe400078e3cff */
[----:B------:R-:W-:-:S02]  /*12530*/  SHF.L.U64.HI R43, R30, 0x1, R65 ;  /* 0x000000011e2b7819 */ /* 0x000fc40000010241 */
[----:B------:R-:W-:Y:S02]  /*12540*/  LOP3.LUT R69, R56, R69, R35, 0x96, !PT ;  /* 0x0000004538457212 */ /* 0x000fe400078e9623 */
[----:B------:R-:W-:Y:S02]  /*12550*/  LOP3.LUT R34, R26, R34, R7, 0x96, !PT ;  /* 0x000000221a227212 */ /* 0x000fe400078e9607 */
[----:B------:R-:W-:Y:S01]  /*12560*/  LOP3.LUT R43, R32, R43, RZ, 0x3c, !PT ;  /* 0x0000002b202b7212 */ /* 0x000fe200078e3cff */
[----:B------:R-:W-:Y:S01]  /*12570*/  IMAD.SHL.U32 R32, R69, 0x2, RZ ;  /* 0x0000000245207824 */ /* 0x000fe200078e00ff */
[----:B------:R-:W-:Y:S02]  /*12580*/  SHF.R.U32.HI R67, RZ, 0x1f, R34 ;  /* 0x0000001fff437819 */ /* 0x000fe40000011622 */
[----:B------:R-:W-:Y:S02]  /*12590*/  LOP3.LUT R35, R35, R55, RZ, 0x3c, !PT ;  /* 0x0000003723237212 */ /* 0x000fe400078e3cff */
[----:B------:R-:W-:-:S02]  /*125a0*/  LOP3.LUT R67, R30, R32, R67, 0x1e, !PT ;  /* 0x000000201e437212 */ /* 0x000fc400078e1e43 */
[--C-:B------:R-:W-:Y:S02]  /*125b0*/  SHF.R.U32.HI R32, RZ, 0x1f, R61.reuse ;  /* 0x0000001fff207819 */ /* 0x100fe4000001163d */
[C---:B------:R-:W-:Y:S01]  /*125c0*/  SHF.L.U64.HI R61, R4.reuse, 0x1, R61 ;  /* 0x00000001043d7819 */ /* 0x040fe2000001023d */
[----:B------:R-:W-:Y:S01]  /*125d0*/  IMAD.SHL.U32 R4, R4, 0x2, RZ ;  /* 0x0000000204047824 */ /* 0x000fe200078e00ff */
[----:B------:R-:W-:Y:S02]  /*125e0*/  LOP3.LUT R39, R39, R6, RZ, 0x3c, !PT ;  /* 0x0000000627277212 */ /* 0x000fe400078e3cff */
[----:B------:R-:W-:Y:S02]  /*125f0*/  LOP3.LUT R30, R34, R61, RZ, 0x3c, !PT ;  /* 0x0000003d221e7212 */ /* 0x000fe400078e3cff */
[C---:B------:R-:W-:Y:S02]  /*12600*/  LOP3.LUT R32, R69.reuse, R4, R32, 0x1e, !PT ;  /* 0x0000000445207212 */ /* 0x040fe400078e1e20 */
[----:B------:R-:W-:-:S02]  /*12610*/  SHF.L.U64.HI R4, R69, 0x1, R34 ;  /* 0x0000000145047819 */ /* 0x000fc40000010222 */
[----:B------:R-:W-:Y:S02]  /*12620*/  LOP3.LUT R34, R31, R6, RZ, 0x3c, !PT ;  /* 0x000000061f227212 */ /* 0x000fe400078e3cff */
[----:B------:R-:W-:Y:S02]  /*12630*/  LOP3.LUT R4, R65, R4, RZ, 0x3c, !PT ;  /* 0x0000000441047212 */ /* 0x000fe400078e3cff */
        /* <DEDUP_REMOVED lines=12> */
[----:B------:R-:W-:Y:S01]  /*12700*/  LOP3.LUT R30, R59, R4, RZ, 0x3c, !PT ;  /* 0x000000043b1e7212 */ /* 0x000fe200078e3cff */
[----:B------:R-:W-:Y:S01]  /*12710*/  IMAD.SHL.U32 R59, R35, 0x200000, RZ ;  /* 0x00200000233b7824 */ /* 0x000fe200078e00ff */
[----:B------:R-:W-:Y:S02]  /*12720*/  LOP3.LUT R32, R50, R32, RZ, 0x3c, !PT ;  /* 0x0000002032207212 */ /* 0x000fe400078e3cff */
[----:B------:R-:W-:Y:S02]  /*12730*/  SHF.R.U32.HI R50, RZ, 0xb, R52 ;  /* 0x0000000bff327819 */ /* 0x000fe40000011634 */
[----:B------:R-:W-:-:S02]  /*12740*/  LOP3.LUT R54, R9, R63, RZ, 0x3c, !PT ;  /* 0x0000003f09367212 */ /* 0x000fc400078e3cff */
[----:B------:R-:W-:Y:S02]  /*12750*/  LOP3.LUT R61, R25, R43, RZ, 0x3c, !PT ;  /* 0x0000002b193d7212 */ /* 0x000fe400078e3cff */
[-C--:B------:R-:W-:Y:S02]  /*12760*/  LOP3.LUT R24, R24, R55.reuse, RZ, 0x3c, !PT ;  /* 0x0000003718187212 */ /* 0x080fe400078e3cff */
[-C--:B------:R-:W-:Y:S02]  /*12770*/  LOP3.LUT R27, R27, R55.reuse, RZ, 0x3c, !PT ;  /* 0x000000371b1b7212 */ /* 0x080fe400078e3cff */
[-C--:B------:R-:W-:Y:S02]  /*12780*/  LOP3.LUT R8, R8, R55.reuse, RZ, 0x3c, !PT ;  /* 0x0000003708087212 */ /* 0x080fe400078e3cff */
[----:B------:R-:W-:Y:S02]  /*12790*/  SHF.L.U64.HI R52, R35, 0x15, R52 ;  /* 0x0000001523347819 */ /* 0x000fe40000010234 */
[----:B------:R-:W-:Y:S01]  /*127a0*/  LOP3.LUT R55, R56, R55, RZ, 0x3c, !PT ;  /* 0x0000003738377212 */ /* 0x000fe200078e3cff */
[----:B------:R-:W-:Y:S01]  /*127b0*/  IMAD.SHL.U32 R56, R54, 0x10, RZ ;  /* 0x0000001036387824 */ /* 0x000fe200078e00ff */
[----:B------:R-:W-:-:S02]  /*127c0*/  LOP3.LUT R33, R38, R4, RZ, 0x3c, !PT ;  /* 0x0000000426217212 */ /* 0x000fc400078e3cff */
[----:B------:R-:W-:Y:S01]  /*127d0*/  LOP3.LUT R35, R59, R50, RZ, 0xfc, !PT ;  /* 0x000000323b237212 */ /* 0x000fe200078efcff */
[----:B------:R-:W-:Y:S01]  /*127e0*/  IMAD.SHL.U32 R50, R53, 0x1000, RZ ;  /* 0x0000100035327824 */ /* 0x000fe200078e00ff */
[--C-:B------:R-:W-:Y:S02]  /*127f0*/  SHF.L.U64.HI R9, R32, 0xe, R21.reuse ;  /* 0x0000000e20097819 */ /* 0x100fe40000010215 */
[----:B------:R-:W-:Y:S02]  /*12800*/  SHF.R.U32.HI R38, RZ, 0x12, R21 ;  /* 0x00000012ff267819 */ /* 0x000fe40000011615 */
[----:B------:R-:W-:Y:S02]  /*12810*/  SHF.R.U64 R25, R54, 0x1c, R61 ;  /* 0x0000001c36197819 */ /* 0x000fe4000000123d */
[-C--:B------:R-:W-:Y:S02]  /*12820*/  LOP3.LUT R45, R45, R4.reuse, RZ, 0x3c, !PT ;  /* 0x000000042d2d7212 */ /* 0x080fe400078e3cff */
[----:B------:R-:W-:-:S02]  /*12830*/  LOP3.LUT R7, R64, R4, RZ, 0x3c, !PT ;  /* 0x0000000440077212 */ /* 0x000fc400078e3cff */
[----:B------:R-:W-:Y:S02]  /*12840*/  SHF.R.U32.HI R21, RZ, 0x14, R58 ;  /* 0x00000014ff157819 */ /* 0x000fe4000001163a */
[--C-:B------:R-:W-:Y:S02]  /*12850*/  SHF.R.U32.HI R54, RZ, 0x8, R6.reuse ;  /* 0x00000008ff367819 */ /* 0x100fe40000011606 */
[----:B------:R-:W-:Y:S02]  /*12860*/  LOP3.LUT R16, R16, R67, RZ, 0x3c, !PT ;  /* 0x0000004310107212 */ /* 0x000fe400078e3cff */
[----:B------:R-:W-:Y:S01]  /*12870*/  LOP3.LUT R4, R49, R4, RZ, 0x3c, !PT ;  /* 0x0000000431047212 */ /* 0x000fe200078e3cff */
[----:B------:R-:W-:Y:S01]  /*12880*/  IMAD.SHL.U32 R49, R32, 0x4000, RZ ;  /* 0x0000400020317824 */ /* 0x000fe200078e00ff */
[----:B------:R-:W-:Y:S02]  /*12890*/  SHF.R.U32.HI R61, RZ, 0x1c, R61 ;  /* 0x0000001cff3d7819 */ /* 0x000fe4000001163d */
[----:B------:R-:W-:-:S02]  /*128a0*/  SHF.R.U64 R6, R55, 0x8, R6 ;  /* 0x0000000837067819 */ /* 0x000fc40000001206 */
[----:B------:R-:W-:Y:S02]  /*128b0*/  LOP3.LUT R21, R50, R21, RZ, 0xfc, !PT ;  /* 0x0000001532157212 */ /* 0x000fe400078efcff */
[----:B------:R-:W-:Y:S02]  /*128c0*/  PRMT R55, R54, 0x4210, R55 ;  /* 0x0000421036377816 */ /* 0x000fe40000000037 */
[----:B------:R-:W-:Y:S02]  /*128d0*/  LOP3.LUT R61, R56, R61, RZ, 0xfc, !PT ;  /* 0x0000003d383d7212 */ /* 0x000fe400078efcff */
[----:B------:R-:W-:Y:S02]  /*128e0*/  SHF.L.U64.HI R62, R40, 0xa, R23 ;  /* 0x0000000a283e7819 */ /* 0x000fe40000010217 */
[----:B------:R-:W-:Y:S02]  /*128f0*/  SHF.L.U64.HI R54, R29, 0x1b, R26 ;  /* 0x0000001b1d367819 */ /* 0x000fe4000001021a */
[----:B------:R-:W-:-:S02]  /*12900*/  SHF.L.U64.HI R50, R16, 0xf, R33 ;  /* 0x0000000f10327819 */ /* 0x000fc40000010221 */
[----:B------:R-:W-:Y:S02]  /*12910*/  LOP3.LUT R38, R49, R38, RZ, 0xfc, !PT ;  /* 0x0000002631267212 */ /* 0x000fe400078efcff */
[----:B------:R-:W-:Y:S02]  /*12920*/  SHF.R.U64 R32, R53, 0x14, R58 ;  /* 0x0000001435207819 */ /* 0x000fe4000000123a */
        /* <DEDUP_REMOVED lines=8> */
[----:B------:R-:W-:Y:S02]  /*129b0*/  SHF.L.U64.HI R56, R51, 0x8, R42 ;  /* 0x0000000833387819 */ /* 0x000fe4000001022a */
[----:B------:R-:W-:-:S02]  /*129c0*/  SHF.L.U64.HI R64, R8, 0x19, R31 ;  /* 0x0000001908407819 */ /* 0x000fc4000001021f */
[C---:B------:R-:W-:Y:S01]  /*129d0*/  SHF.L.U64.HI R55, R60.reuse, 0x12, R49 ;  /* 0x000000123c377819 */ /* 0x040fe20000010231 */
[----:B------:R-:W-:Y:S01]  /*129e0*/  IMAD.SHL.U32 R60, R60, 0x40000, RZ ;  /* 0x000400003c3c7824 */ /* 0x000fe200078e00ff */
[C---:B------:R-:W-:Y:S01]  /*129f0*/  SHF.L.U64.HI R66, R41.reuse, 0x1, R20 ;  /* 0x0000000129427819 */ /* 0x040fe20000010214 */
[----:B------:R-:W-:Y:S01]  /*12a00*/  IMAD.SHL.U32 R41, R41, 0x2, RZ ;  /* 0x0000000229297824 */ /* 0x000fe200078e00ff */
[C---:B------:R-:W-:Y:S01]  /*12a10*/  SHF.L.U64.HI R65, R28.reuse, 0x6, R7 ;  /* 0x000000061c417819 */ /* 0x040fe20000010207 */
[----:B------:R-:W-:Y:S01]  /*12a20*/  IMAD.SHL.U32 R28, R28, 0x40, RZ ;  /* 0x000000401c1c7824 */ /* 0x000fe200078e00ff */
[----:B------:R-:W-:Y:S02]  /*12a30*/  LOP3.LUT R59, R64, R56, R55, 0xd2, !PT ;  /* 0x00000038403b7212 */ /* 0x000fe400078ed237 */
[----:B------:R-:W-:Y:S02]  /*12a40*/  LOP3.LUT R54, R56, R55, R66, 0xd2, !PT ;  /* 0x0000003738367212 */ /* 0x000fe400078ed242 */
[----:B------:R-:W-:-:S02]  /*12a50*/  LOP3.LUT R56, R65, R64, R56, 0xd2, !PT ;  /* 0x0000004041387212 */ /* 0x000fc400078ed238 */
[----:B------:R-:W-:Y:S02]  /*12a60*/  LOP3.LUT R47, R66, R65, R64, 0xd2, !PT ;  /* 0x00000041422f7212 */ /* 0x000fe400078ed240 */
[----:B------:R-:W-:Y:S01]  /*12a70*/  LOP3.LUT R55, R55, R66, R65, 0xd2, !PT ;  /* 0x0000004237377212 */ /* 0x000fe200078ed241 */
[----:B------:R-:W-:Y:S01]  /*12a80*/  IMAD.SHL.U32 R65, R40, 0x400, RZ ;  /* 0x0000040028417824 */ /* 0x000fe200078e00ff */
[----:B------:R-:W-:Y:S01]  /*12a90*/  SHF.R.U32.HI R20, RZ, 0x1f, R20 ;  /* 0x0000001fff147819 */ /* 0x000fe20000011614 */
[----:B------:R-:W-:Y:S01]  /*12aa0*/  IMAD.SHL.U32 R40, R29, 0x8000000, RZ ;  /* 0x080000001d287824 */ /* 0x000fe200078e00ff */
[----:B------:R-:W-:Y:S02]  /*12ab0*/  SHF.R.U32.HI R64, RZ, 0x16, R23 ;  /* 0x00000016ff407819 */ /* 0x000fe40000011617 */
[----:B------:R-:W-:Y:S02]  /*12ac0*/  SHF.R.U32.HI R42, RZ, 0x18, R42 ;  /* 0x00000018ff2a7819 */ /* 0x000fe4000001162a */
[C---:B------:R-:W-:Y:S01]  /*12ad0*/  SHF.L.U64.HI R29, R36.reuse, 0x2, R37 ;  /* 0x00000002241d7819 */ /* 0x040fe20000010225 */
[----:B------:R-:W-:Y:S01]  /*12ae0*/  IMAD.SHL.U32 R36, R36, 0x4, RZ ;  /* 0x0000000424247824 */ /* 0x000fe200078e00ff */
[----:B------:R-:W-:-:S02]  /*12af0*/  LOP3.LUT R14, R14, R67, RZ, 0x3c, !PT ;  /* 0x000000430e0e7212 */ /* 0x000fc400078e3cff */
[----:B------:R-:W-:Y:S02]  /*12b00*/  LOP3.LUT R20, R41, R20, RZ, 0xfc, !PT ;  /* 0x0000001429147212 */ /* 0x000fe400078efcff */
[----:B------:R-:W-:Y:S02]  /*12b10*/  LOP3.LUT R19, R19, R63, RZ, 0x3c, !PT ;  /* 0x0000003f13137212 */ /* 0x000fe400078e3cff */
[----:B------:R-:W-:Y:S02]  /*12b20*/  LOP3.LUT R44, R44, R43, RZ, 0x3c, !PT ;  /* 0x0000002b2c2c7212 */ /* 0x000fe400078e3cff */
[----:B------:R-:W-:Y:S02]  /*12b30*/  SHF.R.U32.HI R41, RZ, 0x1e, R37 ;  /* 0x0000001eff297819 */ /* 0x000fe40000011625 */
[----:B------:R-:W-:Y:S02]  /*12b40*/  SHF.R.U32.HI R23, RZ, 0x5, R26 ;  /* 0x00000005ff177819 */ /* 0x000fe4000001161a */
[----:B------:R-:W-:-:S02]  /*12b50*/  LOP3.LUT R26, R65, R64, RZ, 0xfc, !PT ;  /* 0x00000040411a7212 */ /* 0x000fc400078efcff */
[----:B------:R-:W-:Y:S02]  /*12b60*/  PRMT R51, R42, 0x6540, R51 ;  /* 0x000065402a337816 */ /* 0x000fe40000000033 */
[C---:B------:R-:W-:Y:S01]  /*12b70*/  SHF.R.U64 R65, R27.reuse, 0x9, R34 ;  /* 0x000000091b417819 */ /* 0x040fe20000001222 */
[----:B------:R-:W-:Y:S01]  /*12b80*/  IMAD.SHL.U32 R27, R27, 0x800000, RZ ;  /* 0x008000001b1b7824 */ /* 0x000fe200078e00ff */
[----:B------:R-:W-:Y:S02]  /*12b90*/  SHF.R.U64 R42, R19, 0x17, R44 ;  /* 0x00000017132a7819 */ /* 0x000fe4000000122c */
[----:B------:R-:W-:Y:S02]  /*12ba0*/  SHF.R.U64 R37, R22, 0x19, R57 ;  /* 0x0000001916257819 */ /* 0x000fe40000001239 */
[----:B------:R-:W-:Y:S02]  /*12bb0*/  SHF.R.U64 R64, R14, 0x2, R45 ;  /* 0x000000020e407819 */ /* 0x000fe4000000122d */
[----:B------:R-:W-:-:S02]  /*12bc0*/  LOP3.LUT R41, R36, R41, RZ, 0xfc, !PT ;  /* 0x0000002924297212 */ /* 0x000fc400078efcff */
[----:B------:R-:W-:Y:S02]  /*12bd0*/  LOP3.LUT R23, R40, R23, RZ, 0xfc, !PT ;  /* 0x0000001728177212 */ /* 0x000fe400078efcff */
        /* <DEDUP_REMOVED lines=11> */
[----:B------:R-:W-:Y:S01]  /*12c90*/  IMAD.SHL.U32 R49, R64, 0x8, RZ ;  /* 0x0000000840317824 */ /* 0x000fe200078e00ff */
[----:B------:R-:W-:Y:S02]  /*12ca0*/  SHF.R.U32.HI R46, RZ, 0x1d, R65 ;  /* 0x0000001dff2e7819 */ /* 0x000fe40000011641 */
[----:B------:R-:W-:-:S02]  /*12cb0*/  LOP3.LUT R31, R60, R31, RZ, 0xfc, !PT ;  /* 0x0000001f3c1f7212 */ /* 0x000fc400078efcff */
[----:B------:R-:W-:Y:S01]  /*12cc0*/  SHF.L.U64.HI R12, R64, 0x3, R65 ;  /* 0x00000003400c7819 */ /* 0x000fe20000010241 */
[C---:B------:R-:W-:Y:S01]  /*12cd0*/  IMAD.SHL.U32 R65, R24.reuse, 0x10000000, RZ ;  /* 0x1000000018417824 */ /* 0x040fe200078e00ff */
[----:B------:R-:W-:Y:S01]  /*12ce0*/  LOP3.LUT R60, R49, R46, RZ, 0xfc, !PT ;  /* 0x0000002e313c7212 */ /* 0x000fe200078efcff */
[C---:B------:R-:W-:Y:S01]  /*12cf0*/  IMAD.SHL.U32 R46, R15.reuse, 0x100000, RZ ;  /* 0x001000000f2e7824 */ /* 0x040fe200078e00ff */
[--C-:B------:R-:W-:Y:S02]  /*12d00*/  SHF.L.U64.HI R49, R24, 0x1c, R39.reuse ;  /* 0x0000001c18317819 */ /* 0x100fe40000010227 */
[----:B------:R-:W-:Y:S02]  /*12d10*/  SHF.R.U32.HI R66, RZ, 0x4, R39 ;  /* 0x00000004ff427819 */ /* 0x000fe40000011627 */
[----:B------:R-:W-:Y:S02]  /*12d20*/  SHF.L.U64.HI R24, R15, 0x14, R48 ;  /* 0x000000140f187819 */ /* 0x000fe40000010230 */
[----:B------:R-:W-:-:S02]  /*12d30*/  LOP3.LUT R13, R13, R67, RZ, 0x3c, !PT ;  /* 0x000000430d0d7212 */ /* 0x000fc400078e3cff */
[----:B------:R-:W-:Y:S02]  /*12d40*/  SHF.R.U32.HI R15, RZ, 0xc, R48 ;  /* 0x0000000cff0f7819 */ /* 0x000fe40000011630 */
[----:B------:R-:W-:Y:S02]  /*12d50*/  LOP3.LUT R66, R65, R66, RZ, 0xfc, !PT ;  /* 0x0000004241427212 */ /* 0x000fe400078efcff */
[----:B------:R-:W-:Y:S02]  /*12d60*/  LOP3.LUT R15, R46, R15, RZ, 0xfc, !PT ;  /* 0x0000000f2e0f7212 */ /* 0x000fe400078efcff */
[----:B------:R-:W-:Y:S02]  /*12d70*/  SHF.R.U64 R65, R11, 0x13, R18 ;  /* 0x000000130b417819 */ /* 0x000fe40000001212 */
[C---:B------:R-:W-:Y:S01]  /*12d80*/  SHF.R.U64 R64, R13.reuse, 0x3, R4 ;  /* 0x000000030d407819 */ /* 0x040fe20000001204 */
[----:B------:R-:W-:Y:S01]  /*12d90*/  IMAD.SHL.U32 R13, R13, 0x20000000, RZ ;  /* 0x200000000d0d7824 */ /* 0x000fe200078e00ff */
[----:B------:R-:W-:-:S02]  /*12da0*/  SHF.R.U32.HI R34, RZ, 0x9, R34 ;  /* 0x00000009ff227819 */ /* 0x000fc40000011622 */
[----:B------:R-:W-:Y:S02]  /*12db0*/  LOP3.LUT R48, R66, R15, R60, 0xd2, !PT ;  /* 0x0000000f42307212 */ /* 0x000fe400078ed23c */
[----:B------:R-:W-:Y:S02]  /*12dc0*/  LOP3.LUT R46, R15, R60, R65, 0xd2, !PT ;  /* 0x0000003c0f2e7212 */ /* 0x000fe400078ed241 */
        /* <DEDUP_REMOVED lines=8> */
[----:B------:R-:W-:Y:S02]  /*12e50*/  LOP3.LUT R17, R17, R67, RZ, 0x3c, !PT ;  /* 0x0000004311117212 */ /* 0x000fe400078e3cff */
[----:B------:R-:W-:Y:S01]  /*12e60*/  LOP3.LUT R19, R44, R19, RZ, 0xfc, !PT ;  /* 0x000000132c137212 */ /* 0x000fe200078efcff */
[----:B------:R-:W-:Y:S01]  /*12e70*/  IMAD.SHL.U32 R44, R11, 0x2000, RZ ;  /* 0x000020000b2c7824 */ /* 0x000fe200078e00ff */
[----:B------:R-:W-:Y:S01]  /*12e80*/  LOP3.LUT R22, R64, R27, RZ, 0xfc, !PT ;  /* 0x0000001b40167212 */ /* 0x000fe200078efcff */
[C---:B------:R-:W-:Y:S01]  /*12e90*/  IMAD.SHL.U32 R27, R17.reuse, 0x800, RZ ;  /* 0x00000800111b7824 */ /* 0x040fe200078e00ff */
[----:B------:R-:W-:Y:S01]  /*12ea0*/  SHF.R.U32.HI R11, RZ, 0x13, R18 ;  /* 0x00000013ff0b7819 */ /* 0x000fe20000011612 */
[----:B------:R-:W-:Y:S01]  /*12eb0*/  IMAD.SHL.U32 R64, R16, 0x8000, RZ ;  /* 0x0000800010407824 */ /* 0x000fe200078e00ff */
[--C-:B------:R-:W-:Y:S02]  /*12ec0*/  SHF.R.U32.HI R18, RZ, 0x15, R30.reuse ;  /* 0x00000015ff127819 */ /* 0x100fe4000001161e */
[----:B------:R-:W-:-:S02]  /*12ed0*/  SHF.R.U64 R57, R17, 0x15, R30 ;  /* 0x0000001511397819 */ /* 0x000fc4000000121e */
[----:B------:R-:W-:Y:S02]  /*12ee0*/  LOP3.LUT R17, R0, R63, RZ, 0x3c, !PT ;  /* 0x0000003f00117212 */ /* 0x000fe400078e3cff */
[----:B------:R-:W-:Y:S02]  /*12ef0*/  LOP3.LUT R18, R27, R18, RZ, 0xfc, !PT ;  /* 0x000000121b127212 */ /* 0x000fe400078efcff */
[-CC-:B------:R-:W-:Y:S02]  /*12f00*/  LOP3.LUT R27, R32, R0.reuse, R63.reuse, 0x90, !PT ;  /* 0x00000000201b7212 */ /* 0x180fe400078e903f */
[----:B------:R-:W-:Y:S02]  /*12f10*/  LOP3.LUT R30, R38, R0, R63, 0x6, !PT ;  /* 0x00000000261e7212 */ /* 0x000fe400078e063f */
[----:B------:R-:W-:Y:S02]  /*12f20*/  LOP3.LUT R0, R17, R32, R57, 0xd2, !PT ;  /* 0x0000002011007212 */ /* 0x000fe400078ed239 */
[----:B------:R-:W-:-:S02]  /*12f30*/  LOP3.LUT R11, R44, R11, RZ, 0xfc, !PT ;  /* 0x0000000b2c0b7212 */ /* 0x000fc400078efcff */
[----:B------:R-:W-:Y:S02]  /*12f40*/  LOP3.LUT R17, R32, R57, R35, 0xd2, !PT ;  /* 0x0000003920117212 */ /* 0x000fe400078ed223 */
[----:B------:R-:W-:Y:S02]  /*12f50*/  LOP3.LUT R32, R57, R35, R38, 0xd2, !PT ;  /* 0x0000002339207212 */ /* 0x000fe400078ed226 */
[----:B------:R-:W-:Y:S02]  /*12f60*/  LOP3.LUT R44, R38, R27, RZ, 0x3c, !PT ;  /* 0x0000001b262c7212 */ /* 0x000fe400078e3cff */
[----:B------:R-:W-:Y:S02]  /*12f70*/  LOP3.LUT R38, R10, R43, RZ, 0x3c, !PT ;  /* 0x0000002b0a267212 */ /* 0x000fe400078e3cff */
[-CC-:B------:R-:W-:Y:S02]  /*12f80*/  LOP3.LUT R27, R9, R10.reuse, R43.reuse, 0x6, !PT ;  /* 0x0000000a091b7212 */ /* 0x180fe400078e062b */
[----:B------:R-:W-:-:S02]  /*12f90*/  LOP3.LUT R10, R21, R10, R43, 0x90, !PT ;  /* 0x0000000a150a7212 */ /* 0x000fc400078e902b */
[----:B------:R-:W-:Y:S02]  /*12fa0*/  SHF.R.U32.HI R33, RZ, 0x11, R33 ;  /* 0x00000011ff217819 */ /* 0x000fe40000011621 */
[----:B------:R-:W-:Y:S01]  /*12fb0*/  SHF.R.U32.HI R43, RZ, 0x1a, R7 ;  /* 0x0000001aff2b7819 */ /* 0x000fe20000011607 */
[----:B------:R-:W-:Y:S01]  /*12fc0*/  IMAD.SHL.U32 R7, R14, 0x40000000, RZ ;  /* 0x400000000e077824 */ /* 0x000fe200078e00ff */
[----:B------:R-:W-:Y:S02]  /*12fd0*/  SHF.R.U32.HI R16, RZ, 0x2, R45 ;  /* 0x00000002ff107819 */ /* 0x000fe4000001162d */
[----:B------:R-:W-:Y:S02]  /*12fe0*/  LOP3.LUT R33, R64, R33, RZ, 0xfc, !PT ;  /* 0x0000002140217212 */ /* 0x000fe400078efcff */
[----:B------:R-:W-:Y:S02]  /*12ff0*/  SHF.R.U32.HI R14, RZ, 0x3, R4 ;  /* 0x00000003ff0e7819 */ /* 0x000fe40000011604 */
        /* <DEDUP_REMOVED lines=38> */
[----:B------:R-:W-:-:S02]  /*13260*/  LOP3.LUT R28, R56, R21, R16, 0x96, !PT ;  /* 0x00000015381c7212 */ /* 0x000fc400078e9610 */
[----:B------:R-:W-:Y:S02]  /*13270*/  LOP3.LUT R24, R40, R24, R25, 0x96, !PT ;  /* 0x0000001828187212 */ /* 0x000fe400078e9619 */
[----:B------:R-:W-:Y:S02]  /*13280*/  LOP3.LUT R49, R20, R44, R15, 0x96, !PT ;  /* 0x0000002c14317212 */ /* 0x000fe400078e960f */
[----:B------:R-:W-:Y:S01]  /*13290*/  LOP3.LUT R66, R22, R66, R9, 0x1e, !PT ;  /* 0x0000004216427212 */ /* 0x000fe200078e1e09 */
[----:B------:R-:W-:Y:S01]  /*132a0*/  IMAD.SHL.U32 R68, R24, 0x2, RZ ;  /* 0x0000000218447824 */ /* 0x000fe200078e00ff */
[----:B------:R-:W-:Y:S02]  /*132b0*/  LOP3.LUT R9, R8, R28, R53, 0x96, !PT ;  /* 0x0000001c08097212 */ /* 0x000fe400078e9635 */
[----:B------:R-:W-:Y:S02]  /*132c0*/  LOP3.LUT R28, R55, R10, R14, 0x96, !PT ;  /* 0x0000000a371c7212 */ /* 0x000fe400078e960e */
[----:B------:R-:W-:-:S02]  /*132d0*/  LOP3.LUT R49, R41, R49, R4, 0x96, !PT ;  /* 0x0000003129317212 */ /* 0x000fc400078e9604 */
[----:B------:R-:W-:Y:S02]  /*132e0*/  SHF.R.U32.HI R29, RZ, 0x1f, R9 ;  /* 0x0000001fff1d7819 */ /* 0x000fe40000011609 */
[----:B------:R-:W-:Y:S02]  /*132f0*/  LOP3.LUT R28, R34, R28, R61, 0x96, !PT ;  /* 0x0000001c221c7212 */ /* 0x000fe400078e963d */
[----:B------:R-:W-:Y:S01]  /*13300*/  LOP3.LUT R30, R35, R30, RZ, 0x3c, !PT ;  /* 0x0000001e231e7212 */ /* 0x000fe200078e3cff */
[C---:B------:R-:W-:Y:S01]  /*13310*/  IMAD.SHL.U32 R35, R49.reuse, 0x2, RZ ;  /* 0x0000000231237824 */ /* 0x040fe200078e00ff */
[----:B------:R-:W-:Y:S02]  /*13320*/  LOP3.LUT R29, R49, R68, R29, 0x1e, !PT ;  /* 0x00000044311d7212 */ /* 0x000fe400078e1e1d */
[----:B------:R-:W-:Y:S02]  /*13330*/  SHF.R.U32.HI R68, RZ, 0x1f, R28 ;  /* 0x0000001fff447819 */ /* 0x000fe4000001161c */
[----:B------:R-:W-:-:S02]  /*13340*/  LOP3.LUT R38, R38, 0x80000000, RZ, 0x3c, !PT ;  /* 0x8000000026267812 */ /* 0x000fc400078e3cff */
[C---:B------:R-:W-:Y:S02]  /*13350*/  LOP3.LUT R35, R45.reuse, R35, R68, 0x1e, !PT ;  /* 0x000000232d237212 */ /* 0x040fe400078e1e44 */
[----:B------:R-:W-:Y:S02]  /*13360*/  SHF.L.U64.HI R68, R45, 0x1, R64 ;  /* 0x000000012d447819 */ /* 0x000fe40000010240 */
[----:B------:R-:W-:Y:S02]  /*13370*/  LOP3.LUT R45, R47, R38, R18, 0x96, !PT ;  /* 0x000000262f2d7212 */ /* 0x000fe400078e9612 */
[----:B------:R-:W-:Y:S02]  /*13380*/  SHF.L.U64.HI R49, R49, 0x1, R28 ;  /* 0x0000000131317819 */ /* 0x000fe4000001021c */
[----:B------:R-:W-:Y:S02]  /*13390*/  LOP3.LUT R45, R19, R45, R58, 0x96, !PT ;  /* 0x0000002d132d7212 */ /* 0x000fe400078e963a */
        /* <DEDUP_REMOVED lines=11> */
[----:B------:R-:W-:Y:S02]  /*13450*/  LOP3.LUT R65, R13, R30, R60, 0x96, !PT ;  /* 0x0000001e0d417212 */ /* 0x000fe400078e963c */
[----:B------:R-:W-:-:S02]  /*13460*/  LOP3.LUT R49, R8, R49, RZ, 0x3c, !PT ;  /* 0x0000003108317212 */ /* 0x000fc400078e3cff */
[----:B------:R-:W-:Y:S02]  /*13470*/  LOP3.LUT R8, R54, R27, R11, 0x96, !PT ;  /* 0x0000001b36087212 */ /* 0x000fe400078e960b */
[----:B------:R-:W-:Y:S02]  /*13480*/  LOP3.LUT R65, R42, R65, R23, 0x96, !PT ;  /* 0x000000412a417212 */ /* 0x000fe400078e9617 */
[----:B------:R-:W-:Y:S02]  /*13490*/  SHF.L.U64.HI R53, R24, 0x1, R9 ;  /* 0x0000000118357819 */ /* 0x000fe40000010209 */
[----:B------:R-:W-:Y:S02]  /*134a0*/  LOP3.LUT R8, R43, R8, R50, 0x96, !PT ;  /* 0x000000082b087212 */ /* 0x000fe400078e9632 */
[----:B------:R-:W-:Y:S01]  /*134b0*/  LOP3.LUT R53, R28, R53, RZ, 0x3c, !PT ;  /* 0x000000351c357212 */ /* 0x000fe200078e3cff */
[----:B------:R-:W-:Y:S01]  /*134c0*/  IMAD.SHL.U32 R28, R65, 0x2, RZ ;  /* 0x00000002411c7824 */ /* 0x000fe200078e00ff */
[----:B------:R-:W-:-:S02]  /*134d0*/  SHF.R.U32.HI R57, RZ, 0x1f, R8 ;  /* 0x0000001fff397819 */ /* 0x000fc40000011608 */
[----:B------:R-:W-:Y:S02]  /*134e0*/  LOP3.LUT R23, R23, R35, RZ, 0x3c, !PT ;  /* 0x0000002317177212 */ /* 0x000fe400078e3cff */
[----:B------:R-:W-:Y:S02]  /*134f0*/  LOP3.LUT R57, R24, R28, R57, 0x1e, !PT ;  /* 0x0000001c18397212 */ /* 0x000fe400078e1e39 */
[----:B------:R-:W-:Y:S02]  /*13500*/  SHF.L.U64.HI R24, R65, 0x1, R8 ;  /* 0x0000000141187819 */ /* 0x000fe40000010208 */
[----:B------:R-:W-:Y:S02]  /*13510*/  LOP3.LUT R27, R27, R64, RZ, 0x3c, !PT ;  /* 0x000000401b1b7212 */ /* 0x000fe400078e3cff */
[----:B------:R-:W-:Y:S01]  /*13520*/  LOP3.LUT R63, R9, R24, RZ, 0x3c, !PT ;  /* 0x00000018093f7212 */ /* 0x000fe200078e3cff */
[----:B------:R-:W-:Y:S01]  /*13530*/  IMAD.SHL.U32 R9, R22, 0x2, RZ ;  /* 0x0000000216097824 */ /* 0x000fe200078e00ff */
[----:B------:R-:W-:-:S02]  /*13540*/  SHF.R.U32.HI R24, RZ, 0x1f, R45 ;  /* 0x0000001fff187819 */ /* 0x000fc4000001162d */
[----:B------:R-:W-:Y:S02]  /*13550*/  SHF.L.U64.HI R45, R22, 0x1, R45 ;  /* 0x00000001162d7819 */ /* 0x000fe4000001022d */
[----:B------:R-:W-:Y:S01]  /*13560*/  LOP3.LUT R9, R65, R9, R24, 0x1e, !PT ;  /* 0x0000000941097212 */ /* 0x000fe200078e1e18 */
[----:B------:R-:W-:Y:S01]  /*13570*/  IMAD.SHL.U32 R24, R23, 0x200000, RZ ;  /* 0x0020000017187824 */ /* 0x000fe200078e00ff */
[----:B------:R-:W-:Y:S02]  /*13580*/  LOP3.LUT R45, R8, R45, RZ, 0x3c, !PT ;  /* 0x0000002d082d7212 */ /* 0x000fe400078e3cff */
[----:B------:R-:W-:Y:S02]  /*13590*/  LOP3.LUT R22, R31, R63, RZ, 0x3c, !PT ;  /* 0x0000003f1f167212 */ /* 0x000fe400078e3cff */
[-C--:B------:R-:W-:Y:S02]  /*135a0*/  LOP3.LUT R11, R11, R64.reuse, RZ, 0x3c, !PT ;  /* 0x000000400b0b7212 */ /* 0x080fe400078e3cff */
        /* <DEDUP_REMOVED lines=19> */
[----:B------:R-:W-:Y:S01]  /*136e0*/  LOP3.LUT R63, R18, R53, RZ, 0x3c, !PT ;  /* 0x00000035123f7212 */ /* 0x000fe200078e3cff */
[----:B------:R-:W-:Y:S01]  /*136f0*/  IMAD.SHL.U32 R18, R6, 0x800, RZ ;  /* 0x0000080006127824 */ /* 0x000fe200078e00ff */
[----:B------:R-:W-:Y:S02]  /*13700*/  SHF.R.U32.HI R41, RZ, 0xb, R50 ;  /* 0x0000000bff297819 */ /* 0x000fe40000011632 */
[-C--:B------:R-:W-:Y:S02]  /*13710*/  LOP3.LUT R14, R14, R45.reuse, RZ, 0x3c, !PT ;  /* 0x0000002d0e0e7212 */ /* 0x080fe400078e3cff */
[-C--:B------:R-:W-:Y:S02]  /*13720*/  LOP3.LUT R55, R55, R45.reuse, RZ, 0x3c, !PT ;  /* 0x0000002d37377212 */ /* 0x080fe400078e3cff */
[-C--:B------:R-:W-:Y:S02]  /*13730*/  LOP3.LUT R61, R61, R45.reuse, RZ, 0x3c, !PT ;  /* 0x0000002d3d3d7212 */ /* 0x080fe400078e3cff */
[----:B------:R-:W-:Y:S01]  /*13740*/  LOP3.LUT R34, R34, R45, RZ, 0x3c, !PT ;  /* 0x0000002d22227212 */ /* 0x000fe200078e3cff */
[----:B------:R-:W-:Y:S01]  /*13750*/  IMAD.SHL.U32 R45, R10, 0x10, RZ ;  /* 0x000000100a2d7824 */ /* 0x000fe200078e00ff */
[----:B------:R-:W-:-:S02]  /*13760*/  SHF.R.U32.HI R48, RZ, 0x1c, R63 ;  /* 0x0000001cff307819 */ /* 0x000fc4000001163f */
[-C--:B------:R-:W-:Y:S02]  /*13770*/  LOP3.LUT R30, R30, R35.reuse, RZ, 0x3c, !PT ;  /* 0x000000231e1e7212 */ /* 0x080fe400078e3cff */
[-C--:B------:R-:W-:Y:S02]  /*13780*/  LOP3.LUT R60, R60, R35.reuse, RZ, 0x3c, !PT ;  /* 0x000000233c3c7212 */ /* 0x080fe400078e3cff */
[----:B------:R-:W-:Y:S02]  /*13790*/  LOP3.LUT R13, R13, R35, RZ, 0x3c, !PT ;  /* 0x000000230d0d7212 */ /* 0x000fe400078e3cff */
[----:B------:R-:W-:Y:S02]  /*137a0*/  LOP3.LUT R41, R24, R41, RZ, 0xfc, !PT ;  /* 0x0000002918297212 */ /* 0x000fe400078efcff */
[----:B------:R-:W-:Y:S02]  /*137b0*/  LOP3.LUT R35, R42, R35, RZ, 0x3c, !PT ;  /* 0x000000232a237212 */ /* 0x000fe400078e3cff */
[----:B------:R-:W-:-:S02]  /*137c0*/  SHF.R.U32.HI R24, RZ, 0x8, R64 ;  /* 0x00000008ff187819 */ /* 0x000fc40000011640 */
[----:B------:R-:W-:Y:S02]  /*137d0*/  SHF.L.U64.HI R8, R23, 0x15, R50 ;  /* 0x0000001517087819 */ /* 0x000fe40000010232 */
[--C-:B------:R-:W-:Y:S02]  /*137e0*/  SHF.R.U64 R6, R6, 0x15, R59.reuse ;  /* 0x0000001506067819 */ /* 0x100fe4000000123b */
[----:B------:R-:W-:Y:S01]  /*137f0*/  SHF.R.U32.HI R23, RZ, 0x15, R59 ;  /* 0x00000015ff177819 */ /* 0x000fe2000001163b */
[----:B------:R-:W-:Y:S01]  /*13800*/  IMAD.SHL.U32 R59, R46, 0x1000, RZ ;  /* 0x000010002e3b7824 */ /* 0x000fe200078e00ff */
[----:B------:R-:W-:Y:S02]  /*13810*/  LOP3.LUT R48, R45, R48, RZ, 0xfc, !PT ;  /* 0x000000302d307212 */ /* 0x000fe400078efcff */
[----:B------:R-:W-:Y:S02]  /*13820*/  SHF.R.U64 R10, R10, 0x1c, R63 ;  /* 0x0000001c0a0a7819 */ /* 0x000fe4000000123f */
[----:B------:R-:W-:-:S02]  /*13830*/  SHF.R.U64 R45, R46, 0x14, R21 ;  /* 0x000000142e2d7819 */ /* 0x000fc40000001215 */
[----:B------:R-:W-:Y:S02]  /*13840*/  SHF.L.U64.HI R46, R51, 0xa, R56 ;  /* 0x0000000a332e7819 */ /* 0x000fe40000010238 */
[----:B------:R-:W-:Y:S02]  /*13850*/  SHF.L.U64.HI R63, R44, 0x1b, R31 ;  /* 0x0000001b2c3f7819 */ /* 0x000fe4000001021f */
[----:B------:R-:W-:Y:S02]  /*13860*/  SHF.L.U64.HI R65, R26, 0xf, R57 ;  /* 0x0000000f1a417819 */ /* 0x000fe40000010239 */
[----:B------:R-:W-:Y:S02]  /*13870*/  PRMT R24, R24, 0x4210, R35 ;  /* 0x0000421018187816 */ /* 0x000fe40000000023 */
[----:B------:R-:W-:Y:S02]  /*13880*/  SHF.R.U32.HI R28, RZ, 0x14, R21 ;  /* 0x00000014ff1c7819 */ /* 0x000fe40000011615 */
[----:B------:R-:W-:-:S02]  /*13890*/  LOP3.LUT R23, R18, R23, RZ, 0xfc, !PT ;  /* 0x0000001712177212 */ /* 0x000fc400078efcff */
[----:B------:R-:W-:Y:S02]  /*138a0*/  SHF.R.U64 R21, R35, 0x8, R64 ;  /* 0x0000000823157819 */ /* 0x000fe40000001240 */
[----:B------:R-:W-:Y:S02]  /*138b0*/  LOP3.LUT R42, R63, R48, R46, 0xd2, !PT ;  /* 0x000000303f2a7212 */ /* 0x000fe400078ed22e */
[----:B------:R-:W-:Y:S02]  /*138c0*/  LOP3.LUT R18, R48, R46, R65, 0xd2, !PT ;  /* 0x0000002e30127212 */ /* 0x000fe400078ed241 */
[----:B------:R-:W-:Y:S02]  /*138d0*/  LOP3.LUT R35, R46, R65, R24, 0xd2, !PT ;  /* 0x000000412e237212 */ /* 0x000fe400078ed218 */
[----:B------:R-:W-:Y:S02]  /*138e0*/  LOP3.LUT R46, R65, R24, R63, 0xd2, !PT ;  /* 0x00000018412e7212 */ /* 0x000fe400078ed23f */
[----:B------:R-:W-:-:S02]  /*138f0*/  LOP3.LUT R24, R24, R63, R48, 0xd2, !PT ;  /* 0x0000003f18187212 */ /* 0x000fc400078ed230 */
[----:B------:R-:W-:Y:S02]  /*13900*/  LOP3.LUT R36, R36, R29, RZ, 0x3c, !PT ;  /* 0x0000001d24247212 */ /* 0x000fe400078e3cff */
[----:B------:R-:W-:Y:S02]  /*13910*/  LOP3.LUT R63, R19, R53, RZ, 0x3c, !PT ;  /* 0x00000035133f7212 */ /* 0x000fe400078e3cff */
[----:B------:R-:W-:Y:S02]  /*13920*/  LOP3.LUT R28, R59, R28, RZ, 0xfc, !PT ;  /* 0x0000001c3b1c7212 */ /* 0x000fe400078efcff */
[----:B------:R-:W-:Y:S02]  /*13930*/  SHF.L.U64.HI R65, R17, 0x1, R66 ;  /* 0x0000000111417819 */ /* 0x000fe40000010242 */
[----:B------:R-:W-:Y:S02]  /*13940*/  SHF.L.U64.HI R52, R39, 0x6, R12 ;  /* 0x0000000627347819 */ /* 0x000fe4000001020c */
[----:B------:R-:W-:-:S02]  /*13950*/  SHF.L.U64.HI R59, R13, 0x19, R54 ;  /* 0x000000190d3b7819 */ /* 0x000fc40000010236 */
[----:B------:R-:W-:Y:S02]  /*13960*/  SHF.L.U64.HI R48, R36, 0x12, R63 ;  /* 0x0000001224307819 */ /* 0x000fe4000001023f */
[----:B------:R-:W-:Y:S02]  /*13970*/  SHF.L.U64.HI R62, R4, 0x8, R61 ;  /* 0x00000008043e7819 */ /* 0x000fe4000001023d */
        /* <DEDUP_REMOVED lines=10> */
[----:B------:R-:W-:Y:S01]  /*13a20*/  SHF.R.U32.HI R26, RZ, 0x11, R57 ;  /* 0x00000011ff1a7819 */ /* 0x000fe20000011639 */
[----:B------:R-:W-:Y:S01]  /*13a30*/  IMAD.SHL.U32 R57, R39, 0x40, RZ ;  /* 0x0000004027397824 */ /* 0x000fe200078e00ff */
[----:B------:R-:W-:Y:S01]  /*13a40*/  LOP3.LUT R17, R56, R17, RZ, 0xfc, !PT ;  /* 0x0000001138117212 */ /* 0x000fe200078efcff */
[----:B------:R-:W-:Y:S01]  /*13a50*/  IMAD.SHL.U32 R39, R40, 0x4, RZ ;  /* 0x0000000428277824 */ /* 0x000fe200078e00ff */
[----:B------:R-:W-:-:S02]  /*13a60*/  LOP3.LUT R51, R62, R51, RZ, 0xfc, !PT ;  /* 0x000000333e337212 */ /* 0x000fc400078efcff */
[----:B------:R-:W-:Y:S02]  /*13a70*/  SHF.R.U32.HI R56, RZ, 0x1a, R12 ;  /* 0x0000001aff387819 */ /* 0x000fe4000001160c */
[----:B------:R-:W-:Y:S02]  /*13a80*/  LOP3.LUT R7, R7, R29, RZ, 0x3c, !PT ;  /* 0x0000001d07077212 */ /* 0x000fe400078e3cff */
[----:B------:R-:W-:Y:S02]  /*13a90*/  LOP3.LUT R62, R58, R53, RZ, 0x3c, !PT ;  /* 0x000000353a3e7212 */ /* 0x000fe400078e3cff */
[--C-:B------:R-:W-:Y:S02]  /*13aa0*/  SHF.R.U32.HI R64, RZ, 0x1e, R49.reuse ;  /* 0x0000001eff407819 */ /* 0x100fe40000011631 */
[----:B------:R-:W-:Y:S02]  /*13ab0*/  SHF.L.U64.HI R12, R40, 0x2, R49 ;  /* 0x00000002280c7819 */ /* 0x000fe40000010231 */
[----:B------:R-:W-:-:S02]  /*13ac0*/  LOP3.LUT R26, R65, R26, RZ, 0xfc, !PT ;  /* 0x0000001a411a7212 */ /* 0x000fc400078efcff */
[----:B------:R-:W-:Y:S02]  /*13ad0*/  LOP3.LUT R40, R57, R56, RZ, 0xfc, !PT ;  /* 0x0000003839287212 */ /* 0x000fe400078efcff */
[C---:B------:R-:W-:Y:S01]  /*13ae0*/  SHF.R.U64 R65, R60.reuse, 0x9, R11 ;  /* 0x000000093c417819 */ /* 0x040fe2000000120b */
[----:B------:R-:W-:Y:S01]  /*13af0*/  IMAD.SHL.U32 R60, R60, 0x800000, RZ ;  /* 0x008000003c3c7824 */ /* 0x000fe200078e00ff */
[C---:B------:R-:W-:Y:S01]  /*13b00*/  SHF.R.U64 R49, R32.reuse, 0x2, R43 ;  /* 0x0000000220317819 */ /* 0x040fe2000000122b */
[----:B------:R-:W-:Y:S01]  /*13b10*/  IMAD.SHL.U32 R32, R32, 0x40000000, RZ ;  /* 0x4000000020207824 */ /* 0x000fe200078e00ff */
[----:B------:R-:W-:Y:S02]  /*13b20*/  SHF.R.U64 R58, R20, 0x19, R55 ;  /* 0x00000019143a7819 */ /* 0x000fe40000001237 */
[----:B------:R-:W-:Y:S02]  /*13b30*/  SHF.R.U64 R57, R7, 0x17, R62 ;  /* 0x0000001707397819 */ /* 0x000fe4000000123e */
        /* <DEDUP_REMOVED lines=12> */
[----:B------:R-:W-:Y:S02]  /*13c00*/  LOP3.LUT R11, R60, R11, RZ, 0xfc, !PT ;  /* 0x0000000b3c0b7212 */ /* 0x000fe400078efcff */
[----:B------:R-:W-:Y:S02]  /*13c10*/  LOP3.LUT R36, R65, R36, RZ, 0xfc, !PT ;  /* 0x0000002441247212 */ /* 0x000fe400078efcff */
[--C-:B------:R-:W-:Y:S02]  /*13c20*/  SHF.R.U64 R25, R25, 0x13, R16.reuse ;  /* 0x0000001319197819 */ /* 0x100fe40000001210 */
[----:B------:R-:W-:Y:S02]  /*13c30*/  SHF.R.U32.HI R63, RZ, 0x13, R16 ;  /* 0x00000013ff3f7819 */ /* 0x000fe40000011610 */
[----:B------:R-:W-:Y:S01]  /*13c40*/  LOP3.LUT R60, R33, R29, RZ, 0x3c, !PT ;  /* 0x0000001d213c7212 */ /* 0x000fe200078e3cff */
[C---:B------:R-:W-:Y:S01]  /*13c50*/  IMAD.SHL.U32 R33, R37.reuse, 0x20000000, RZ ;  /* 0x2000000025217824 */ /* 0x040fe200078e00ff */
[----:B------:R-:W-:-:S02]  /*13c60*/  SHF.R.U64 R16, R37, 0x3, R22 ;  /* 0x0000000325107819 */ /* 0x000fc40000001216 */
[----:B------:R-:W-:Y:S02]  /*13c70*/  LOP3.LUT R65, R47, R53, RZ, 0x3c, !PT ;  /* 0x000000352f417212 */ /* 0x000fe400078e3cff */
[----:B------:R-:W-:Y:S02]  /*13c80*/  SHF.R.U32.HI R22, RZ, 0x3, R22 ;  /* 0x00000003ff167819 */ /* 0x000fe40000011616 */
[----:B------:R-:W-:Y:S02]  /*13c90*/  LOP3.LUT R13, R64, R13, RZ, 0xfc, !PT ;  /* 0x0000000d400d7212 */ /* 0x000fe400078efcff */
        /* <DEDUP_REMOVED lines=14> */
[----:B------:R-:W-:Y:S02]  /*13d80*/  SHF.R.U32.HI R43, RZ, 0x2, R43 ;  /* 0x00000002ff2b7819 */ /* 0x000fe4000001162b */
[----:B------:R-:W-:Y:S02]  /*13d90*/  SHF.R.U32.HI R65, RZ, 0x1d, R65 ;  /* 0x0000001dff417819 */ /* 0x000fe40000011641 */
[----:B------:R-:W-:Y:S02]  /*13da0*/  LOP3.LUT R60, R32, R43, RZ, 0xfc, !PT ;  /* 0x0000002b203c7212 */ /* 0x000fe400078efcff */
[----:B------:R-:W-:Y:S01]  /*13db0*/  LOP3.LUT R32, R62, R65, RZ, 0xfc, !PT ;  /* 0x000000413e207212 */ /* 0x000fe200078efcff */
[----:B------:R-:W-:Y:S01]  /*13dc0*/  IMAD.SHL.U32 R62, R30, 0x10000000, RZ ;  /* 0x100000001e3e7824 */ /* 0x000fe200078e00ff */
[----:B------:R-:W-:Y:S01]  /*13dd0*/  SHF.R.U32.HI R63, RZ, 0x4, R27 ;  /* 0x00000004ff3f7819 */ /* 0x000fe2000001161b */
[C---:B------:R-:W-:Y:S01]  /*13de0*/  IMAD.SHL.U32 R30, R9.reuse, 0x4000, RZ ;  /* 0x00004000091e7824 */ /* 0x040fe200078e00ff */
[----:B------:R-:W-:-:S02]  /*13df0*/  SHF.L.U64.HI R27, R9, 0xe, R34 ;  /* 0x0000000e091b7819 */ /* 0x000fc40000010222 */
[----:B------:R-:W-:Y:S02]  /*13e00*/  SHF.R.U32.HI R9, RZ, 0x12, R34 ;  /* 0x00000012ff097819 */ /* 0x000fe40000011622 */
[-CC-:B------:R-:W-:Y:S02]  /*13e10*/  LOP3.LUT R43, R27, R38.reuse, R53.reuse, 0x6, !PT ;  /* 0x000000261b2b7212 */ /* 0x180fe400078e0635 */
[----:B------:R-:W-:Y:S02]  /*13e20*/  LOP3.LUT R9, R30, R9, RZ, 0xfc, !PT ;  /* 0x000000091e097212 */ /* 0x000fe400078efcff */
[----:B------:R-:W-:Y:S02]  /*13e30*/  LOP3.LUT R30, R38, R53, RZ, 0x3c, !PT ;  /* 0x00000035261e7212 */ /* 0x000fe400078e3cff */
[----:B------:R-:W-:Y:S01]  /*13e40*/  LOP3.LUT R38, R28, R38, R53, 0x90, !PT ;  /* 0x000000261c267212 */ /* 0x000fe200078e9035 */
[----:B------:R-:W-:Y:S01]  /*13e50*/  IMAD.SHL.U32 R53, R44, 0x8000000, RZ ;  /* 0x080000002c357824 */ /* 0x000fe200078e00ff */
[----:B------:R-:W-:Y:S01]  /*13e60*/  SHF.R.U32.HI R44, RZ, 0x5, R31 ;  /* 0x00000005ff2c7819 */ /* 0x000fe2000001161f */
[----:B------:R-:W-:Y:S01]  /*13e70*/  IMAD.SHL.U32 R31, R20, 0x80, RZ ;  /* 0x00000080141f7824 */ /* 0x000fe200078e00ff */
[----:B------:R-:W-:-:S02]  /*13e80*/  SHF.R.U32.HI R61, RZ, 0x18, R61 ;  /* 0x00000018ff3d7819 */ /* 0x000fc4000001163d */
[----:B------:R-:W-:Y:S02]  /*13e90*/  SHF.R.U32.HI R34, RZ, 0x19, R55 ;  /* 0x00000019ff227819 */ /* 0x000fe40000011637 */
[----:B------:R-:W-:Y:S02]  /*13ea0*/  SHF.R.U32.HI R14, RZ, 0xc, R14 ;  /* 0x0000000cff0e7819 */ /* 0x000fe4000001160e */
[----:B------:R-:W-:Y:S02]  /*13eb0*/  LOP3.LUT R20, R53, R44, RZ, 0xfc, !PT ;  /* 0x0000002c35147212 */ /* 0x000fe400078efcff */
[----:B------:R-:W-:Y:S02]  /*13ec0*/  PRMT R44, R61, 0x6540, R4 ;  /* 0x000065403d2c7816 */ /* 0x000fe40000000004 */
[----:B------:R-:W-:Y:S02]  /*13ed0*/  LOP3.LUT R34, R31, R34, RZ, 0xfc, !PT ;  /* 0x000000221f227212 */ /* 0x000fe400078efcff */
        /* <DEDUP_REMOVED lines=34> */
[----:B------:R-:W-:Y:S02]  /*14100*/  LOP3.LUT R0, R0, 0x80008081, RZ, 0x3c, !PT ;  /* 0x8000808100007812 */ /* 0x000fe400078e3cff */
[----:B------:R-:W-:Y:S02]  /*14110*/  LOP3.LUT R29, R59, R23, R54, 0x96, !PT ;  /* 0x000000173b1d7212 */ /* 0x000fe400078e9636 */
[----:B------:R-:W-:-:S02]  /*14120*/  LOP3.LUT R16, R58, R16, R31, 0x96, !PT ;  /* 0x000000103a107212 */ /* 0x000fc400078e961f */
[----:B------:R-:W-:Y:S02]  /*14130*/  LOP3.LUT R55, R41, R44, RZ, 0x3c, !PT ;  /* 0x0000002c29377212 */ /* 0x000fe400078e3cff */
[----:B------:R-:W-:Y:S01]  /*14140*/  LOP3.LUT R44, R40, R45, R25, 0x96, !PT ;  /* 0x0000002d282c7212 */ /* 0x000fe200078e9619 */
[----:B------:R-:W-:Y:S01]  /*14150*/  IMAD.SHL.U32 R62, R16, 0x2, RZ ;  /* 0x00000002103e7824 */ /* 0x000fe200078e00ff */
[----:B------:R-:W-:Y:S02]  /*14160*/  LOP3.LUT R30, R21, R0, R32, 0x96, !PT ;  /* 0x00000000151e7212 */ /* 0x000fe400078e9620 */
[----:B------:R-:W-:Y:S02]  /*14170*/  LOP3.LUT R29, R34, R29, R35, 0x96, !PT ;  /* 0x0000001d221d7212 */ /* 0x000fe400078e9623 */
[----:B------:R-:W-:Y:S02]  /*14180*/  LOP3.LUT R61, R52, R28, R37, 0x96, !PT ;  /* 0x0000001c343d7212 */ /* 0x000fe400078e9625 */
[----:B------:R-:W-:-:S02]  /*14190*/  LOP3.LUT R38, R27, R38, RZ, 0x3c, !PT ;  /* 0x000000261b267212 */ /* 0x000fc400078e3cff */
[----:B------:R-:W-:Y:S02]  /*141a0*/  LOP3.LUT R44, R56, R44, R15, 0x96, !PT ;  /* 0x0000002c382c7212 */ /* 0x000fe400078e960f */
[----:B------:R-:W-:Y:S02]  /*141b0*/  LOP3.LUT R30, R39, R30, R14, 0x96, !PT ;  /* 0x0000001e271e7212 */ /* 0x000fe400078e960e */
[----:B------:R-:W-:Y:S02]  /*141c0*/  SHF.R.U32.HI R27, RZ, 0x1f, R29 ;  /* 0x0000001fff1b7819 */ /* 0x000fe4000001161d */
[----:B------:R-:W-:Y:S02]  /*141d0*/  LOP3.LUT R65, R10, R9, R63, 0x96, !PT ;  /* 0x000000090a417212 */ /* 0x000fe400078e963f */
[----:B------:R-:W-:Y:S02]  /*141e0*/  LOP3.LUT R61, R11, R61, R18, 0x96, !PT ;  /* 0x0000003d0b3d7212 */ /* 0x000fe400078e9612 */
[----:B------:R-:W-:Y:S01]  /*141f0*/  LOP3.LUT R43, R8, R43, RZ, 0x3c, !PT ;  /* 0x0000002b082b7212 */ /* 0x000fe200078e3cff */
[----:B------:R-:W-:Y:S01]  /*14200*/  IMAD.SHL.U32 R8, R44, 0x2, RZ ;  /* 0x000000022c087824 */ /* 0x000fe200078e00ff */
[----:B------:R-:W-:-:S02]  /*14210*/  LOP3.LUT R60, R19, R38, R22, 0x96, !PT ;  /* 0x00000026133c7212 */ /* 0x000fc400078e9616 */
        /* <DEDUP_REMOVED lines=8> */
[----:B------:R-:W-:Y:S02]  /*142a0*/  LOP3.LUT R8, R16, R8, R41, 0x1e, !PT ;  /* 0x0000000810087212 */ /* 0x000fe400078e1e29 */
[----:B------:R-:W-:Y:S02]  /*142b0*/  LOP3.LUT R41, R50, R4, R47, 0x96, !PT ;  /* 0x0000000432297212 */ /* 0x000fe400078e962f */
[----:B------:R-:W-:Y:S02]  /*142c0*/  SHF.L.U64.HI R64, R65, 0x1, R60 ;  /* 0x0000000141407819 */ /* 0x000fe4000001023c */
[----:B------:R-:W-:Y:S02]  /*142d0*/  SHF.L.U64.HI R66, R16, 0x1, R29 ;  /* 0x0000000110427819 */ /* 0x000fe4000001021d */
[----:B------:R-:W-:-:S02]  /*142e0*/  LOP3.LUT R41, R53, R41, R42, 0x96, !PT ;  /* 0x0000002935297212 */ /* 0x000fc400078e962a */
        /* <DEDUP_REMOVED lines=8> */
[----:B------:R-:W-:Y:S02]  /*14370*/  LOP3.LUT R67, R36, R55, R7, 0x96, !PT ;  /* 0x0000003724437212 */ /* 0x000fe400078e9607 */
[----:B------:R-:W-:Y:S02]  /*14380*/  LOP3.LUT R37, R52, R29, RZ, 0x3c, !PT ;  /* 0x0000001d34257212 */ /* 0x000fe400078e3cff */
[----:B------:R-:W-:Y:S02]  /*14390*/  LOP3.LUT R52, R48, R43, R33, 0x96, !PT ;  /* 0x0000002b30347212 */ /* 0x000fe400078e9621 */
[----:B------:R-:W-:-:S02]  /*143a0*/  LOP3.LUT R28, R28, R29, RZ, 0x3c, !PT ;  /* 0x0000001d1c1c7212 */ /* 0x000fc400078e3cff */
[-C--:B------:R-:W-:Y:S02]  /*143b0*/  LOP3.LUT R18, R18, R29.reuse, RZ, 0x3c, !PT ;  /* 0x0000001d12127212 */ /* 0x080fe400078e3cff */
[----:B------:R-:W-:Y:S02]  /*143c0*/  LOP3.LUT R11, R11, R29, RZ, 0x3c, !PT ;  /* 0x0000001d0b0b7212 */ /* 0x000fe400078e3cff */
[----:B------:R-:W-:Y:S02]  /*143d0*/  SHF.L.U64.HI R29, R44, 0x1, R61 ;  /* 0x000000012c1d7819 */ /* 0x000fe4000001023d */
[----:B------:R-:W-:Y:S02]  /*143e0*/  LOP3.LUT R67, R57, R67, R26, 0x96, !PT ;  /* 0x0000004339437212 */ /* 0x000fe400078e961a */
[----:B------:R-:W-:Y:S02]  /*143f0*/  LOP3.LUT R52, R17, R52, R46, 0x96, !PT ;  /* 0x0000003411347212 */ /* 0x000fe400078e962e */
[----:B------:R-:W-:Y:S01]  /*14400*/  LOP3.LUT R29, R60, R29, RZ, 0x3c, !PT ;  /* 0x0000001d3c1d7212 */ /* 0x000fe200078e3cff */
[----:B------:R-:W-:Y:S01]  /*14410*/  IMAD.SHL.U32 R60, R67, 0x2, RZ ;  /* 0x00000002433c7824 */ /* 0x000fe200078e00ff */
[----:B------:R-:W-:-:S02]  /*14420*/  SHF.R.U32.HI R65, RZ, 0x1f, R52 ;  /* 0x0000001fff417819 */ /* 0x000fc40000011634 */
[C---:B------:R-:W-:Y:S01]  /*14430*/  SHF.L.U64.HI R69, R30.reuse, 0x1, R41 ;  /* 0x000000011e457819 */ /* 0x040fe20000010229 */
[----:B------:R-:W-:Y:S01]  /*14440*/  IMAD.SHL.U32 R30, R30, 0x2, RZ ;  /* 0x000000021e1e7824 */ /* 0x000fe200078e00ff */
[----:B------:R-:W-:Y:S02]  /*14450*/  LOP3.LUT R65, R44, R60, R65, 0x1e, !PT ;  /* 0x0000003c2c417212 */ /* 0x000fe400078e1e41 */
[----:B------:R-:W-:Y:S02]  /*14460*/  SHF.R.U32.HI R44, RZ, 0x1f, R41 ;  /* 0x0000001fff2c7819 */ /* 0x000fe40000011629 */
[----:B------:R-:W-:Y:S02]  /*14470*/  LOP3.LUT R41, R52, R69, RZ, 0x3c, !PT ;  /* 0x0000004534297212 */ /* 0x000fe400078e3cff */
[C---:B------:R-:W-:Y:S02]  /*14480*/  LOP3.LUT R44, R67.reuse, R30, R44, 0x1e, !PT ;  /* 0x0000001e432c7212 */ /* 0x040fe400078e1e2c */
[----:B------:R-:W-:-:S02]  /*14490*/  SHF.L.U64.HI R30, R67, 0x1, R52 ;  /* 0x00000001431e7819 */ /* 0x000fc40000010234 */
[----:B------:R-:W-:Y:S02]  /*144a0*/  LOP3.LUT R26, R26, R8, RZ, 0x3c, !PT ;  /* 0x000000081a1a7212 */ /* 0x000fe400078e3cff */
[-C--:B------:R-:W-:Y:S02]  /*144b0*/  LOP3.LUT R52, R43, R16.reuse, RZ, 0x3c, !PT ;  /* 0x000000102b347212 */ /* 0x080fe400078e3cff */
[----:B------:R-:W-:Y:S02]  /*144c0*/  LOP3.LUT R43, R46, R16, RZ, 0x3c, !PT ;  /* 0x000000102e2b7212 */ /* 0x000fe400078e3cff */
[-C--:B------:R-:W-:Y:S02]  /*144d0*/  LOP3.LUT R55, R55, R8.reuse, RZ, 0x3c, !PT ;  /* 0x0000000837377212 */ /* 0x080fe400078e3cff */
[-C--:B------:R-:W-:Y:S02]  /*144e0*/  LOP3.LUT R7, R7, R8.reuse, RZ, 0x3c, !PT ;  /* 0x0000000807077212 */ /* 0x080fe400078e3cff */
[----:B------:R-:W-:-:S02]  /*144f0*/  LOP3.LUT R36, R36, R8, RZ, 0x3c, !PT ;  /* 0x0000000824247212 */ /* 0x000fc400078e3cff */
[----:B------:R-:W-:Y:S01]  /*14500*/  LOP3.LUT R8, R57, R8, RZ, 0x3c, !PT ;  /* 0x0000000839087212 */ /* 0x000fe200078e3cff */
[----:B------:R-:W-:Y:S01]  /*14510*/  IMAD.SHL.U32 R57, R26, 0x200000, RZ ;  /* 0x002000001a397824 */ /* 0x000fe200078e00ff */
[----:B------:R-:W-:Y:S02]  /*14520*/  LOP3.LUT R30, R61, R30, RZ, 0x3c, !PT ;  /* 0x0000001e3d1e7212 */ /* 0x000fe400078e3cff */
[-C--:B------:R-:W-:Y:S02]  /*14530*/  LOP3.LUT R9, R9, R44.reuse, RZ, 0x3c, !PT ;  /* 0x0000002c09097212 */ /* 0x080fe400078e3cff */
[-C--:B------:R-:W-:Y:S02]  /*14540*/  LOP3.LUT R63, R63, R44.reuse, RZ, 0x3c, !PT ;  /* 0x0000002c3f3f7212 */ /* 0x080fe400078e3cff */
[-C--:B------:R-:W-:Y:S02]  /*14550*/  LOP3.LUT R10, R10, R44.reuse, RZ, 0x3c, !PT ;  /* 0x0000002c0a0a7212 */ /* 0x080fe400078e3cff */
[----:B------:R-:W-:-:S02]  /*14560*/  LOP3.LUT R20, R20, R44, RZ, 0x3c, !PT ;  /* 0x0000002c14147212 */ /* 0x000fc400078e3cff */
[----:B------:R-:W-:Y:S02]  /*14570*/  LOP3.LUT R44, R49, R44, RZ, 0x3c, !PT ;  /* 0x0000002c312c7212 */ /* 0x000fe400078e3cff */
[----:B------:R-:W-:Y:S02]  /*14580*/  SHF.R.U32.HI R46, RZ, 0xb, R43 ;  /* 0x0000000bff2e7819 */ /* 0x000fe4000001162b */
        /* <DEDUP_REMOVED lines=8> */
[-C--:B------:R-:W-:Y:S02]  /*14610*/  LOP3.LUT R24, R35, R30.reuse, RZ, 0x3c, !PT ;  /* 0x0000001e23187212 */ /* 0x080fe400078e3cff */
[----:B------:R-:W-:-:S02]  /*14620*/  LOP3.LUT R23, R23, R30, RZ, 0x3c, !PT ;  /* 0x0000001e17177212 */ /* 0x000fc400078e3cff */
[-C--:B------:R-:W-:Y:S02]  /*14630*/  LOP3.LUT R51, R54, R30.reuse, RZ, 0x3c, !PT ;  /* 0x0000001e36337212 */ /* 0x080fe400078e3cff */
[-C--:B------:R-:W-:Y:S02]  /*14640*/  LOP3.LUT R16, R59, R30.reuse, RZ, 0x3c, !PT ;  /* 0x0000001e3b107212 */ /* 0x080fe400078e3cff */
[----:B------:R-:W-:Y:S01]  /*14650*/  LOP3.LUT R35, R34, R30, RZ, 0x3c, !PT ;  /* 0x0000001e22237212 */ /* 0x000fe200078e3cff */
[----:B------:R-:W-:Y:S01]  /*14660*/  IMAD.SHL.U32 R34, R25, 0x1000, RZ ;  /* 0x0000100019227824 */ /* 0x000fe200078e00ff */
[----:B------:R-:W-:Y:S02]  /*14670*/  LOP3.LUT R32, R32, R27, RZ, 0x3c, !PT ;  /* 0x0000001b20207212 */ /* 0x000fe400078e3cff */
[----:B------:R-:W-:Y:S02]  /*14680*/  LOP3.LUT R30, R57, R46, RZ, 0xfc, !PT ;  /* 0x0000002e391e7212 */ /* 0x000fe400078efcff */
[----:B------:R-:W-:Y:S01]  /*14690*/  LOP3.LUT R57, R47, R29, RZ, 0x3c, !PT ;  /* 0x0000001d2f397212 */ /* 0x000fe200078e3cff */
[----:B------:R-:W-:Y:S01]  /*146a0*/  IMAD.SHL.U32 R59, R32, 0x10, RZ ;  /* 0x00000010203b7824 */ /* 0x000fe200078e00ff */
[----:B------:R-:W-:-:S02]  /*146b0*/  SHF.L.U64.HI R26, R26, 0x15, R43 ;  /* 0x000000151a1a7819 */ /* 0x000fc4000001022b */
[C-C-:B------:R-:W-:Y:S01]  /*146c0*/  SHF.L.U64.HI R43, R44.reuse, 0xe, R41.reuse ;  /* 0x0000000e2c2b7819 */ /* 0x140fe20000010229 */
[----:B------:R-:W-:Y:S01]  /*146d0*/  IMAD.SHL.U32 R44, R44, 0x4000, RZ ;  /* 0x000040002c2c7824 */ /* 0x000fe200078e00ff */
[----:B------:R-:W-:Y:S02]  /*146e0*/  SHF.R.U32.HI R47, RZ, 0x12, R41 ;  /* 0x00000012ff2f7819 */ /* 0x000fe40000011629 */
[--C-:B------:R-:W-:Y:S02]  /*146f0*/  SHF.R.U64 R25, R25, 0x14, R62.reuse ;  /* 0x0000001419197819 */ /* 0x100fe4000000123e */
[----:B------:R-:W-:Y:S02]  /*14700*/  SHF.R.U32.HI R41, RZ, 0x14, R62 ;  /* 0x00000014ff297819 */ /* 0x000fe4000001163e */
[--C-:B------:R-:W-:Y:S02]  /*14710*/  SHF.R.U64 R32, R32, 0x1c, R57.reuse ;  /* 0x0000001c20207819 */ /* 0x100fe40000001239 */
[----:B------:R-:W-:-:S02]  /*14720*/  SHF.R.U32.HI R62, RZ, 0x1c, R57 ;  /* 0x0000001cff3e7819 */ /* 0x000fc40000011639 */
[--C-:B------:R-:W-:Y:S02]  /*14730*/  SHF.R.U32.HI R57, RZ, 0x8, R17.reuse ;  /* 0x00000008ff397819 */ /* 0x100fe40000011611 */
[----:B------:R-:W-:Y:S02]  /*14740*/  LOP3.LUT R31, R31, R65, RZ, 0x3c, !PT ;  /* 0x000000411f1f7212 */ /* 0x000fe400078e3cff */
[----:B------:R-:W-:Y:S02]  /*14750*/  SHF.R.U64 R17, R8, 0x8, R17 ;  /* 0x0000000808117819 */ /* 0x000fe40000001211 */
[----:B------:R-:W-:Y:S02]  /*14760*/  LOP3.LUT R62, R59, R62, RZ, 0xfc, !PT ;  /* 0x0000003e3b3e7212 */ /* 0x000fe400078efcff */
[----:B------:R-:W-:Y:S02]  /*14770*/  PRMT R8, R57, 0x4210, R8 ;  /* 0x0000421039087816 */ /* 0x000fe40000000008 */
[----:B------:R-:W-:-:S02]  /*14780*/  SHF.L.U64.HI R46, R40, 0xa, R37 ;  /* 0x0000000a282e7819 */ /* 0x000fc40000010225 */
[----:B------:R-:W-:Y:S02]  /*14790*/  SHF.L.U64.HI R57, R9, 0x1b, R38 ;  /* 0x0000001b09397819 */ /* 0x000fe40000010226 */
[C---:B------:R-:W-:Y:S01]  /*147a0*/  SHF.L.U64.HI R59, R31.reuse, 0xf, R24 ;  /* 0x0000000f1f3b7819 */ /* 0x040fe20000010218 */
[----:B------:R-:W-:Y:S01]  /*147b0*/  IMAD.SHL.U32 R31, R31, 0x8000, RZ ;  /* 0x000080001f1f7824 */ /* 0x000fe200078e00ff */
[----:B------:R-:W-:Y:S02]  /*147c0*/  LOP3.LUT R39, R39, R27, RZ, 0x3c, !PT ;  /* 0x0000001b27277212 */ /* 0x000fe400078e3cff */
[----:B------:R-:W-:Y:S02]  /*147d0*/  LOP3.LUT R48, R53, R29, RZ, 0x3c, !PT ;  /* 0x0000001d35307212 */ /* 0x000fe400078e3cff */
[----:B------:R-:W-:Y:S02]  /*147e0*/  LOP3.LUT R12, R12, R65, RZ, 0x3c, !PT ;  /* 0x000000410c0c7212 */ /* 0x000fe400078e3cff */
[----:B------:R-:W-:-:S02]  /*147f0*/  LOP3.LUT R61, R57, R62, R46, 0xd2, !PT ;  /* 0x0000003e393d7212 */ /* 0x000fc400078ed22e */
[----:B------:R-:W-:Y:S02]  /*14800*/  LOP3.LUT R53, R62, R46, R59, 0xd2, !PT ;  /* 0x0000002e3e357212 */ /* 0x000fe400078ed23b */
[-C--:B------:R-:W-:Y:S02]  /*14810*/  LOP3.LUT R6, R6, R65.reuse, RZ, 0x3c, !PT ;  /* 0x0000004106067212 */ /* 0x080fe400078e3cff */
[-C--:B------:R-:W-:Y:S02]  /*14820*/  LOP3.LUT R13, R13, R65.reuse, RZ, 0x3c, !PT ;  /* 0x000000410d0d7212 */ /* 0x080fe400078e3cff */
[----:B------:R-:W-:Y:S02]  /*14830*/  LOP3.LUT R58, R58, R65, RZ, 0x3c, !PT ;  /* 0x000000413a3a7212 */ /* 0x000fe400078e3cff */
[----:B------:R-:W-:Y:S02]  /*14840*/  LOP3.LUT R47, R44, R47, RZ, 0xfc, !PT ;  /* 0x0000002f2c2f7212 */ /* 0x000fe400078efcff */
[----:B------:R-:W-:-:S02]  /*14850*/  LOP3.LUT R41, R34, R41, RZ, 0xfc, !PT ;  /* 0x0000002922297212 */ /* 0x000fc400078efcff */
[----:B------:R-:W-:Y:S02]  /*14860*/  LOP3.LUT R54, R59, R8, R57, 0xd2, !PT ;  /* 0x000000083b367212 */ /* 0x000fe400078ed239 */
[----:B------:R-:W-:Y:S02]  /*14870*/  LOP3.LUT R62, R8, R57, R62, 0xd2, !PT ;  /* 0x00000039083e7212 */ /* 0x000fe400078ed23e */
[----:B------:R-:W-:Y:S02]  /*14880*/  SHF.L.U64.HI R34, R20, 0x8, R49 ;  /* 0x0000000814227819 */ /* 0x000fe40000010231 */
[----:B------:R-:W-:Y:S02]  /*14890*/  SHF.L.U64.HI R57, R36, 0x19, R33 ;  /* 0x0000001924397819 */ /* 0x000fe40000010221 */
[----:B------:R-:W-:Y:S02]  /*148a0*/  SHF.L.U64.HI R44, R39, 0x12, R48 ;  /* 0x00000012272c7819 */ /* 0x000fe40000010230 */
[----:B------:R-:W-:-:S02]  /*148b0*/  SHF.L.U64.HI R65, R45, 0x1, R28 ;  /* 0x000000012d417819 */ /* 0x000fc4000001021c */
[----:B------:R-:W-:Y:S02]  /*148c0*/  SHF.L.U64.HI R64, R12, 0x6, R51 ;  /* 0x000000060c407819 */ /* 0x000fe40000010233 */
[----:B------:R-:W-:Y:S02]  /*148d0*/  LOP3.LUT R46, R46, R59, R8, 0xd2, !PT ;  /* 0x0000003b2e2e7212 */ /* 0x000fe400078ed208 */
        /* <DEDUP_REMOVED lines=12> */
[----:B------:R-:W-:Y:S02]  /*149a0*/  LOP3.LUT R28, R65, R28, RZ, 0xfc, !PT ;  /* 0x0000001c411c7212 */ /* 0x000fe400078efcff */
[----:B------:R-:W-:-:S02]  /*149b0*/  LOP3.LUT R9, R40, R9, RZ, 0xfc, !PT ;  /* 0x0000000928097212 */ /* 0x000fc400078efcff */
[----:B------:R-:W-:Y:S02]  /*149c0*/  LOP3.LUT R14, R14, R27, RZ, 0x3c, !PT ;  /* 0x0000001b0e0e7212 */ /* 0x000fe400078e3cff */
[----:B------:R-:W-:Y:S02]  /*149d0*/  LOP3.LUT R65, R42, R29, RZ, 0x3c, !PT ;  /* 0x0000001d2a417212 */ /* 0x000fe400078e3cff */
[--C-:B------:R-:W-:Y:S02]  /*149e0*/  SHF.R.U32.HI R40, RZ, 0x1e, R11.reuse ;  /* 0x0000001eff287819 */ /* 0x100fe4000001160b */
[----:B------:R-:W-:Y:S02]  /*149f0*/  PRMT R45, R45, 0x6540, R20 ;  /* 0x000065402d2d7816 */ /* 0x000fe40000000014 */
[----:B------:R-:W-:Y:S02]  /*14a00*/  SHF.L.U64.HI R20, R56, 0x2, R11 ;  /* 0x0000000238147819 */ /* 0x000fe4000001020b */
[----:B------:R-:W-:-:S02]  /*14a10*/  SHF.R.U64 R56, R7, 0x9, R60 ;  /* 0x0000000907387819 */ /* 0x000fc4000000123c */
[C---:B------:R-:W-:Y:S01]  /*14a20*/  SHF.R.U64 R11, R14.reuse, 0x17, R65 ;  /* 0x000000170e0b7819 */ /* 0x040fe20000001241 */
[----:B------:R-:W-:Y:S01]  /*14a30*/  IMAD.SHL.U32 R14, R14, 0x200, RZ ;  /* 0x000002000e0e7824 */ /* 0x000fe200078e00ff */
[----:B------:R-:W-:Y:S02]  /*14a40*/  SHF.R.U64 R38, R10, 0x19, R19 ;  /* 0x000000190a267819 */ /* 0x000fe40000001213 */
[C---:B------:R-:W-:Y:S01]  /*14a50*/  SHF.R.U64 R67, R6.reuse, 0x2, R23 ;  /* 0x0000000206437819 */ /* 0x040fe20000001217 */
[----:B------:R-:W-:Y:S01]  /*14a60*/  IMAD.SHL.U32 R6, R6, 0x40000000, RZ ;  /* 0x4000000006067824 */ /* 0x000fe200078e00ff */
[----:B------:R-:W-:Y:S02]  /*14a70*/  LOP3.LUT R40, R49, R40, RZ, 0xfc, !PT ;  /* 0x0000002831287212 */ /* 0x000fe400078efcff */
        /* <DEDUP_REMOVED lines=8> */
[----:B------:R-:W-:-:S02]  /*14b00*/  LOP3.LUT R36, R67, R36, RZ, 0xfc, !PT ;  /* 0x0000002443247212 */ /* 0x000fc400078efcff */
[----:B------:R-:W-:Y:S01]  /*14b10*/  LOP3.LUT R67, R50, R29, RZ, 0x3c, !PT ;  /* 0x0000001d32437212 */ /* 0x000fe200078e3cff */
[----:B------:R-:W-:Y:S01]  /*14b20*/  IMAD.SHL.U32 R50, R39, 0x40000, RZ ;  /* 0x0004000027327824 */ /* 0x000fe200078e00ff */
[----:B------:R-:W-:Y:S01]  /*14b30*/  SHF.R.U32.HI R21, RZ, 0xe, R48 ;  /* 0x0000000eff157819 */ /* 0x000fe20000011630 */
[C---:B------:R-:W-:Y:S01]  /*14b40*/  IMAD.SHL.U32 R39, R56.reuse, 0x8, RZ ;  /* 0x0000000838277824 */ /* 0x040fe200078e00ff */
[--C-:B------:R-:W-:Y:S02]  /*14b50*/  SHF.L.U64.HI R33, R56, 0x3, R67.reuse ;  /* 0x0000000338217819 */ /* 0x100fe40000010243 */
[----:B------:R-:W-:Y:S02]  /*14b60*/  SHF.R.U32.HI R56, RZ, 0x1d, R67 ;  /* 0x0000001dff387819 */ /* 0x000fe40000011643 */
[C---:B------:R-:W-:Y:S01]  /*14b70*/  SHF.L.U64.HI R48, R55.reuse, 0x1c, R52 ;  /* 0x0000001c37307819 */ /* 0x040fe20000010234 */
[----:B------:R-:W-:Y:S01]  /*14b80*/  IMAD.SHL.U32 R55, R55, 0x10000000, RZ ;  /* 0x1000000037377824 */ /* 0x000fe200078e00ff */
[----:B------:R-:W-:Y:S01]  /*14b90*/  LOP3.LUT R21, R50, R21, RZ, 0xfc, !PT ;  /* 0x0000001532157212 */ /* 0x000fe200078efcff */
[----:B------:R-:W-:Y:S01]  /*14ba0*/  IMAD.SHL.U32 R50, R63, 0x100000, RZ ;  /* 0x001000003f327824 */ /* 0x000fe200078e00ff */
[----:B------:R-:W-:-:S02]  /*14bb0*/  LOP3.LUT R56, R39, R56, RZ, 0xfc, !PT ;  /* 0x0000003827387212 */ /* 0x000fc400078efcff */
[----:B------:R-:W-:Y:S02]  /*14bc0*/  SHF.R.U32.HI R37, RZ, 0x16, R37 ;  /* 0x00000016ff257819 */ /* 0x000fe40000011625 */
[----:B------:R-:W-:Y:S02]  /*14bd0*/  SHF.R.U32.HI R66, RZ, 0x4, R52 ;  /* 0x00000004ff427819 */ /* 0x000fe40000011634 */
[--C-:B------:R-:W-:Y:S02]  /*14be0*/  SHF.L.U64.HI R39, R63, 0x14, R22.reuse ;  /* 0x000000143f277819 */ /* 0x100fe40000010216 */
[----:B------:R-:W-:Y:S02]  /*14bf0*/  SHF.R.U32.HI R63, RZ, 0xc, R22 ;  /* 0x0000000cff3f7819 */ /* 0x000fe40000011616 */
[----:B------:R-:W-:Y:S02]  /*14c00*/  LOP3.LUT R37, R64, R37, RZ, 0xfc, !PT ;  /* 0x0000002540257212 */ /* 0x000fe400078efcff */
[----:B------:R-:W-:-:S02]  /*14c10*/  LOP3.LUT R66, R55, R66, RZ, 0xfc, !PT ;  /* 0x0000004237427212 */ /* 0x000fc400078efcff */
[----:B------:R-:W-:Y:S02]  /*14c20*/  LOP3.LUT R63, R50, R63, RZ, 0xfc, !PT ;  /* 0x0000003f323f7212 */ /* 0x000fe400078efcff */
[----:B------:R-:W-:Y:S02]  /*14c30*/  SHF.R.U64 R55, R15, 0x13, R18 ;  /* 0x000000130f377819 */ /* 0x000fe40000001212 */
[C---:B------:R-:W-:Y:S01]  /*14c40*/  SHF.R.U64 R64, R58.reuse, 0x3, R35 ;  /* 0x000000033a407819 */ /* 0x040fe20000001223 */
[----:B------:R-:W-:Y:S01]  /*14c50*/  IMAD.SHL.U32 R58, R58, 0x20000000, RZ ;  /* 0x200000003a3a7824 */ /* 0x000fe200078e00ff */
[----:B------:R-:W-:Y:S02]  /*14c60*/  LOP3.LUT R22, R66, R63, R56, 0xd2, !PT ;  /* 0x0000003f42167212 */ /* 0x000fe400078ed238 */
[----:B------:R-:W-:Y:S02]  /*14c70*/  LOP3.LUT R50, R63, R56, R55, 0xd2, !PT ;  /* 0x000000383f327212 */ /* 0x000fe400078ed237 */
[----:B------:R-:W-:-:S02]  /*14c80*/  LOP3.LUT R52, R56, R55, R64, 0xd2, !PT ;  /* 0x0000003738347212 */ /* 0x000fc400078ed240 */
[----:B------:R-:W-:Y:S01]  /*14c90*/  LOP3.LUT R56, R64, R66, R63, 0xd2, !PT ;  /* 0x0000004240387212 */ /* 0x000fe200078ed23f */
[----:B------:R-:W-:Y:S01]  /*14ca0*/  IMAD.SHL.U32 R63, R10, 0x80, RZ ;  /* 0x000000800a3f7824 */ /* 0x000fe200078e00ff */
[----:B------:R-:W-:Y:S02]  /*14cb0*/  SHF.R.U32.HI R10, RZ, 0x19, R19 ;  /* 0x00000019ff0a7819 */ /* 0x000fe40000011613 */
[----:B------:R-:W-:Y:S02]  /*14cc0*/  SHF.R.U32.HI R65, RZ, 0x17, R65 ;  /* 0x00000017ff417819 */ /* 0x000fe40000011641 */
[----:B------:R-:W-:Y:S01]  /*14cd0*/  LOP3.LUT R55, R55, R64, R66, 0xd2, !PT ;  /* 0x0000004037377212 */ /* 0x000fe200078ed242 */
        /* <DEDUP_REMOVED lines=8> */
[----:B------:R-:W-:Y:S02]  /*14d60*/  LOP3.LUT R18, R25, R0, R27, 0x90, !PT ;  /* 0x0000000019127212 */ /* 0x000fe400078e901b */
[----:B------:R-:W-:Y:S02]  /*14d70*/  LOP3.LUT R13, R0, R27, RZ, 0x3c, !PT ;  /* 0x0000001b000d7212 */ /* 0x000fe400078e3cff */
[----:B------:R-:W-:Y:S02]  /*14d80*/  SHF.R.U32.HI R16, RZ, 0x15, R16 ;  /* 0x00000015ff107819 */ /* 0x000fe40000011610 */
[----:B------:R-:W-:-:S02]  /*14d90*/  LOP3.LUT R14, R63, R14, RZ, 0xfc, !PT ;  /* 0x0000000e3f0e7212 */ /* 0x000fc400078efcff */
[----:B------:R-:W-:Y:S02]  /*14da0*/  SHF.R.U32.HI R24, RZ, 0x11, R24 ;  /* 0x00000011ff187819 */ /* 0x000fe40000011618 */
[C---:B------:R-:W-:Y:S02]  /*14db0*/  LOP3.LUT R27, R47.reuse, R0, R27, 0x6, !PT ;  /* 0x000000002f1b7212 */ /* 0x040fe400078e061b */
[----:B------:R-:W-:Y:S01]  /*14dc0*/  LOP3.LUT R63, R47, R18, RZ, 0x3c, !PT ;  /* 0x000000122f3f7212 */ /* 0x000fe200078e3cff */
[----:B------:R-:W-:Y:S01]  /*14dd0*/  IMAD.SHL.U32 R18, R12, 0x40, RZ ;  /* 0x000000400c127824 */ /* 0x000fe200078e00ff */
[----:B------:R-:W-:Y:S02]  /*14de0*/  LOP3.LUT R0, R13, R25, R60, 0xd2, !PT ;  /* 0x000000190d007212 */ /* 0x000fe400078ed23c */
[----:B------:R-:W-:Y:S02]  /*14df0*/  LOP3.LUT R16, R15, R16, RZ, 0xfc, !PT ;  /* 0x000000100f107212 */ /* 0x000fe400078efcff */
[----:B------:R-:W-:-:S02]  /*14e00*/  LOP3.LUT R13, R60, R30, R47, 0xd2, !PT ;  /* 0x0000001e3c0d7212 */ /* 0x000fc400078ed22f */
[----:B------:R-:W-:Y:S02]  /*14e10*/  SHF.R.U32.HI R51, RZ, 0x1a, R51 ;  /* 0x0000001aff337819 */ /* 0x000fe40000011633 */
[----:B------:R-:W-:Y:S02]  /*14e20*/  SHF.R.U32.HI R23, RZ, 0x2, R23 ;  /* 0x00000002ff177819 */ /* 0x000fe40000011617 */
[----:B------:R-:W-:Y:S02]  /*14e30*/  LOP3.LUT R15, R4, R29, RZ, 0x3c, !PT ;  /* 0x0000001d040f7212 */ /* 0x000fe400078e3cff */
[--C-:B------:R-:W-:Y:S02]  /*14e40*/  LOP3.LUT R47, R43, R4, R29.reuse, 0x6, !PT ;  /* 0x000000042b2f7212 */ /* 0x100fe400078e061d */
[----:B------:R-:W-:Y:S02]  /*14e50*/  LOP3.LUT R12, R31, R24, RZ, 0xfc, !PT ;  /* 0x000000181f0c7212 */ /* 0x000fe400078efcff */
[----:B------:R-:W-:-:S02]  /*14e60*/  LOP3.LUT R4, R41, R4, R29, 0x90, !PT ;  /* 0x0000000429047212 */ /* 0x000fc400078e901d */
[----:B------:R-:W-:Y:S02]  /*14e70*/  SHF.R.U32.HI R29, RZ, 0x3, R35 ;  /* 0x00000003ff1d7819 */ /* 0x000fe40000011623 */
[----:B------:R-:W-:Y:S02]  /*14e80*/  LOP3.LUT R51, R18, R51, RZ, 0xfc, !PT ;  /* 0x0000003312337212 */ /* 0x000fe400078efcff */
[----:B------:R-:W-:Y:S02]  /*14e90*/  LOP3.LUT R35, R6, R23, RZ, 0xfc, !PT ;  /* 0x0000001706237212 */ /* 0x000fe400078efcff */
        /* <DEDUP_REMOVED lines=48> */
[----:B------:R-:W-:Y:S01]  /*151a0*/  LOP3.LUT R47, R7, R47, R62, 0x96, !PT ;  /* 0x0000002f072f7212 */ /* 0x000fe200078e963e */
[C---:B------:R-:W-:Y:S01]  /*151b0*/  IMAD.SHL.U32 R60, R64.reuse, 0x2, RZ ;  /* 0x00000002403c7824 */ /* 0x040fe200078e00ff */
[----:B------:R-:W-:Y:S02]  /*151c0*/  LOP3.LUT R15, R15, 0x80000000, RZ, 0x3c, !PT ;  /* 0x800000000f0f7812 */ /* 0x000fe400078e3cff */
[----:B------:R-:W-:Y:S02]  /*151d0*/  LOP3.LUT R39, R64, R32, R39, 0x1e, !PT ;  /* 0x0000002040277212 */ /* 0x000fe400078e1e27 */
[----:B------:R-:W-:Y:S02]  /*151e0*/  SHF.R.U32.HI R32, RZ, 0x1f, R47 ;  /* 0x0000001fff207819 */ /* 0x000fe4000001162f */
[----:B------:R-:W-:-:S02]  /*151f0*/  LOP3.LUT R65, R57, R15, R26, 0x96, !PT ;  /* 0x0000000f39417212 */ /* 0x000fc400078e961a */
[C---:B------:R-:W-:Y:S02]  /*15200*/  LOP3.LUT R32, R51.reuse, R60, R32, 0x1e, !PT ;  /* 0x0000003c33207212 */ /* 0x040fe400078e1e20 */
[----:B------:R-:W-:Y:S02]  /*15210*/  SHF.L.U64.HI R60, R51, 0x1, R58 ;  /* 0x00000001333c7819 */ /* 0x000fe4000001023a */
[----:B------:R-:W-:Y:S02]  /*15220*/  LOP3.LUT R65, R10, R65, R61, 0x96, !PT ;  /* 0x000000410a417212 */ /* 0x000fe400078e963d */
[----:B------:R-:W-:Y:S02]  /*15230*/  LOP3.LUT R25, R25, R48, RZ, 0x3c, !PT ;  /* 0x0000003019197212 */ /* 0x000fe400078e3cff */
[----:B------:R-:W-:Y:S02]  /*15240*/  LOP3.LUT R51, R65, R60, RZ, 0x3c, !PT ;  /* 0x0000003c41337212 */ /* 0x000fe400078e3cff */
[----:B------:R-:W-:-:S02]  /*15250*/  LOP3.LUT R50, R50, R48, RZ, 0x3c, !PT ;  /* 0x0000003032327212 */ /* 0x000fc400078e3cff */
[-C--:B------:R-:W-:Y:S02]  /*15260*/  LOP3.LUT R45, R45, R48.reuse, RZ, 0x3c, !PT ;  /* 0x000000302d2d7212 */ /* 0x080fe400078e3cff */
[-C--:B------:R-:W-:Y:S02]  /*15270*/  LOP3.LUT R31, R31, R48.reuse, RZ, 0x3c, !PT ;  /* 0x000000301f1f7212 */ /* 0x080fe400078e3cff */
[----:B------:R-:W-:Y:S02]  /*15280*/  LOP3.LUT R42, R42, R48, RZ, 0x3c, !PT ;  /* 0x000000302a2a7212 */ /* 0x000fe400078e3cff */
[-C--:B------:R-:W-:Y:S02]  /*15290*/  LOP3.LUT R48, R41, R51.reuse, RZ, 0x3c, !PT ;  /* 0x0000003329307212 */ /* 0x080fe400078e3cff */
[----:B------:R-:W-:Y:S02]  /*152a0*/  LOP3.LUT R41, R16, R51, RZ, 0x3c, !PT ;  /* 0x0000003310297212 */ /* 0x000fe400078e3cff */
[----:B------:R-:W-:-:S02]  /*152b0*/  SHF.L.U64.HI R67, R64, 0x1, R47 ;  /* 0x0000000140437819 */ /* 0x000fc4000001022f */
[-C--:B------:R-:W-:Y:S02]  /*152c0*/  LOP3.LUT R16, R53, R51.reuse, RZ, 0x3c, !PT ;  /* 0x0000003335107212 */ /* 0x080fe400078e3cff */
[----:B------:R-:W-:Y:S02]  /*152d0*/  LOP3.LUT R34, R34, R51, RZ, 0x3c, !PT ;  /* 0x0000003322227212 */ /* 0x000fe400078e3cff */
[----:B------:R-:W-:Y:S02]  /*152e0*/  LOP3.LUT R53, R18, R27, R55, 0x96, !PT ;  /* 0x0000001b12357212 */ /* 0x000fe400078e9637 */
[----:B------:R-:W-:Y:S02]  /*152f0*/  LOP3.LUT R51, R24, R51, RZ, 0x3c, !PT ;  /* 0x0000003318337212 */ /* 0x000fe400078e3cff */
[----:B------:R-:W-:Y:S02]  /*15300*/  LOP3.LUT R24, R59, R20, R14, 0x96, !PT ;  /* 0x000000143b187212 */ /* 0x000fe400078e960e */
[----:B------:R-:W-:-:S02]  /*15310*/  LOP3.LUT R67, R58, R67, RZ, 0x3c, !PT ;  /* 0x000000433a437212 */ /* 0x000fc400078e3cff */
[----:B------:R-:W-:Y:S02]  /*15320*/  LOP3.LUT R53, R11, R53, R12, 0x96, !PT ;  /* 0x000000350b357212 */ /* 0x000fe400078e960c */
[----:B------:R-:W-:Y:S02]  /*15330*/  SHF.L.U64.HI R58, R43, 0x1, R4 ;  /* 0x000000012b3a7819 */ /* 0x000fe40000010204 */
[----:B------:R-:W-:Y:S02]  /*15340*/  LOP3.LUT R24, R19, R24, R54, 0x96, !PT ;  /* 0x0000001813187212 */ /* 0x000fe400078e9636 */
[----:B------:R-:W-:Y:S01]  /*15350*/  LOP3.LUT R58, R47, R58, RZ, 0x3c, !PT ;  /* 0x0000003a2f3a7212 */ /* 0x000fe200078e3cff */
[----:B------:R-:W-:Y:S01]  /*15360*/  IMAD.SHL.U32 R47, R53, 0x2, RZ ;  /* 0x00000002352f7824 */ /* 0x000fe200078e00ff */
[----:B------:R-:W-:Y:S02]  /*15370*/  SHF.R.U32.HI R60, RZ, 0x1f, R24 ;  /* 0x0000001fff3c7819 */ /* 0x000fe40000011618 */
[----:B------:R-:W-:-:S02]  /*15380*/  SHF.R.U32.HI R64, RZ, 0x1f, R65 ;  /* 0x0000001fff407819 */ /* 0x000fc40000011641 */
[----:B------:R-:W-:Y:S02]  /*15390*/  LOP3.LUT R60, R43, R47, R60, 0x1e, !PT ;  /* 0x0000002f2b3c7212 */ /* 0x000fe400078e1e3c */
[----:B------:R-:W-:Y:S02]  /*153a0*/  SHF.L.U64.HI R43, R53, 0x1, R24 ;  /* 0x00000001352b7819 */ /* 0x000fe40000010218 */
[----:B------:R-:W-:Y:S02]  /*153b0*/  SHF.L.U64.HI R65, R30, 0x1, R65 ;  /* 0x000000011e417819 */ /* 0x000fe40000010241 */
[----:B------:R-:W-:Y:S01]  /*153c0*/  LOP3.LUT R4, R4, R43, RZ, 0x3c, !PT ;  /* 0x0000002b04047212 */ /* 0x000fe200078e3cff */
[----:B------:R-:W-:Y:S01]  /*153d0*/  IMAD.SHL.U32 R43, R30, 0x2, RZ ;  /* 0x000000021e2b7824 */ /* 0x000fe200078e00ff */
[----:B------:R-:W-:Y:S02]  /*153e0*/  LOP3.LUT R38, R38, R60, RZ, 0x3c, !PT ;  /* 0x0000003c26267212 */ /* 0x000fe400078e3cff */
[----:B------:R-:W-:Y:S01]  /*153f0*/  LOP3.LUT R65, R24, R65, RZ, 0x3c, !PT ;  /* 0x0000004118417212 */ /* 0x000fe200078e3cff */
[----:B------:R-:W-:Y:S01]  /*15400*/  IMAD.SHL.U32 R24, R31, 0x2000, RZ ;  /* 0x000020001f187824 */ /* 0x000fe200078e00ff */
[----:B------:R-:W-:-:S02]  /*15410*/  LOP3.LUT R43, R53, R43, R64, 0x1e, !PT ;  /* 0x0000002b352b7212 */ /* 0x000fc400078e1e40 */
[----:B------:R-:W-:Y:S02]  /*15420*/  LOP3.LUT R21, R21, R4, RZ, 0x3c, !PT ;  /* 0x0000000415157212 */ /* 0x000fe400078e3cff */
[-C--:B------:R-:W-:Y:S02]  /*15430*/  LOP3.LUT R63, R63, R43.reuse, RZ, 0x3c, !PT ;  /* 0x0000002b3f3f7212 */ /* 0x080fe400078e3cff */
[-C--:B------:R-:W-:Y:S02]  /*15440*/  LOP3.LUT R56, R56, R43.reuse, RZ, 0x3c, !PT ;  /* 0x0000002b38387212 */ /* 0x080fe400078e3cff */
[-C--:B------:R-:W-:Y:S02]  /*15450*/  LOP3.LUT R28, R28, R43.reuse, RZ, 0x3c, !PT ;  /* 0x0000002b1c1c7212 */ /* 0x080fe400078e3cff */
[-C--:B------:R-:W-:Y:S02]  /*15460*/  LOP3.LUT R23, R23, R43.reuse, RZ, 0x3c, !PT ;  /* 0x0000002b17177212 */ /* 0x080fe400078e3cff */
[----:B------:R-:W-:-:S02]  /*15470*/  LOP3.LUT R40, R40, R43, RZ, 0x3c, !PT ;  /* 0x0000002b28287212 */ /* 0x000fc400078e3cff */
[----:B------:R-:W-:Y:S02]  /*15480*/  SHF.R.U32.HI R43, RZ, 0x13, R16 ;  /* 0x00000013ff2b7819 */ /* 0x000fe40000011610 */
[-C--:B------:R-:W-:Y:S02]  /*15490*/  LOP3.LUT R27, R27, R32.reuse, RZ, 0x3c, !PT ;  /* 0x000000201b1b7212 */ /* 0x080fe400078e3cff */
[-C--:B------:R-:W-:Y:S02]  /*154a0*/  LOP3.LUT R55, R55, R32.reuse, RZ, 0x3c, !PT ;  /* 0x0000002037377212 */ /* 0x080fe400078e3cff */
[-C--:B------:R-:W-:Y:S02]  /*154b0*/  LOP3.LUT R18, R18, R32.reuse, RZ, 0x3c, !PT ;  /* 0x0000002012127212 */ /* 0x080fe400078e3cff */
[-C--:B------:R-:W-:Y:S02]  /*154c0*/  LOP3.LUT R12, R12, R32.reuse, RZ, 0x3c, !PT ;  /* 0x000000200c0c7212 */ /* 0x080fe400078e3cff */
[----:B------:R-:W-:-:S02]  /*154d0*/  LOP3.LUT R11, R11, R32, RZ, 0x3c, !PT ;  /* 0x000000200b0b7212 */ /* 0x000fc400078e3cff */
[----:B------:R-:W-:Y:S02]  /*154e0*/  LOP3.LUT R30, R19, R67, RZ, 0x3c, !PT ;  /* 0x00000043131e7212 */ /* 0x000fe400078e3cff */
[----:B------:R-:W-:Y:S01]  /*154f0*/  SHF.R.U64 R16, R31, 0x13, R16 ;  /* 0x000000131f107819 */ /* 0x000fe20000001210 */
[----:B------:R-:W-:Y:S01]  /*15500*/  IMAD.SHL.U32 R31, R38, 0x20000000, RZ ;  /* 0x20000000261f7824 */ /* 0x000fe200078e00ff */
[-C--:B------:R-:W-:Y:S02]  /*15510*/  LOP3.LUT R32, R35, R4.reuse, RZ, 0x3c, !PT ;  /* 0x0000000423207212 */ /* 0x080fe400078e3cff */
[-C--:B------:R-:W-:Y:S02]  /*15520*/  LOP3.LUT R33, R33, R4.reuse, RZ, 0x3c, !PT ;  /* 0x0000000421217212 */ /* 0x080fe400078e3cff */
[-C--:B------:R-:W-:Y:S02]  /*15530*/  LOP3.LUT R8, R8, R4.reuse, RZ, 0x3c, !PT ;  /* 0x0000000408087212 */ /* 0x080fe400078e3cff */
[----:B------:R-:W-:-:S02]  /*15540*/  LOP3.LUT R46, R46, R4, RZ, 0x3c, !PT ;  /* 0x000000042e2e7212 */ /* 0x000fc400078e3cff */
[----:B------:R-:W-:Y:S02]  /*15550*/  LOP3.LUT R19, R44, R65, RZ, 0x3c, !PT ;  /* 0x000000412c137212 */ /* 0x000fe400078e3cff */
[----:B------:R-:W-:Y:S02]  /*15560*/  LOP3.LUT R17, R17, R39, RZ, 0x3c, !PT ;  /* 0x0000002711117212 */ /* 0x000fe400078e3cff */
[----:B------:R-:W-:Y:S02]  /*15570*/  LOP3.LUT R4, R57, R58, RZ, 0x3c, !PT ;  /* 0x0000003a39047212 */ /* 0x000fe400078e3cff */
[----:B------:R-:W-:Y:S02]  /*15580*/  LOP3.LUT R29, R29, R65, RZ, 0x3c, !PT ;  /* 0x000000411d1d7212 */ /* 0x000fe400078e3cff */
[----:B------:R-:W-:Y:S02]  /*15590*/  SHF.R.U32.HI R44, RZ, 0x3, R21 ;  /* 0x00000003ff2c7819 */ /* 0x000fe40000011615 */
[----:B------:R-:W-:-:S02]  /*155a0*/  LOP3.LUT R20, R20, R67, RZ, 0x3c, !PT ;  /* 0x0000004314147212 */ /* 0x000fc400078e3cff */
[-C--:B------:R-:W-:Y:S02]  /*155b0*/  LOP3.LUT R13, R13, R60.reuse, RZ, 0x3c, !PT ;  /* 0x0000003c0d0d7212 */ /* 0x080fe400078e3cff */
[-C--:B------:R-:W-:Y:S02]  /*155c0*/  LOP3.LUT R52, R52, R60.reuse, RZ, 0x3c, !PT ;  /* 0x0000003c34347212 */ /* 0x080fe400078e3cff */
[-C--:B------:R-:W-:Y:S02]  /*155d0*/  LOP3.LUT R9, R9, R60.reuse, RZ, 0x3c, !PT ;  /* 0x0000003c09097212 */ /* 0x080fe400078e3cff */
[----:B------:R-:W-:Y:S02]  /*155e0*/  LOP3.LUT R37, R37, R60, RZ, 0x3c, !PT ;  /* 0x0000003c25257212 */ /* 0x000fe400078e3cff */
[----:B------:R-:W-:Y:S02]  /*155f0*/  LOP3.LUT R47, R54, R67, RZ, 0x3c, !PT ;  /* 0x00000043362f7212 */ /* 0x000fe400078e3cff */
[----:B------:R-:W-:-:S02]  /*15600*/  LOP3.LUT R43, R24, R43, RZ, 0xfc, !PT ;  /* 0x0000002b182b7212 */ /* 0x000fc400078efcff */
[----:B------:R-:W-:Y:S02]  /*15610*/  SHF.L.U64.HI R60, R17, 0x3, R4 ;  /* 0x00000003113c7819 */ /* 0x000fe40000010204 */
[----:B------:R-:W-:Y:S02]  /*15620*/  SHF.L.U64.HI R53, R56, 0x14, R29 ;  /* 0x0000001438357819 */ /* 0x000fe4000001021d */
[----:B------:R-:W-:Y:S02]  /*15630*/  LOP3.LUT R44, R31, R44, RZ, 0xfc, !PT ;  /* 0x0000002c1f2c7212 */ /* 0x000fe400078efcff */
[C---:B------:R-:W-:Y:S01]  /*15640*/  SHF.L.U64.HI R54, R27.reuse, 0x1c, R20 ;  /* 0x0000001c1b367819 */ /* 0x040fe20000010214 */
[----:B------:R-:W-:Y:S01]  /*15650*/  IMAD.SHL.U32 R27, R27, 0x10000000, RZ ;  /* 0x100000001b1b7824 */ /* 0x000fe200078e00ff */
[----:B------:R-:W-:Y:S02]  /*15660*/  LOP3.LUT R59, R59, R67, RZ, 0x3c, !PT ;  /* 0x000000433b3b7212 */ /* 0x000fe400078e3cff */
[----:B------:R-:W-:-:S02]  /*15670*/  LOP3.LUT R62, R62, R65, RZ, 0x3c, !PT ;  /* 0x000000413e3e7212 */ /* 0x000fc400078e3cff */
[----:B------:R-:W-:Y:S02]  /*15680*/  SHF.R.U64 R31, R38, 0x3, R21 ;  /* 0x00000003261f7819 */ /* 0x000fe40000001215 */
[----:B------:R-:W-:Y:S02]  /*15690*/  LOP3.LUT R49, R49, R39, RZ, 0x3c, !PT ;  /* 0x0000002731317212 */ /* 0x000fe400078e3cff */
[----:B------:R-:W-:Y:S02]  /*156a0*/  LOP3.LUT R10, R10, R58, RZ, 0x3c, !PT ;  /* 0x0000003a0a0a7212 */ /* 0x000fe400078e3cff */
[----:B------:R-:W-:Y:S02]  /*156b0*/  LOP3.LUT R21, R53, R60, R43, 0xd2, !PT ;  /* 0x0000003c35157212 */ /* 0x000fe400078ed22b */
[----:B------:R-:W-:Y:S02]  /*156c0*/  LOP3.LUT R35, R60, R43, R44, 0xd2, !PT ;  /* 0x0000002b3c237212 */ /* 0x000fe400078ed22c */
[----:B------:R-:W-:-:S02]  /*156d0*/  LOP3.LUT R36, R36, R65, RZ, 0x3c, !PT ;  /* 0x0000004124247212 */ /* 0x000fc400078e3cff */
[----:B------:R-:W-:Y:S02]  /*156e0*/  LOP3.LUT R7, R7, R65, RZ, 0x3c, !PT ;  /* 0x0000004107077212 */ /* 0x000fe400078e3cff */
[----:B------:R-:W-:Y:S02]  /*156f0*/  LOP3.LUT R43, R43, R44, R54, 0xd2, !PT ;  /* 0x0000002c2b2b7212 */ /* 0x000fe400078ed236 */
[----:B------:R-:W-:Y:S02]  /*15700*/  LOP3.LUT R38, R44, R54, R53, 0xd2, !PT ;  /* 0x000000362c267212 */ /* 0x000fe400078ed235 */
[----:B------:R-:W-:Y:S02]  /*15710*/  LOP3.LUT R24, R54, R53, R60, 0xd2, !PT ;  /* 0x0000003536187212 */ /* 0x000fe400078ed23c */
[----:B------:R-:W-:Y:S02]  /*15720*/  SHF.L.U64.HI R66, R25, 0x1, R48 ;  /* 0x0000000119427819 */ /* 0x000fe40000010230 */
[----:B------:R-:W-:-:S02]  /*15730*/  SHF.L.U64.HI R65, R52, 0x6, R33 ;  /* 0x0000000634417819 */ /* 0x000fc40000010221 */
[C---:B------:R-:W-:Y:S01]  /*15740*/  SHF.L.U64.HI R44, R18.reuse, 0x19, R59 ;  /* 0x00000019122c7819 */ /* 0x040fe2000001023b */
[----:B------:R-:W-:Y:S01]  /*15750*/  IMAD.SHL.U32 R18, R18, 0x2000000, RZ ;  /* 0x0200000012127824 */ /* 0x000fe200078e00ff */
[----:B------:R-:W-:Y:S02]  /*15760*/  SHF.L.U64.HI R64, R23, 0x8, R62 ;  /* 0x0000000817407819 */ /* 0x000fe4000001023e */
        /* <DEDUP_REMOVED lines=10> */
[----:B------:R-:W-:Y:S01]  /*15810*/  LOP3.LUT R17, R64, R17, RZ, 0xfc, !PT ;  /* 0x0000001140117212 */ /* 0x000fe200078efcff */
[C---:B------:R-:W-:Y:S01]  /*15820*/  IMAD.SHL.U32 R64, R12.reuse, 0x200000, RZ ;  /* 0x002000000c407824 */ /* 0x040fe200078e00ff */
[----:B------:R-:W-:-:S02]  /*15830*/  SHF.L.U64.HI R4, R12, 0x15, R47 ;  /* 0x000000150c047819 */ /* 0x000fc4000001022f */
[----:B------:R-:W-:Y:S02]  /*15840*/  SHF.R.U32.HI R47, RZ, 0xb, R47 ;  /* 0x0000000bff2f7819 */ /* 0x000fe4000001162f */
[----:B------:R-:W-:Y:S02]  /*15850*/  LOP3.LUT R12, R27, R20, RZ, 0xfc, !PT ;  /* 0x000000141b0c7212 */ /* 0x000fe400078efcff */
[----:B------:R-:W-:Y:S01]  /*15860*/  LOP3.LUT R20, R64, R47, RZ, 0xfc, !PT ;  /* 0x0000002f40147212 */ /* 0x000fe200078efcff */
[----:B------:R-:W-:Y:S01]  /*15870*/  IMAD.SHL.U32 R64, R50, 0x1000, RZ ;  /* 0x0000100032407824 */ /* 0x000fe200078e00ff */
[----:B------:R-:W-:Y:S01]  /*15880*/  SHF.R.U32.HI R27, RZ, 0x14, R41 ;  /* 0x00000014ff1b7819 */ /* 0x000fe20000011629 */
[----:B------:R-:W-:Y:S01]  /*15890*/  IMAD.SHL.U32 R47, R9, 0x800, RZ ;  /* 0x00000800092f7824 */ /* 0x000fe200078e00ff */
[----:B------:R-:W-:Y:S02]  /*158a0*/  LOP3.LUT R22, R22, R39, RZ, 0x3c, !PT ;  /* 0x0000002716167212 */ /* 0x000fe400078e3cff */
[----:B------:R-:W-:-:S02]  /*158b0*/  LOP3.LUT R65, R26, R58, RZ, 0x3c, !PT ;  /* 0x0000003a1a417212 */ /* 0x000fc400078e3cff */
[----:B------:R-:W-:Y:S01]  /*158c0*/  LOP3.LUT R27, R64, R27, RZ, 0xfc, !PT ;  /* 0x0000001b401b7212 */ /* 0x000fe200078efcff */
[----:B------:R-:W-:Y:S01]  /*158d0*/  IMAD.SHL.U32 R64, R25, 0x2, RZ ;  /* 0x0000000219407824 */ /* 0x000fe200078e00ff */
[----:B------:R-:W-:Y:S01]  /*158e0*/  SHF.R.U32.HI R25, RZ, 0x1f, R48 ;  /* 0x0000001fff197819 */ /* 0x000fe20000011630 */
[C---:B------:R-:W-:Y:S01]  /*158f0*/  IMAD.SHL.U32 R26, R22.reuse, 0x10, RZ ;  /* 0x00000010161a7824 */ /* 0x040fe200078e00ff */
[--C-:B------:R-:W-:Y:S02]  /*15900*/  SHF.R.U64 R22, R22, 0x1c, R65.reuse ;  /* 0x0000001c16167819 */ /* 0x100fe40000001241 */
[----:B------:R-:W-:Y:S02]  /*15910*/  SHF.R.U32.HI R65, RZ, 0x1c, R65 ;  /* 0x0000001cff417819 */ /* 0x000fe40000011641 */
[----:B------:R-:W-:Y:S02]  /*15920*/  SHF.R.U32.HI R48, RZ, 0x8, R30 ;  /* 0x00000008ff307819 */ /* 0x000fe4000001161e */
[----:B------:R-:W-:-:S02]  /*15930*/  SHF.R.U64 R9, R9, 0x15, R8 ;  /* 0x0000001509097819 */ /* 0x000fc40000001208 */
[----:B------:R-:W-:Y:S02]  /*15940*/  SHF.R.U64 R50, R50, 0x14, R41 ;  /* 0x0000001432327819 */ /* 0x000fe40000001229 */
[----:B------:R-:W-:Y:S02]  /*15950*/  LOP3.LUT R14, R14, R67, RZ, 0x3c, !PT ;  /* 0x000000430e0e7212 */ /* 0x000fe400078e3cff */
[----:B------:R-:W-:Y:S02]  /*15960*/  SHF.R.U32.HI R8, RZ, 0x15, R8 ;  /* 0x00000015ff087819 */ /* 0x000fe40000011608 */
[----:B------:R-:W-:Y:S02]  /*15970*/  LOP3.LUT R25, R64, R25, RZ, 0xfc, !PT ;  /* 0x0000001940197212 */ /* 0x000fe400078efcff */
[----:B------:R-:W-:Y:S02]  /*15980*/  SHF.R.U64 R41, R11, 0x8, R30 ;  /* 0x000000080b297819 */ /* 0x000fe4000000121e */
[----:B------:R-:W-:-:S02]  /*15990*/  LOP3.LUT R65, R26, R65, RZ, 0xfc, !PT ;  /* 0x000000411a417212 */ /* 0x000fc400078efcff */
[----:B------:R-:W-:Y:S02]  /*159a0*/  SHF.L.U64.HI R30, R45, 0xa, R34 ;  /* 0x0000000a2d1e7819 */ /* 0x000fe40000010222 */
[----:B------:R-:W-:Y:S02]  /*159b0*/  SHF.L.U64.HI R64, R63, 0x1b, R36 ;  /* 0x0000001b3f407819 */ /* 0x000fe40000010224 */
[C---:B------:R-:W-:Y:S01]  /*159c0*/  SHF.L.U64.HI R67, R37.reuse, 0xf, R46 ;  /* 0x0000000f25437819 */ /* 0x040fe2000001022e */
[----:B------:R-:W-:Y:S01]  /*159d0*/  IMAD.SHL.U32 R37, R37, 0x8000, RZ ;  /* 0x0000800025257824 */ /* 0x000fe200078e00ff */
[----:B------:R-:W-:Y:S02]  /*159e0*/  PRMT R48, R48, 0x4210, R11 ;  /* 0x0000421030307816 */ /* 0x000fe4000000000b */
        /* <DEDUP_REMOVED lines=9> */
[----:B------:R-:W-:-:S02]  /*15a80*/  SHF.R.U32.HI R33, RZ, 0x7, R59 ;  /* 0x00000007ff217819 */ /* 0x000fc4000001163b */
[----:B------:R-:W-:Y:S02]  /*15a90*/  SHF.R.U32.HI R45, RZ, 0x16, R34 ;  /* 0x00000016ff2d7819 */ /* 0x000fe40000011622 */
[----:B------:R-:W-:Y:S02]  /*15aa0*/  LOP3.LUT R33, R18, R33, RZ, 0xfc, !PT ;  /* 0x0000002112217212 */ /* 0x000fe400078efcff */
[----:B------:R-:W-:Y:S02]  /*15ab0*/  SHF.R.U32.HI R10, RZ, 0xe, R10 ;  /* 0x0000000eff0a7819 */ /* 0x000fe4000001160a */
[C---:B------:R-:W-:Y:S01]  /*15ac0*/  SHF.L.U64.HI R18, R42.reuse, 0x2, R51 ;  /* 0x000000022a127819 */ /* 0x040fe20000010233 */
[----:B------:R-:W-:Y:S01]  /*15ad0*/  IMAD.SHL.U32 R42, R42, 0x4, RZ ;  /* 0x000000042a2a7824 */ /* 0x000fe200078e00ff */
[----:B------:R-:W-:Y:S02]  /*15ae0*/  LOP3.LUT R45, R52, R45, RZ, 0xfc, !PT ;  /* 0x0000002d342d7212 */ /* 0x000fe400078efcff */
[----:B------:R-:W-:-:S02]  /*15af0*/  LOP3.LUT R52, R6, R39, RZ, 0x3c, !PT ;  /* 0x0000002706347212 */ /* 0x000fc400078e3cff */
[----:B------:R-:W-:Y:S02]  /*15b00*/  LOP3.LUT R61, R61, R58, RZ, 0x3c, !PT ;  /* 0x0000003a3d3d7212 */ /* 0x000fe400078e3cff */
[----:B------:R-:W-:Y:S02]  /*15b10*/  SHF.R.U32.HI R59, RZ, 0x1e, R51 ;  /* 0x0000001eff3b7819 */ /* 0x000fe40000011633 */
[----:B------:R-:W-:Y:S02]  /*15b20*/  LOP3.LUT R10, R49, R10, RZ, 0xfc, !PT ;  /* 0x0000000a310a7212 */ /* 0x000fe400078efcff */
[----:B------:R-:W-:Y:S02]  /*15b30*/  SHF.R.U32.HI R46, RZ, 0x11, R46 ;  /* 0x00000011ff2e7819 */ /* 0x000fe4000001162e */
[C---:B------:R-:W-:Y:S01]  /*15b40*/  SHF.R.U64 R64, R55.reuse, 0x9, R14 ;  /* 0x0000000937407819 */ /* 0x040fe2000000120e */
[----:B------:R-:W-:Y:S01]  /*15b50*/  IMAD.SHL.U32 R55, R55, 0x800000, RZ ;  /* 0x0080000037377824 */ /* 0x000fe200078e00ff */
[----:B------:R-:W-:-:S02]  /*15b60*/  SHF.R.U64 R34, R13, 0x2, R32 ;  /* 0x000000020d227819 */ /* 0x000fc40000001220 */
[----:B------:R-:W-:Y:S02]  /*15b70*/  SHF.R.U64 R49, R28, 0x19, R19 ;  /* 0x000000191c317819 */ /* 0x000fe40000001213 */
[C---:B------:R-:W-:Y:S01]  /*15b80*/  SHF.R.U64 R6, R52.reuse, 0x17, R61 ;  /* 0x0000001734067819 */ /* 0x040fe2000000123d */
[----:B------:R-:W-:Y:S01]  /*15b90*/  IMAD.SHL.U32 R52, R52, 0x200, RZ ;  /* 0x0000020034347824 */ /* 0x000fe200078e00ff */
[----:B------:R-:W-:Y:S02]  /*15ba0*/  LOP3.LUT R59, R42, R59, RZ, 0xfc, !PT ;  /* 0x0000003b2a3b7212 */ /* 0x000fe400078efcff */
[----:B------:R-:W-:Y:S02]  /*15bb0*/  LOP3.LUT R46, R37, R46, RZ, 0xfc, !PT ;  /* 0x0000002e252e7212 */ /* 0x000fe400078efcff */
[----:B------:R-:W-:Y:S02]  /*15bc0*/  LOP3.LUT R51, R34, R64, R49, 0xd2, !PT ;  /* 0x0000004022337212 */ /* 0x000fe400078ed231 */
[----:B------:R-:W-:-:S02]  /*15bd0*/  LOP3.LUT R42, R64, R49, R6, 0xd2, !PT ;  /* 0x00000031402a7212 */ /* 0x000fc400078ed206 */
[----:B------:R-:W-:Y:S02]  /*15be0*/  SHF.R.U32.HI R37, RZ, 0x17, R61 ;  /* 0x00000017ff257819 */ /* 0x000fe4000001163d */
[----:B------:R-:W-:Y:S02]  /*15bf0*/  LOP3.LUT R49, R49, R6, R59, 0xd2, !PT ;  /* 0x0000000631317212 */ /* 0x000fe400078ed23b */
[----:B------:R-:W-:Y:S02]  /*15c00*/  SHF.R.U32.HI R14, RZ, 0x9, R14 ;  /* 0x00000009ff0e7819 */ /* 0x000fe4000001160e */
[----:B------:R-:W-:Y:S02]  /*15c10*/  LOP3.LUT R6, R6, R59, R34, 0xd2, !PT ;  /* 0x0000003b06067212 */ /* 0x000fe400078ed222 */
[----:B------:R-:W-:Y:S01]  /*15c20*/  LOP3.LUT R34, R59, R34, R64, 0xd2, !PT ;  /* 0x000000223b227212 */ /* 0x000fe200078ed240 */
[----:B------:R-:W-:Y:S01]  /*15c30*/  IMAD.SHL.U32 R59, R13, 0x40000000, RZ ;  /* 0x400000000d3b7824 */ /* 0x000fe200078e00ff */
[----:B------:R-:W-:Y:S01]  /*15c40*/  LOP3.LUT R37, R52, R37, RZ, 0xfc, !PT ;  /* 0x0000002534257212 */ /* 0x000fe200078efcff */
[----:B------:R-:W-:Y:S01]  /*15c50*/  IMAD.SHL.U32 R64, R63, 0x8000000, RZ ;  /* 0x080000003f407824 */ /* 0x000fe200078e00ff */
[----:B------:R-:W-:Y:S01]  /*15c60*/  LOP3.LUT R14, R55, R14, RZ, 0xfc, !PT ;  /* 0x0000000e370e7212 */ /* 0x000fe200078efcff */
[----:B------:R-:W-:Y:S01]  /*15c70*/  IMAD.SHL.U32 R55, R56, 0x100000, RZ ;  /* 0x0010000038377824 */ /* 0x000fe200078e00ff */
[----:B------:R-:W-:Y:S01]  /*15c80*/  SHF.R.U32.HI R52, RZ, 0x2, R32 ;  /* 0x00000002ff347819 */ /* 0x000fe20000011620 */
[----:B------:R-:W-:Y:S01]  /*15c90*/  IMAD.SHL.U32 R56, R28, 0x80, RZ ;  /* 0x000000801c387824 */ /* 0x000fe200078e00ff */
[C---:B------:R-:W-:Y:S01]  /*15ca0*/  SHF.L.U64.HI R13, R40.reuse, 0xe, R7 ;  /* 0x0000000e280d7819 */ /* 0x040fe20000010207 */
[----:B------:R-:W-:Y:S01]  /*15cb0*/  IMAD.SHL.U32 R40, R40, 0x4000, RZ ;  /* 0x0000400028287824 */ /* 0x000fe200078e00ff */
[----:B------:R-:W-:-:S02]  /*15cc0*/  SHF.R.U32.HI R32, RZ, 0xc, R29 ;  /* 0x0000000cff207819 */ /* 0x000fc4000001161d */
[----:B------:R-:W-:Y:S02]  /*15cd0*/  SHF.R.U32.HI R29, RZ, 0x12, R7 ;  /* 0x00000012ff1d7819 */ /* 0x000fe40000011607 */
[----:B------:R-:W-:Y:S02]  /*15ce0*/  SHF.R.U32.HI R62, RZ, 0x18, R62 ;  /* 0x00000018ff3e7819 */ /* 0x000fe4000001163e */
[----:B------:R-:W-:Y:S02]  /*15cf0*/  LOP3.LUT R7, R59, R52, RZ, 0xfc, !PT ;  /* 0x000000343b077212 */ /* 0x000fe400078efcff */
[----:B------:R-:W-:Y:S02]  /*15d00*/  LOP3.LUT R32, R55, R32, RZ, 0xfc, !PT ;  /* 0x0000002037207212 */ /* 0x000fe400078efcff */
[----:B------:R-:W-:Y:S02]  /*15d10*/  LOP3.LUT R29, R40, R29, RZ, 0xfc, !PT ;  /* 0x0000001d281d7212 */ /* 0x000fe400078efcff */
[----:B------:R-:W-:-:S02]  /*15d20*/  LOP3.LUT R40, R15, R58, RZ, 0x3c, !PT ;  /* 0x0000003a0f287212 */ /* 0x000fc400078e3cff */
[----:B------:R-:W-:Y:S02]  /*15d30*/  SHF.R.U32.HI R55, RZ, 0x5, R36 ;  /* 0x00000005ff377819 */ /* 0x000fe40000011624 */
[-CC-:B------:R-:W-:Y:S02]  /*15d40*/  LOP3.LUT R52, R13, R15.reuse, R58.reuse, 0x6, !PT ;  /* 0x0000000f0d347212 */ /* 0x180fe400078e063a */
[----:B------:R-:W-:Y:S02]  /*15d50*/  LOP3.LUT R58, R27, R15, R58, 0x90, !PT ;  /* 0x0000000f1b3a7212 */ /* 0x000fe400078e903a */
[----:B------:R-:W-:Y:S02]  /*15d60*/  PRMT R36, R62, 0x6540, R23 ;  /* 0x000065403e247816 */ /* 0x000fe40000000017 */
[----:B------:R-:W-:Y:S02]  /*15d70*/  LOP3.LUT R15, R17, R16, R31, 0xd2, !PT ;  /* 0x00000010110f7212 */ /* 0x000fe400078ed21f */
[----:B------:R-:W-:-:S02]  /*15d80*/  LOP3.LUT R23, R16, R31, R12, 0xd2, !PT ;  /* 0x0000001f10177212 */ /* 0x000fc400078ed20c */
[----:B------:R-:W-:Y:S02]  /*15d90*/  LOP3.LUT R16, R32, R17, R16, 0xd2, !PT ;  /* 0x0000001120107212 */ /* 0x000fe400078ed210 */
[----:B------:R-:W-:Y:S02]  /*15da0*/  LOP3.LUT R17, R12, R32, R17, 0xd2, !PT ;  /* 0x000000200c117212 */ /* 0x000fe400078ed211 */
[----:B------:R-:W-:Y:S02]  /*15db0*/  LOP3.LUT R48, R67, R48, RZ, 0xfc, !PT ;  /* 0x0000003043307212 */ /* 0x000fe400078efcff */
[----:B------:R-:W-:Y:S02]  /*15dc0*/  LOP3.LUT R32, R31, R12, R32, 0xd2, !PT ;  /* 0x0000000c1f207212 */ /* 0x000fe400078ed220 */
[----:B------:R-:W-:Y:S02]  /*15dd0*/  SHF.R.U32.HI R19, RZ, 0x19, R19 ;  /* 0x00000019ff137819 */ /* 0x000fe40000011613 */
[----:B------:R-:W-:-:S02]  /*15de0*/  LOP3.LUT R12, R40, R27, R8, 0xd2, !PT ;  /* 0x0000001b280c7212 */ /* 0x000fc400078ed208 */
[----:B------:R-:W-:Y:S02]  /*15df0*/  LOP3.LUT R27, R27, R8, R4, 0xd2, !PT ;  /* 0x000000081b1b7212 */ /* 0x000fe400078ed204 */
[-C--:B------:R-:W-:Y:S02]  /*15e00*/  LOP3.LUT R43, R43, R4.reuse, R52, 0x96, !PT ;  /* 0x000000042b2b7212 */ /* 0x080fe400078e9634 */
        /* <DEDUP_REMOVED lines=42> */
[--C-:B------:R-:W-:Y:S02]  /*160b0*/  SHF.R.U32.HI R13, RZ, 0x1f, R7.reuse ;  /* 0x0000001fff0d7819 */ /* 0x100fe40000011607 */
[----:B------:R-:W-:Y:S01]  /*160c0*/  LOP3.LUT R17, R17, R6, RZ, 0x3c, !PT ;  /* 0x0000000611117212 */ /* 0x000fe200078e3cff */
[----:B------:R-:W-:Y:S01]  /*160d0*/  IMAD.SHL.U32 R6, R36, 0x2, RZ ;  /* 0x0000000224067824 */ /* 0x000fe200078e00ff */
[----:B------:R-:W-:Y:S02]  /*160e0*/  SHF.L.U64.HI R14, R10, 0x1, R7 ;  /* 0x000000010a0e7819 */ /* 0x000fe40000010207 */
[----:B------:R-:W-:Y:S02]  /*160f0*/  LOP3.LUT R55, R55, R50, R16, 0x96, !PT ;  /* 0x0000003237377212 */ /* 0x000fe400078e9610 */
[----:B------:R-:W-:-:S02]  /*16100*/  LOP3.LUT R22, R43, R22, RZ, 0x3c, !PT ;  /* 0x000000162b167212 */ /* 0x000fc400078e3cff */
[C---:B------:R-:W-:Y:S01]  /*16110*/  LOP3.LUT R13, R36.reuse, R8, R13, 0x1e, !PT ;  /* 0x00000008240d7212 */ /* 0x040fe200078e1e0d */
[----:B------:R-:W-:Y:S01]  /*16120*/  IMAD.SHL.U32 R8, R17, 0x2, RZ ;  /* 0x0000000211087824 */ /* 0x000fe200078e00ff */
[--C-:B------:R-:W-:Y:S02]  /*16130*/  SHF.R.U32.HI R11, RZ, 0x1f, R9.reuse ;  /* 0x0000001fff0b7819 */ /* 0x100fe40000011609 */
[----:B------:R-:W-:Y:S02]  /*16140*/  LOP3.LUT R21, R21, R9, R14, 0x96, !PT ;  /* 0x0000000915157212 */ /* 0x000fe400078e960e */
[----:B------:R-:W-:Y:S02]  /*16150*/  SHF.L.U64.HI R25, R36, 0x1, R9 ;  /* 0x0000000124197819 */ /* 0x000fe40000010209 */
[----:B------:R-:W-:Y:S02]  /*16160*/  LOP3.LUT R42, R42, R55, R31, 0x96, !PT ;  /* 0x000000372a2a7212 */ /* 0x000fe400078e961f */
[----:B------:R-:W-:-:S02]  /*16170*/  SHF.R.U32.HI R9, RZ, 0x1f, R22 ;  /* 0x0000001fff097819 */ /* 0x000fc40000011616 */
[C---:B------:R-:W-:Y:S01]  /*16180*/  LOP3.LUT R11, R17.reuse, R6, R11, 0x1e, !PT ;  /* 0x00000006110b7212 */ /* 0x040fe200078e1e0b */
[C---:B------:R-:W-:Y:S01]  /*16190*/  IMAD.SHL.U32 R14, R42.reuse, 0x2, RZ ;  /* 0x000000022a0e7824 */ /* 0x040fe200078e00ff */
[----:B------:R-:W-:Y:S02]  /*161a0*/  SHF.L.U64.HI R6, R17, 0x1, R22 ;  /* 0x0000000111067819 */ /* 0x000fe40000010216 */
[C---:B------:R-:W-:Y:S02]  /*161b0*/  LOP3.LUT R9, R42.reuse, R8, R9, 0x1e, !PT ;  /* 0x000000082a097212 */ /* 0x040fe400078e1e09 */
[--C-:B------:R-:W-:Y:S02]  /*161c0*/  SHF.R.U32.HI R15, RZ, 0x1f, R47.reuse ;  /* 0x0000001fff0f7819 */ /* 0x100fe4000001162f */
[----:B------:R-:W-:Y:S02]  /*161d0*/  SHF.L.U64.HI R23, R42, 0x1, R47 ;  /* 0x000000012a177819 */ /* 0x000fe4000001022f */
[----:B------:R-:W-:-:S02]  /*161e0*/  LOP3.LUT R47, R44, R47, R6, 0x96, !PT ;  /* 0x0000002f2c2f7212 */ /* 0x000fc400078e9606 */
[----:B------:R-:W-:Y:S02]  /*161f0*/  LOP3.LUT R20, R19, R34, RZ, 0x3c, !PT ;  /* 0x0000002213147212 */ /* 0x000fe400078e3cff */
[----:B------:R-:W-:Y:S02]  /*16200*/  LOP3.LUT R6, R16, R13, RZ, 0x3c, !PT ;  /* 0x0000000d10067212 */ /* 0x000fe400078e3cff */
[----:B------:R-:W-:Y:S02]  /*16210*/  LOP3.LUT R8, R38, R9, RZ, 0x3c, !PT ;  /* 0x0000000926087212 */ /* 0x000fe400078e3cff */
[----:B------:R-:W-:Y:S02]  /*16220*/  LOP3.LUT R65, R65, R52, R54, 0x96, !PT ;  /* 0x0000003441417212 */ /* 0x000fe400078e9636 */
[----:B------:R-:W-:Y:S01]  /*16230*/  LOP3.LUT R15, R20, R14, R15, 0x1e, !PT ;  /* 0x0000000e140f7212 */ /* 0x000fe200078e1e0f */
[----:B------:R-:W-:Y:S01]  /*16240*/  IMAD.SHL.U32 R13, R8, 0x800, RZ ;  /* 0x00000800080d7824 */ /* 0x000fe200078e00ff */
[C---:B------:R-:W-:Y:S01]  /*16250*/  SHF.R.U64 R9, R6.reuse, 0x14, R21 ;  /* 0x0000001406097819 */ /* 0x040fe20000001215 */
[----:B------:R-:W-:Y:S01]  /*16260*/  IMAD.SHL.U32 R6, R6, 0x1000, RZ ;  /* 0x0000100006067824 */ /* 0x000fe200078e00ff */
[----:B------:R-:W-:-:S02]  /*16270*/  LOP3.LUT R65, R65, R4, RZ, 0x3c, !PT ;  /* 0x0000000441417212 */ /* 0x000fc400078e3cff */
[----:B------:R-:W-:Y:S02]  /*16280*/  SHF.R.U32.HI R27, RZ, 0x14, R21 ;  /* 0x00000014ff1b7819 */ /* 0x000fe40000011615 */
[--C-:B------:R-:W-:Y:S02]  /*16290*/  SHF.R.U32.HI R24, RZ, 0x15, R47.reuse ;  /* 0x00000015ff187819 */ /* 0x100fe4000001162f */
[----:B------:R-:W-:Y:S02]  /*162a0*/  LOP3.LUT R0, R0, R15, RZ, 0x3c, !PT ;  /* 0x0000000f00007212 */ /* 0x000fe400078e3cff */
[----:B------:R-:W-:Y:S02]  /*162b0*/  SHF.R.U64 R8, R8, 0x15, R47 ;  /* 0x0000001508087819 */ /* 0x000fe4000000122f */
[----:B------:R-:W-:Y:S02]  /*162c0*/  LOP3.LUT R23, R12, R65, R23, 0x96, !PT ;  /* 0x000000410c177212 */ /* 0x000fe400078e9617 */
[----:B------:R-:W-:-:S02]  /*162d0*/  LOP3.LUT R27, R6, R27, RZ, 0xfc, !PT ;  /* 0x0000001b061b7212 */ /* 0x000fc400078efcff */
[----:B------:R-:W-:Y:S02]  /*162e0*/  LOP3.LUT R24, R13, R24, RZ, 0xfc, !PT ;  /* 0x000000180d187212 */ /* 0x000fe400078efcff */
[----:B------:R-:W-:Y:S02]  /*162f0*/  LOP3.LUT R18, R0, R9, R8, 0xd2, !PT ;  /* 0x0000000900127212 */ /* 0x000fe400078ed208 */
[----:B------:R-:W-:Y:S02]  /*16300*/  LOP3.LUT R25, R4, R22, R25, 0x96, !PT ;  /* 0x0000001604197212 */ /* 0x000fe400078e9619 */
[----:B------:R-:W-:Y:S02]  /*16310*/  LOP3.LUT R4, R23, R27, R24, 0xd2, !PT ;  /* 0x0000001b17047212 */ /* 0x000fe400078ed218 */
[----:B------:R-:W-:Y:S02]  /*16320*/  LOP3.LUT R18, R18, 0x80008008, RZ, 0x3c, !PT ;  /* 0x8000800812127812 */ /* 0x000fe400078e3cff */
[----:B------:R-:W-:-:S02]  /*16330*/  LOP3.LUT R19, R4, 0x80000000, RZ, 0x3c, !PT ;  /* 0x8000000004137812 */ /* 0x000fc400078e3cff */
[C---:B------:R-:W-:Y:S01]  /*16340*/  LOP3.LUT R15, R18.reuse, 0xff0000, RZ, 0xc0, !PT ;  /* 0x00ff0000120f7812 */ /* 0x040fe200078ec0ff */
[C---:B------:R-:W-:Y:S01]  /*16350*/  IMAD.SHL.U32 R16, R18.reuse, 0x1000000, RZ ;  /* 0x0100000012107824 */ /* 0x040fe200078e00ff */
[----:B------:R-:W-:Y:S02]  /*16360*/  LOP3.LUT R4, R18, 0xff000000, RZ, 0xc0, !PT ;  /* 0xff00000012047812 */ /* 0x000fe400078ec0ff */
[C-C-:B------:R-:W-:Y:S01]  /*16370*/  SHF.L.U64.HI R22, R20.reuse, 0x1, R65.reuse ;  /* 0x0000000114167819 */ /* 0x140fe20000010241 */
[----:B------:R-:W-:Y:S01]  /*16380*/  IMAD.SHL.U32 R20, R20, 0x2, RZ ;  /* 0x0000000214147824 */ /* 0x000fe200078e00ff */
[----:B------:R-:W-:Y:S01]  /*16390*/  LOP3.LUT R12, R19, 0xff, RZ, 0xc0, !PT ;  /* 0x000000ff130c7812 */ /* 0x000fe200078ec0ff */
[----:B------:R-:W-:Y:S01]  /*163a0*/  IMAD.SHL.U32 R13, R4, 0x100, RZ ;  /* 0x00000100040d7824 */ /* 0x000fe200078e00ff */
[----:B------:R-:W-:Y:S02]  /*163b0*/  SHF.R.U32.HI R21, RZ, 0x1f, R65 ;  /* 0x0000001fff157819 */ /* 0x000fe40000011641 */
[C---:B------:R-:W-:Y:S01]  /*163c0*/  SHF.L.U64.HI R14, R15.reuse, 0x18, RZ ;  /* 0x000000180f0e7819 */ /* 0x040fe200000102ff */
[----:B------:R-:W-:Y:S01]  /*163d0*/  IMAD.SHL.U32 R15, R15, 0x1000000, RZ ;  /* 0x010000000f0f7824 */ /* 0x000fe200078e00ff */
[----:B------:R-:W-:-:S02]  /*163e0*/  SHF.R.U64 R6, RZ, 0x8, R12 ;  /* 0x00000008ff067819 */ /* 0x000fc4000000120c */
[----:B------:R-:W-:Y:S02]  /*163f0*/  LOP3.LUT R21, R10, R20, R21, 0x1e, !PT ;  /* 0x000000140a157212 */ /* 0x000fe400078e1e15 */
[----:B------:R-:W-:Y:S02]  /*16400*/  LOP3.LUT R26, R26, R7, R22, 0x96, !PT ;  /* 0x000000071a1a7212 */ /* 0x000fe400078e9616 */
[C---:B------:R-:W-:Y:S02]  /*16410*/  LOP3.LUT R7, R19.reuse, 0xff0000, RZ, 0xc0, !PT ;  /* 0x00ff000013077812 */ /* 0x040fe400078ec0ff */
[----:B------:R-:W-:Y:S02]  /*16420*/  LOP3.LUT R10, R19, 0xff00, RZ, 0xc0, !PT ;  /* 0x0000ff00130a7812 */ /* 0x000fe400078ec0ff */
[----:B------:R-:W-:Y:S02]  /*16430*/  LOP3.LUT R17, R18, 0xff00, RZ, 0xc0, !PT ;  /* 0x0000ff0012117812 */ /* 0x000fe400078ec0ff */
[----:B------:R-:W-:-:S02]  /*16440*/  LOP3.LUT R6, R6, R15, R13, 0xfe, !PT ;  /* 0x0000000f06067212 */ /* 0x000fc400078efe0d */
[----:B------:R-:W-:Y:S01]  /*16450*/  SHF.L.U64.HI R13, R4, 0x8, RZ ;  /* 0x00000008040d7819 */ /* 0x000fe200000102ff */
[----:B------:R-:W-:Y:S01]  /*16460*/  IMAD.SHL.U32 R17, R17, 0x100, RZ ;  /* 0x0000010011117824 */ /* 0x000fe200078e00ff */
[----:B------:R-:W-:Y:S02]  /*16470*/  SHF.R.U32.HI R7, RZ, 0x8, R7 ;  /* 0x00000008ff077819 */ /* 0x000fe40000011607 */
[----:B------:R-:W-:Y:S02]  /*16480*/  SHF.R.U64 R4, RZ, 0x18, R10 ;  /* 0x00000018ff047819 */ /* 0x000fe4000000120a */
[----:B------:R-:W-:Y:S02]  /*16490*/  LOP3.LUT R14, R14, R16, R17, 0xfe, !PT ;  /* 0x000000100e0e7212 */ /* 0x000fe400078efe11 */
[----:B------:R-:W-:Y:S02]  /*164a0*/  LOP3.LUT R7, R7, R6, R4, 0xfe, !PT ;  /* 0x0000000607077212 */ /* 0x000fe400078efe04 */
[----:B------:R-:W-:-:S02]  /*164b0*/  LOP3.LUT R6, R19, 0xff000000, RZ, 0xc0, !PT ;  /* 0xff00000013067812 */ /* 0x000fc400078ec0ff */
[----:B------:R-:W-:Y:S02]  /*164c0*/  SHF.R.U32.HI R12, RZ, 0x8, R12 ;  /* 0x00000008ff0c7819 */ /* 0x000fe4000001160c */
[----:B------:R-:W-:Y:S02]  /*164d0*/  LOP3.LUT R34, R34, R11, RZ, 0x3c, !PT ;  /* 0x0000000b22227212 */ /* 0x000fe400078e3cff */
[----:B------:R-:W-:Y:S02]  /*164e0*/  LOP3.LUT R15, R46, R21, RZ, 0x3c, !PT ;  /* 0x000000152e0f7212 */ /* 0x000fe400078e3cff */
[----:B------:R-:W-:Y:S02]  /*164f0*/  SHF.R.U32.HI R6, RZ, 0x18, R6 ;  /* 0x00000018ff067819 */ /* 0x000fe40000011606 */
[----:B------:R-:W-:Y:S01]  /*16500*/  LOP3.LUT R11, R12, R14, R13, 0xfe, !PT ;  /* 0x0000000e0c0b7212 */ /* 0x000fe200078efe0d */
[----:B------:R-:W-:Y:S01]  /*16510*/  IMAD.SHL.U32 R12, R34, 0x4000, RZ ;  /* 0x00004000220c7824 */ /* 0x000fe200078e00ff */
[C---:B------:R-:W-:Y:S01]  /*16520*/  SHF.L.U64.HI R16, R15.reuse, 0x15, R26 ;  /* 0x000000150f107819 */ /* 0x040fe2000001021a */
[----:B------:R-:W-:Y:S01]  /*16530*/  IMAD.SHL.U32 R15, R15, 0x200000, RZ ;  /* 0x002000000f0f7824 */ /* 0x000fe200078e00ff */
[----:B------:R-:W-:-:S02]  /*16540*/  SHF.R.U32.HI R13, RZ, 0x12, R25 ;  /* 0x00000012ff0d7819 */ /* 0x000fc40000011619 */
[----:B------:R-:W-:Y:S02]  /*16550*/  SHF.R.U32.HI R14, RZ, 0xb, R26 ;  /* 0x0000000bff0e7819 */ /* 0x000fe4000001161a */
[----:B------:R-:W-:Y:S02]  /*16560*/  SHF.R.U32.HI R4, RZ, 0x18, R10 ;  /* 0x00000018ff047819 */ /* 0x000fe4000001160a */
[----:B------:R-:W-:Y:S02]  /*16570*/  LOP3.LUT R6, R7, R6, RZ, 0xfc, !PT ;  /* 0x0000000607067212 */ /* 0x000fe400078efcff */
[----:B------:R-:W-:Y:S02]  /*16580*/  SHF.L.U64.HI R25, R34, 0xe, R25 ;  /* 0x0000000e22197819 */ /* 0x000fe40000010219 */
[----:B------:R-:W-:Y:S02]  /*16590*/  LOP3.LUT R13, R12, R13, RZ, 0xfc, !PT ;  /* 0x0000000d0c0d7212 */ /* 0x000fe400078efcff */
[----:B------:R-:W-:-:S02]  /*165a0*/  LOP3.LUT R10, R15, R14, RZ, 0xfc, !PT ;  /* 0x0000000e0f0a7212 */ /* 0x000fc400078efcff */
[----:B------:R-:W-:Y:S02]  /*165b0*/  LOP3.LUT R7, R11, R4, RZ, 0xfc, !PT ;  /* 0x000000040b077212 */ /* 0x000fe400078efcff */
[----:B------:R-:W-:Y:S02]  /*165c0*/  ISETP.GE.U32.AND P0, PT, R6, c[0x0][0x1b0], PT ;  /* 0x00006c0006007a0c */ /* 0x000fe40003f06070 */
[----:B------:R-:W-:Y:S02]  /*165d0*/  LOP3.LUT R17, R16, R25, R23, 0xd2, !PT ;  /* 0x0000001910117212 */ /* 0x000fe400078ed217 */
[----:B------:R-:W-:Y:S02]  /*165e0*/  LOP3.LUT R27, R27, R24, R16, 0xd2, !PT ;  /* 0x000000181b1b7212 */ /* 0x000fe400078ed210 */
[----:B------:R-:W-:Y:S02]  /*165f0*/  LOP3.LUT R25, R24, R16, R25, 0xd2, !PT ;  /* 0x0000001018197212 */ /* 0x000fe400078ed219 */
[----:B------:R-:W-:-:S02]  /*16600*/  ISETP.GE.U32.AND.EX P0, PT, R7, c[0x0][0x1b4], PT, P0 ;  /* 0x00006d0007007a0c */ /* 0x000fc40003f06100 */
[----:B------:R-:W-:Y:S02]  /*16610*/  LOP3.LUT R26, R9, R8, R10, 0xd2, !PT ;  /* 0x00000008091a7212 */ /* 0x000fe400078ed20a */
[----:B------:R-:W-:Y:S02]  /*16620*/  LOP3.LUT R24, R8, R10, R13, 0xd2, !PT ;  /* 0x0000000a08187212 */ /* 0x000fe400078ed20d */
[----:B------:R-:W-:-:S03]  /*16630*/  LOP3.LUT R16, R10, R13, R0, 0xd2, !PT ;  /* 0x0000000d0a107212 */ /* 0x000fc600078ed200 */
[----:B------:R-:W-:Y:S01]  /*16640*/  BSSY B0, `(.L_x_0) ;  /* 0x000007a000007945 */ /* 0x000fe20003800000 */
[----:B------:R-:W-:Y:S02]  /*16650*/  IMAD.MOV.U32 R4, RZ, RZ, R2 ;  /* 0x000000ffff047224 */ /* 0x000fe400078e0002 */
[----:B------:R-:W-:Y:S01]  /*16660*/  IMAD.MOV.U32 R0, RZ, RZ, R3 ;  /* 0x000000ffff007224 */ /* 0x000fe200078e0003 */
[----:B------:R-:W-:Y:S05]  /*16670*/  @P0 BRA `(.L_x_1) ;  /* 0x0000076000000947 */ /* 0x000fea0003800000 */
[----:B------:R-:W-:Y:S02]  /*16680*/  IMAD.MOV.U32 R34, RZ, RZ, c[0x0][0x160] ;  /* 0x00005800ff227624 */ /* 0x000fe400078e00ff */
[----:B------:R-:W-:-:S02]  /*16690*/  IMAD.MOV.U32 R36, RZ, RZ, c[0x0][0x160] ;  /* 0x00005800ff247624 */ /* 0x000fc400078e00ff */
[----:B------:R-:W-:Y:S01]  /*166a0*/  IMAD.MOV.U32 R37, RZ, RZ, c[0x0][0x164] ;  /* 0x00005900ff257624 */ /* 0x000fe200078e00ff */
[----:B------:R-:W-:Y:S01]  /*166b0*/  IADD3 R34, P1, R34, 0x8, RZ ;  /* 0x0000000822227810 */ /* 0x000fe20007f3e0ff */
[----:B------:R-:W-:Y:S02]  /*166c0*/  @!P0 IMAD.MOV.U32 R38, RZ, RZ, c[0x0][0x168] ;  /* 0x00005a00ff268624 */ /* 0x000fe400078e00ff */
[----:B------:R-:W-:Y:S01]  /*166d0*/  @!P0 IMAD.MOV.U32 R39, RZ, RZ, c[0x0][0x16c] ;  /* 0x00005b00ff278624 */ /* 0x000fe200078e00ff */
[----:B------:R-:W-:Y:S01]  /*166e0*/  SEL R34, R34, c[0x0][0x160], !P0 ;  /* 0x0000580022227a07 */ /* 0x000fe20004000000 */
[----:B------:R-:W-:Y:S01]  /*166f0*/  IMAD.X R8, RZ, RZ, c[0x0][0x164], P1 ;  /* 0x00005900ff087624 */ /* 0x000fe200008e06ff */
[----:B------:R-:W-:Y:S02]  /*16700*/  @!P0 STG.E.64 [R36.64], R2 ;  /* 0x0000000224008986 */ /* 0x000fe4000c101b0e */
[----:B------:R-:W-:Y:S02]  /*16710*/  IADD3 R33, P1, R34, 0x8, RZ ;  /* 0x0000000822217810 */ /* 0x000fe40007f3e0ff */
[----:B------:R-:W-:-:S02]  /*16720*/  SEL R35, R8, c[0x0][0x164], !P0 ;  /* 0x0000590008237a07 */ /* 0x000fc40004000000 */
[----:B------:R-:W-:-:S03]  /*16730*/  SEL R32, R33, R34, !P0 ;  /* 0x0000002221207207 */ /* 0x000fc60004000000 */
[----:B------:R-:W-:Y:S01]  /*16740*/  IMAD.X R9, RZ, RZ, R35, P1 ;  /* 0x000000ffff097224 */ /* 0x000fe200008e0623 */
[----:B------:R-:W-:Y:S01]  /*16750*/  IADD3 R31, P1, R32, 0x8, RZ ;  /* 0x00000008201f7810 */ /* 0x000fe20007f3e0ff */
[----:B------:R0:W-:Y:S03]  /*16760*/  @!P0 STG.E.64 [R34.64], R38 ;  /* 0x0000002622008986 */ /* 0x0001e6000c101b0e */
[----:B------:R-:W-:Y:S02]  /*16770*/  SEL R33, R9, R35, !P0 ;  /* 0x0000002309217207 */ /* 0x000fe40004000000 */
[----:B------:R-:W-:-:S03]  /*16780*/  SEL R30, R31, R32, !P0 ;  /* 0x000000201f1e7207 */ /* 0x000fc60004000000 */
[----:B------:R-:W-:Y:S01]  /*16790*/  IMAD.X R9, RZ, RZ, R33, P1 ;  /* 0x000000ffff097224 */ /* 0x000fe200008e0621 */
[----:B------:R-:W-:Y:S01]  /*167a0*/  IADD3 R29, P1, R30, 0x8, RZ ;  /* 0x000000081e1d7810 */ /* 0x000fe20007f3e0ff */
[----:B------:R-:W-:Y:S03]  /*167b0*/  @!P0 STG.E.64 [R32.64], R18 ;  /* 0x0000001220008986 */ /* 0x000fe6000c101b0e */
[----:B------:R-:W-:Y:S01]  /*167c0*/  SEL R31, R9, R33, !P0 ;  /* 0x00000021091f7207 */ /* 0x000fe20004000000 */
[----:B0-----:R-:W-:Y:S01]  /*167d0*/  @!P0 IMAD.MOV.U32 R34, RZ, RZ, c[0x0][0x170] ;  /* 0x00005c00ff228624 */ /* 0x001fe200078e00ff */
[----:B------:R-:W-:Y:S01]  /*167e0*/  SEL R28, R29, R30, !P0 ;  /* 0x0000001e1d1c7207 */ /* 0x000fe20004000000 */
[----:B------:R-:W-:Y:S02]  /*167f0*/  @!P0 IMAD.MOV.U32 R35, RZ, RZ, c[0x0][0x174] ;  /* 0x00005d00ff238624 */ /* 0x000fe400078e00ff */
[----:B------:R-:W-:Y:S01]  /*16800*/  IMAD.X R9, RZ, RZ, R31, P1 ;  /* 0x000000ffff097224 */ /* 0x000fe200008e061f */
[----:B------:R-:W-:Y:S01]  /*16810*/  IADD3 R23, P1, R28, 0x8, RZ ;  /* 0x000000081c177810 */ /* 0x000fe20007f3e0ff */
[----:B------:R0:W-:Y:S03]  /*16820*/  @!P0 STG.E.64 [R30.64], R26 ;  /* 0x0000001a1e008986 */ /* 0x0001e6000c101b0e */
[----:B------:R-:W-:-:S02]  /*16830*/  SEL R29, R9, R31, !P0 ;  /* 0x0000001f091d7207 */ /* 0x000fc40004000000 */
[----:B------:R-:W-:-:S03]  /*16840*/  SEL R22, R23, R28, !P0 ;  /* 0x0000001c17167207 */ /* 0x000fc60004000000 */
[----:B------:R-:W-:Y:S01]  /*16850*/  IMAD.X R9, RZ, RZ, R29, P1 ;  /* 0x000000ffff097224 */ /* 0x000fe200008e061d */
[----:B------:R-:W-:Y:S01]  /*16860*/  IADD3 R21, P1, R22, 0x8, RZ ;  /* 0x0000000816157810 */ /* 0x000fe20007f3e0ff */
[----:B------:R1:W-:Y:S03]  /*16870*/  @!P0 STG.E.64 [R28.64], R24 ;  /* 0x000000181c008986 */ /* 0x0003e6000c101b0e */
[----:B------:R-:W-:Y:S01]  /*16880*/  SEL R23, R9, R29, !P0 ;  /* 0x0000001d09177207 */ /* 0x000fe20004000000 */
[----:B0-----:R-:W-:Y:S01]  /*16890*/  @!P0 IMAD.MOV.U32 R26, RZ, RZ, c[0x0][0x178] ;  /* 0x00005e00ff1a8624 */ /* 0x001fe200078e00ff */
[----:B------:R-:W-:Y:S01]  /*168a0*/  SEL R20, R21, R22, !P0 ;  /* 0x0000001615147207 */ /* 0x000fe20004000000 */
[----:B------:R-:W-:Y:S02]  /*168b0*/  @!P0 IMAD.MOV.U32 R27, RZ, RZ, c[0x0][0x17c] ;  /* 0x00005f00ff1b8624 */ /* 0x000fe400078e00ff */
[----:B------:R-:W-:Y:S01]  /*168c0*/  IMAD.X R9, RZ, RZ, R23, P1 ;  /* 0x000000ffff097224 */ /* 0x000fe200008e0617 */
[----:B------:R-:W-:Y:S01]  /*168d0*/  IADD3 R15, P1, R20, 0x8, RZ ;  /* 0x00000008140f7810 */ /* 0x000fe20007f3e0ff */
[----:B------:R0:W-:Y:S03]  /*168e0*/  @!P0 STG.E.64 [R22.64], R16 ;  /* 0x0000001016008986 */ /* 0x0001e6000c101b0e */
[----:B------:R-:W-:Y:S01]  /*168f0*/  SEL R21, R9, R23, !P0 ;  /* 0x0000001709157207 */ /* 0x000fe20004000000 */
[----:B-1----:R-:W-:Y:S01]  /*16900*/  @!P0 IMAD.MOV.U32 R28, RZ, RZ, c[0x0][0x180] ;  /* 0x00006000ff1c8624 */ /* 0x002fe200078e00ff */
[----:B------:R-:W-:Y:S01]  /*16910*/  SEL R14, R15, R20, !P0 ;  /* 0x000000140f0e7207 */ /* 0x000fe20004000000 */
[----:B------:R-:W-:-:S02]  /*16920*/  @!P0 IMAD.MOV.U32 R29, RZ, RZ, c[0x0][0x184] ;  /* 0x00006100ff1d8624 */ /* 0x000fc400078e00ff */
        /* <DEDUP_REMOVED lines=8> */
[----:B------:R0:W-:Y:S04]  /*169b0*/  @!P0 STG.E.64 [R14.64], R26 ;  /* 0x0000001a0e008986 */ /* 0x0001e8000c101b0e */
[----:B------:R-:W-:Y:S01]  /*169c0*/  SEL R13, R9, R15, !P0 ;  /* 0x0000000f090d7207 */ /* 0x000fe20004000000 */
[----:B-1----:R-:W-:Y:S01]  /*169d0*/  @!P0 IMAD.MOV.U32 R21, RZ, RZ, R3 ;  /* 0x000000ffff158224 */ /* 0x002fe200078e0003 */
[----:B------:R-:W-:Y:S01]  /*169e0*/  IADD3 R9, P1, R12, 0x8, RZ ;  /* 0x000000080c097810 */ /* 0x000fe20007f3e0ff */
[----:B------:R-:W-:-:S02]  /*169f0*/  @!P0 IMAD.MOV.U32 R20, RZ, RZ, R2 ;  /* 0x000000ffff148224 */ /* 0x000fc400078e0002 */
[----:B------:R-:W-:Y:S01]  /*16a00*/  @!P0 STG.E.64 [R12.64], R28 ;  /* 0x0000001c0c008986 */ /* 0x000fe2000c101b0e */
[----:B------:R-:W-:Y:S01]  /*16a10*/  SEL R8, R9, R12, !P0 ;  /* 0x0000000c09087207 */ /* 0x000fe20004000000 */
[----:B------:R-:W-:Y:S02]  /*16a20*/  IMAD.X R11, RZ, RZ, R13, P1 ;  /* 0x000000ffff0b7224 */ /* 0x000fe400008e060d */
[----:B0-----:R-:W-:-:S03]  /*16a30*/  @!P0 IMAD.MOV.U32 R14, RZ, RZ, c[0x0][0x190] ;  /* 0x00006400ff0e8624 */ /* 0x001fc600078e00ff */
[----:B------:R-:W-:Y:S02]  /*16a40*/  SEL R9, R11, R13, !P0 ;  /* 0x0000000d0b097207 */ /* 0x000fe40004000000 */
[----:B------:R-:W-:-:S03]  /*16a50*/  IADD3 R11, P1, R8, 0x8, RZ ;  /* 0x00000008080b7810 */ /* 0x000fc60007f3e0ff */
[----:B------:R0:W-:Y:S01]  /*16a60*/  @!P0 STG.E.64 [R8.64], RZ ;  /* 0x000000ff08008986 */ /* 0x0001e2000c101b0e */
[----:B------:R-:W-:Y:S01]  /*16a70*/  SEL R10, R11, R8, !P0 ;  /* 0x000000080b0a7207 */ /* 0x000fe20004000000 */
[----:B------:R-:W-:-:S05]  /*16a80*/  IMAD.X R41, RZ, RZ, R9, P1 ;  /* 0x000000ffff297224 */ /* 0x000fca00008e0609 */
[----:B------:R-:W-:Y:S02]  /*16a90*/  SEL R11, R41, R9, !P0 ;  /* 0x00000009290b7207 */ /* 0x000fe40004000000 */
[----:B------:R-:W-:Y:S01]  /*16aa0*/  IADD3 R41, P1, R10, 0x8, RZ ;  /* 0x000000080a297810 */ /* 0x000fe20007f3e0ff */
[----:B0-----:R-:W-:Y:S02]  /*16ab0*/  @!P0 IMAD.MOV.U32 R8, RZ, RZ, c[0x0][0x188] ;  /* 0x00006200ff088624 */ /* 0x001fe400078e00ff */
[----:B------:R0:W-:Y:S01]  /*16ac0*/  @!P0 STG.E.64 [R10.64], R20 ;  /* 0x000000140a008986 */ /* 0x0001e2000c101b0e */
[----:B------:R-:W-:Y:S01]  /*16ad0*/  SEL R36, R41, R10, !P0 ;  /* 0x0000000a29247207 */ /* 0x000fe20004000000 */
[----:B------:R-:W-:Y:S02]  /*16ae0*/  IMAD.X R43, RZ, RZ, R11, P1 ;  /* 0x000000ffff2b7224 */ /* 0x000fe400008e060b */
[----:B------:R-:W-:Y:S01]  /*16af0*/  @!P0 IMAD.MOV.U32 R9, RZ, RZ, c[0x0][0x18c] ;  /* 0x00006300ff098624 */ /* 0x000fe200078e00ff */
[----:B------:R-:W-:-:S02]  /*16b00*/  IADD3 R39, P1, R36, 0x8, RZ ;  /* 0x0000000824277810 */ /* 0x000fc40007f3e0ff */
[----:B------:R-:W-:Y:S02]  /*16b10*/  SEL R37, R43, R11, !P0 ;  /* 0x0000000b2b257207 */ /* 0x000fe40004000000 */
[----:B------:R-:W-:-:S03]  /*16b20*/  SEL R18, R39, R36, !P0 ;  /* 0x0000002427127207 */ /* 0x000fc60004000000 */
[----:B------:R-:W-:Y:S01]  /*16b30*/  IMAD.X R41, RZ, RZ, R37, P1 ;  /* 0x000000ffff297224 */ /* 0x000fe200008e0625 */
[----:B------:R-:W-:Y:S01]  /*16b40*/  IADD3 R31, P1, R18, 0x8, RZ ;  /* 0x00000008121f7810 */ /* 0x000fe20007f3e0ff */
[----:B------:R1:W-:Y:S01]  /*16b50*/  @!P0 STG.E.64 [R36.64], R22 ;  /* 0x0000001624008986 */ /* 0x0003e2000c101b0e */
[----:B0-----:R-:W-:Y:S02]  /*16b60*/  @!P0 IMAD.MOV.U32 R20, RZ, RZ, c[0x0][0x198] ;  /* 0x00006600ff148624 */ /* 0x001fe400078e00ff */
[----:B------:R-:W-:Y:S01]  /*16b70*/  SEL R19, R41, R37, !P0 ;  /* 0x0000002529137207 */ /* 0x000fe20004000000 */
[----:B------:R-:W-:Y:S01]  /*16b80*/  @!P0 IMAD.MOV.U32 R21, RZ, RZ, c[0x0][0x19c] ;  /* 0x00006700ff158624 */ /* 0x000fe200078e00ff */
[----:B------:R-:W-:-:S03]  /*16b90*/  SEL R24, R31, R18, !P0 ;  /* 0x000000121f187207 */ /* 0x000fc60004000000 */
[----:B------:R-:W-:Y:S01]  /*16ba0*/  IMAD.X R25, RZ, RZ, R19, P1 ;  /* 0x000000ffff197224 */ /* 0x000fe200008e0613 */
[----:B------:R-:W-:Y:S01]  /*16bb0*/  IADD3 R31, P1, R24, 0x8, RZ ;  /* 0x00000008181f7810 */ /* 0x000fe20007f3e0ff */
[----:B------:R0:W-:Y:S03]  /*16bc0*/  @!P0 STG.E.64 [R18.64], R8 ;  /* 0x0000000812008986 */ /* 0x0001e6000c101b0e */
[----:B------:R-:W-:Y:S01]  /*16bd0*/  SEL R25, R25, R19, !P0 ;  /* 0x0000001319197207 */ /* 0x000fe20004000000 */
[----:B-1----:R-:W-:Y:S01]  /*16be0*/  @!P0 IMAD.MOV.U32 R22, RZ, RZ, c[0x0][0x1a0] ;  /* 0x00006800ff168624 */ /* 0x002fe200078e00ff */
[----:B------:R-:W-:Y:S01]  /*16bf0*/  SEL R16, R31, R24, !P0 ;  /* 0x000000181f107207 */ /* 0x000fe20004000000 */
[----:B------:R-:W-:Y:S02]  /*16c00*/  @!P0 IMAD.MOV.U32 R23, RZ, RZ, c[0x0][0x1a4] ;  /* 0x00006900ff178624 */ /* 0x000fe400078e00ff */
[----:B------:R-:W-:Y:S01]  /*16c10*/  IMAD.X R17, RZ, RZ, R25, P1 ;  /* 0x000000ffff117224 */ /* 0x000fe200008e0619 */
[----:B------:R-:W-:-:S04]  /*16c20*/  IADD3 R3, P1, R16, 0x8, RZ ;  /* 0x0000000810037810 */ /* 0x000fc80007f3e0ff */
[----:B------:R-:W-:Y:S01]  /*16c30*/  SEL R17, R17, R25, !P0 ;  /* 0x0000001911117207 */ /* 0x000fe20004000000 */
[----:B0-----:R-:W-:Y:S01]  /*16c40*/  @!P0 IMAD.MOV.U32 R8, RZ, RZ, c[0x0][0x1a8] ;  /* 0x00006a00ff088624 */ /* 0x001fe200078e00ff */
[----:B------:R-:W-:Y:S01]  /*16c50*/  SEL R2, R3, R16, !P0 ;  /* 0x0000001003027207 */ /* 0x000fe20004000000 */
[----:B------:R-:W-:Y:S02]  /*16c60*/  @!P0 IMAD.MOV.U32 R9, RZ, RZ, R5 ;  /* 0x000000ffff098224 */ /* 0x000fe400078e0005 */
[----:B------:R-:W-:Y:S01]  /*16c70*/  IMAD.X R15, RZ, RZ, R17, P1 ;  /* 0x000000ffff0f7224 */ /* 0x000fe200008e0611 */
[----:B------:R-:W-:Y:S01]  /*16c80*/  IADD3 R13, P1, R2, 0x8, RZ ;  /* 0x00000008020d7810 */ /* 0x000fe20007f3e0ff */
[----:B------:R-:W-:Y:S02]  /*16c90*/  @!P0 IMAD.MOV.U32 R18, RZ, RZ, c[0x0][0x1b0] ;  /* 0x00006c00ff128624 */ /* 0x000fe400078e00ff */
[----:B------:R-:W-:Y:S01]  /*16ca0*/  @!P0 IMAD.MOV.U32 R19, RZ, RZ, c[0x0][0x1b4] ;  /* 0x00006d00ff138624 */ /* 0x000fe200078e00ff */
[----:B------:R-:W-:Y:S01]  /*16cb0*/  SEL R3, R15, R17, !P0 ;  /* 0x000000110f037207 */ /* 0x000fe20004000000 */
[----:B------:R-:W-:Y:S01]  /*16cc0*/  @!P0 IMAD.MOV.U32 R15, RZ, RZ, c[0x0][0x194] ;  /* 0x00006500ff0f8624 */ /* 0x000fe200078e00ff */
[----:B------:R-:W-:-:S03]  /*16cd0*/  SEL R12, R13, R2, !P0 ;  /* 0x000000020d0c7207 */ /* 0x000fc60004000000 */
[----:B------:R-:W-:Y:S01]  /*16ce0*/  IMAD.X R27, RZ, RZ, R3, P1 ;  /* 0x000000ffff1b7224 */ /* 0x000fe200008e0603 */
[----:B------:R-:W-:Y:S01]  /*16cf0*/  IADD3 R11, P1, R12, 0x8, RZ ;  /* 0x000000080c0b7810 */ /* 0x000fe20007f3e0ff */
[----:B------:R0:W-:Y:S03]  /*16d00*/  @!P0 STG.E.64 [R24.64], R14 ;  /* 0x0000000e18008986 */ /* 0x0001e6000c101b0e */
[----:B------:R-:W-:Y:S01]  /*16d10*/  SEL R13, R27, R3, !P0 ;  /* 0x000000031b0d7207 */ /* 0x000fe20004000000 */
[----:B------:R1:W-:Y:S01]  /*16d20*/  @!P0 STG.E.64 [R16.64], R20 ;  /* 0x0000001410008986 */ /* 0x0003e2000c101b0e */
[----:B------:R-:W-:-:S03]  /*16d30*/  SEL R10, R11, R12, !P0 ;  /* 0x0000000c0b0a7207 */ /* 0x000fc60004000000 */
[----:B------:R-:W-:Y:S01]  /*16d40*/  IMAD.X R27, RZ, RZ, R13, P1 ;  /* 0x000000ffff1b7224 */ /* 0x000fe200008e060d */
[----:B------:R1:W-:Y:S04]  /*16d50*/  @!P0 STG.E.64 [R2.64], R22 ;  /* 0x0000001602008986 */ /* 0x0003e8000c101b0e */
[----:B------:R-:W-:Y:S01]  /*16d60*/  SEL R11, R27, R13, !P0 ;  /* 0x0000000d1b0b7207 */ /* 0x000fe20004000000 */
[----:B------:R1:W-:Y:S01]  /*16d70*/  @!P0 STG.E.64 [R12.64], R8 ;  /* 0x000000080c008986 */ /* 0x0003e2000c101b0e */
[----:B------:R-:W-:-:S03]  /*16d80*/  IADD3 R27, P1, R10, 0x8, RZ ;  /* 0x000000080a1b7810 */ /* 0x000fc60007f3e0ff */
[----:B------:R1:W-:Y:S01]  /*16d90*/  @!P0 STG.E.64 [R10.64], R18 ;  /* 0x000000120a008986 */ /* 0x0003e2000c101b0e */
[----:B0-----:R-:W-:Y:S01]  /*16da0*/  SEL R14, R27, R10, !P0 ;  /* 0x0000000a1b0e7207 */ /* 0x001fe20004000000 */
[----:B------:R-:W-:-:S05]  /*16db0*/  IMAD.X R29, RZ, RZ, R11, P1 ;  /* 0x000000ffff1d7224 */ /* 0x000fca00008e060b */
[----:B------:R-:W-:-:S05]  /*16dc0*/  SEL R15, R29, R11, !P0 ;  /* 0x0000000b1d0f7207 */ /* 0x000fca0004000000 */
[----:B------:R1:W-:Y:S02]  /*16dd0*/  @!P0 STG.E.64 [R14.64], R6 ;  /* 0x000000060e008986 */ /* 0x0003e4000c101b0e */
.L_x_1:
[----:B------:R-:W-:Y:S05]  /*16de0*/  BSYNC B0 ;  /* 0x0000000000007941 */ /* 0x000fea0003800000 */
.L_x_0:
[----:B------:R-:W-:-:S04]  /*16df0*/  UIADD3 UR13, UP0, UR13, -0x1, URZ ;  /* 0xffffffff0d0d7890 */ /* 0x000fc8000ff1e03f */
[----:B------:R-:W-:Y:S02]  /*16e00*/  UIADD3.X UR4, UR4, -0x1, URZ, UP0, !UPT ;  /* 0xffffffff04047890 */ /* 0x000fe400087fe43f */
[----:B------:R-:W-:-:S04]  /*16e10*/  ISETP.NE.U32.AND P0, PT, RZ, UR13, PT ;  /* 0x0000000dff007c0c */ /* 0x000fc8000bf05070 */
[----:B------:R-:W-:-:S13]  /*16e20*/  ISETP.NE.U32.AND.EX P0, PT, RZ, UR4, PT, P0 ;  /* 0x00000004ff007c0c */ /* 0x000fda000bf05100 */
[----:B------:R-:W-:Y:S01]  /*16e30*/  @!P0 CALL.REL.NOINC `(.L_x_2) ;  /* 0x0000001000008944 */ /* 0x000fe20003c00000 */
[----:B------:R-:W-:Y:S05]  /*16e40*/  BRA `(.L_x_3) ;  /* 0xfffe934000007947 */ /* 0x000fea000383ffff */
.L_x_2:
[----:B------:R-:W-:Y:S05]  /*16e50*/  EXIT ;  /* 0x000000000000794d */ /* 0x000fea0003800000 */
.L_x_4:
[----:B------:R-:W-:-:S00]  /*16e60*/  BRA `(.L_x_4) ;  /* 0xfffffff000007947 */ /* 0x000fc0000383ffff */
[----:B------:R-:W-:-:S00]  /*16e70*/  NOP ;  /* 0x0000000000007918 */ /* 0x000fc00000000000 */
        /* <DEDUP_REMOVED lines=8> */
.L_x_5:
